	.target	sm_100a

	.elftype	@"ET_EXEC"


//--------------------- .note.nv.tkinfo           --------------------------
	.section	.note.nv.tkinfo,"",@"SHT_NOTE"
	.sectionflags	@"SHF_NOTE_NV_TKINFO"
	.tkinfo
        /*0018*/ 	.word	0x00000002
        /*0030*/ 	.string	""
        /*0030*/ 	.string	"ptxas"
        /*0030*/ 	.string	"Cuda compilation tools, release 13.0, V13.0.88"
        /*0030*/ 	.string	"Build cuda_13.0.r13.0/compiler.36424714_0"
        /*0030*/ 	.string	"-arch sm_100a -m 64 "



//--------------------- .note.nv.cuinfo           --------------------------
	.section	.note.nv.cuinfo,"",@"SHT_NOTE"
	.sectionflags	@"SHF_NOTE_NV_CUINFO"
        /*0018*/ 	.short	0x0002
        /*001a*/ 	.short	0x0064
        /*001c*/ 	.short	0x0082
	.zero		2


//--------------------- .nv.info                  --------------------------
	.section	.nv.info,"",@"SHT_CUDA_INFO"
	.align	4


	//----- nvinfo : EIATTR_REGCOUNT
	.align		4
        /*0000*/ 	.byte	0x04, 0x2f
        /*0002*/ 	.short	(.L_19 - .L_18)
	.align		4
.L_18:
        /*0004*/ 	.word	index@(_ZN7cutlass13device_kernelINS_4gemm6kernel13GemmUniversalIN4cute5tupleIJiiiiEEENS1_10collective13CollectiveMmaINS1_35MainloopSm100TmaUmmaWarpSpecializedILi10ELi2ELi2ENS5_IJNS4_1CILi4EEENSA_ILi1EEESC_EEEEENS5_IJNSA_ILi256EEESF_NSA_ILi32EEEEEENS_6half_tENS5_IJlSC_lEEESI_SJ_NS4_8TiledMMAINS4_8MMA_AtomIJNS4_26SM100_MMA_F16BF16_2x1SM_SSISI_SI_fLi256ELi256ELNS4_4UMMA5MajorE0ELSO_0ELNSN_7ScaleInE0ELSP_0EEEEEENS4_6LayoutINS5_IJSC_SC_SC_EEENS5_IJNSA_ILi0EEESU_SU_EEEEENS5_IJNS4_10UnderscoreESX_SX_EEEEENS4_18SM100_TMA_2SM_LOADENS4_14ComposedLayoutINS4_7SwizzleILi2ELi4ELi3EEENS4_18smem_ptr_flag_bitsILi16EEENSS_INS5_IJNSA_ILi8EEESG_EEENS5_IJSG_SC_EEEEEEEvNS4_8identityENS4_28SM100_TMA_2SM_LOAD_MULTICASTES1A_vS1B_EENS_8epilogue10collective18CollectiveEpilogueINS1E_23Sm100TmaWarpSpecializedILi4ELi2ELi64ELb1ELb0EEEJNS5_IJNSA_ILi128EEESF_SG_EEENS5_IJNSS_IS1J_SC_EENSS_INSA_ILi64EEESC_EEEEESI_SJ_SI_SJ_NS1E_6fusion15FusionCallbacksIS1I_NS1P_17LinearCombinationISI_fSI_fLNS_15FloatRoundStyleE2EEES1K_S1O_JEEENS4_5SM1004TMEM4LOAD26SM100_TMEM_LOAD_32dp32b64xENS4_13SM90_TMA_LOADENS11_INS12_ILi3ELi4ELi3EEES15_NSS_INS5_IJS16_S1M_EEENS5_IJS1M_SC_EEEEEEENS4_39AutoVectorizingCopyWithAssumedAlignmentILi128EEENS4_14SM90_TMA_STOREES24_S26_S26_EEEvvEEEEvNT_6ParamsE)
        /*0008*/ 	.word	0x000000ad


	//----- nvinfo : EIATTR_FRAME_SIZE
	.align		4
.L_19:
        /*000c*/ 	.byte	0x04, 0x11
        /*000e*/ 	.short	(.L_21 - .L_20)
	.align		4
.L_20:
        /*0010*/ 	.word	index@($__internal_2_$__cuda_sm10x_tcgen05_guardrail_trap_unallocated_columns_being_dealloced)
        /*0014*/ 	.word	0x00000000


	//----- nvinfo : EIATTR_FRAME_SIZE
	.align		4
.L_21:
        /*0018*/ 	.byte	0x04, 0x11
        /*001a*/ 	.short	(.L_23 - .L_22)
	.align		4
.L_22:
        /*001c*/ 	.word	index@($__internal_1_$__cuda_sm10x_tcgen05_guardrail_trap_phase_invalid_during_alloc)
        /*0020*/ 	.word	0x00000000


	//----- nvinfo : EIATTR_FRAME_SIZE
	.align		4
.L_23:
        /*0024*/ 	.byte	0x04, 0x11
        /*0026*/ 	.short	(.L_25 - .L_24)
	.align		4
.L_24:
        /*0028*/ 	.word	index@($__internal_0_$__cuda_sm10x_tcgen05_guardrail_trap_col_being_dealloced_not_returned_by_alloc)
        /*002c*/ 	.word	0x00000000


	//----- nvinfo : EIATTR_FRAME_SIZE
	.align		4
.L_25:
        /*0030*/ 	.byte	0x04, 0x11
        /*0032*/ 	.short	(.L_27 - .L_26)
	.align		4
.L_26:
        /*0034*/ 	.word	index@(_ZN7cutlass13device_kernelINS_4gemm6kernel13GemmUniversalIN4cute5tupleIJiiiiEEENS1_10collective13CollectiveMmaINS1_35MainloopSm100TmaUmmaWarpSpecializedILi10ELi2ELi2ENS5_IJNS4_1CILi4EEENSA_ILi1EEESC_EEEEENS5_IJNSA_ILi256EEESF_NSA_ILi32EEEEEENS_6half_tENS5_IJlSC_lEEESI_SJ_NS4_8TiledMMAINS4_8MMA_AtomIJNS4_26SM100_MMA_F16BF16_2x1SM_SSISI_SI_fLi256ELi256ELNS4_4UMMA5MajorE0ELSO_0ELNSN_7ScaleInE0ELSP_0EEEEEENS4_6LayoutINS5_IJSC_SC_SC_EEENS5_IJNSA_ILi0EEESU_SU_EEEEENS5_IJNS4_10UnderscoreESX_SX_EEEEENS4_18SM100_TMA_2SM_LOADENS4_14ComposedLayoutINS4_7SwizzleILi2ELi4ELi3EEENS4_18smem_ptr_flag_bitsILi16EEENSS_INS5_IJNSA_ILi8EEESG_EEENS5_IJSG_SC_EEEEEEEvNS4_8identityENS4_28SM100_TMA_2SM_LOAD_MULTICASTES1A_vS1B_EENS_8epilogue10collective18CollectiveEpilogueINS1E_23Sm100TmaWarpSpecializedILi4ELi2ELi64ELb1ELb0EEEJNS5_IJNSA_ILi128EEESF_SG_EEENS5_IJNSS_IS1J_SC_EENSS_INSA_ILi64EEESC_EEEEESI_SJ_SI_SJ_NS1E_6fusion15FusionCallbacksIS1I_NS1P_17LinearCombinationISI_fSI_fLNS_15FloatRoundStyleE2EEES1K_S1O_JEEENS4_5SM1004TMEM4LOAD26SM100_TMEM_LOAD_32dp32b64xENS4_13SM90_TMA_LOADENS11_INS12_ILi3ELi4ELi3EEES15_NSS_INS5_IJS16_S1M_EEENS5_IJS1M_SC_EEEEEEENS4_39AutoVectorizingCopyWithAssumedAlignmentILi128EEENS4_14SM90_TMA_STOREES24_S26_S26_EEEvvEEEEvNT_6ParamsE)
        /*0038*/ 	.word	0x00000000


	//----- nvinfo : EIATTR_MIN_STACK_SIZE
	.align		4
.L_27:
        /*003c*/ 	.byte	0x04, 0x12
        /*003e*/ 	.short	(.L_29 - .L_28)
	.align		4
.L_28:
        /*0040*/ 	.word	index@(_ZN7cutlass13device_kernelINS_4gemm6kernel13GemmUniversalIN4cute5tupleIJiiiiEEENS1_10collective13CollectiveMmaINS1_35MainloopSm100TmaUmmaWarpSpecializedILi10ELi2ELi2ENS5_IJNS4_1CILi4EEENSA_ILi1EEESC_EEEEENS5_IJNSA_ILi256EEESF_NSA_ILi32EEEEEENS_6half_tENS5_IJlSC_lEEESI_SJ_NS4_8TiledMMAINS4_8MMA_AtomIJNS4_26SM100_MMA_F16BF16_2x1SM_SSISI_SI_fLi256ELi256ELNS4_4UMMA5MajorE0ELSO_0ELNSN_7ScaleInE0ELSP_0EEEEEENS4_6LayoutINS5_IJSC_SC_SC_EEENS5_IJNSA_ILi0EEESU_SU_EEEEENS5_IJNS4_10UnderscoreESX_SX_EEEEENS4_18SM100_TMA_2SM_LOADENS4_14ComposedLayoutINS4_7SwizzleILi2ELi4ELi3EEENS4_18smem_ptr_flag_bitsILi16EEENSS_INS5_IJNSA_ILi8EEESG_EEENS5_IJSG_SC_EEEEEEEvNS4_8identityENS4_28SM100_TMA_2SM_LOAD_MULTICASTES1A_vS1B_EENS_8epilogue10collective18CollectiveEpilogueINS1E_23Sm100TmaWarpSpecializedILi4ELi2ELi64ELb1ELb0EEEJNS5_IJNSA_ILi128EEESF_SG_EEENS5_IJNSS_IS1J_SC_EENSS_INSA_ILi64EEESC_EEEEESI_SJ_SI_SJ_NS1E_6fusion15FusionCallbacksIS1I_NS1P_17LinearCombinationISI_fSI_fLNS_15FloatRoundStyleE2EEES1K_S1O_JEEENS4_5SM1004TMEM4LOAD26SM100_TMEM_LOAD_32dp32b64xENS4_13SM90_TMA_LOADENS11_INS12_ILi3ELi4ELi3EEES15_NSS_INS5_IJS16_S1M_EEENS5_IJS1M_SC_EEEEEEENS4_39AutoVectorizingCopyWithAssumedAlignmentILi128EEENS4_14SM90_TMA_STOREES24_S26_S26_EEEvvEEEEvNT_6ParamsE)
        /*0044*/ 	.word	0x00000000
.L_29:


//--------------------- .nv.compat                --------------------------
	.section	.nv.compat,"",@"SHT_CUDA_COMPAT_INFO"
	.align	4
        /*0000*/ 	.byte	0x02, 0x09, 0x01, 0x00, 0x02, 0x02, 0x02, 0x00, 0x02, 0x05, 0x05, 0x00, 0x03, 0x07, 0x01, 0x01
        /*0010*/ 	.byte	0x02, 0x03, 0x01, 0x00, 0x02, 0x06, 0x01, 0x00, 0x04, 0x0b, 0x08, 0x00, 0x09, 0x00, 0x00, 0x00
        /*0020*/ 	.byte	0x00, 0x00, 0x00, 0x00


//--------------------- .nv.info._ZN7cutlass13device_kernelINS_4gemm6kernel13GemmUniversalIN4cute5tupleIJiiiiEEENS1_10collective13CollectiveMmaINS1_35MainloopSm100TmaUmmaWarpSpecializedILi10ELi2ELi2ENS5_IJNS4_1CILi4EEENSA_ILi1EEESC_EEEEENS5_IJNSA_ILi256EEESF_NSA_ILi32EEEEEENS_6half_tENS5_IJlSC_lEEESI_SJ_NS4_8TiledMMAINS4_8MMA_AtomIJNS4_26SM100_MMA_F16BF16_2x1SM_SSISI_SI_fLi256ELi256ELNS4_4UMMA5MajorE0ELSO_0ELNSN_7ScaleInE0ELSP_0EEEEEENS4_6LayoutINS5_IJSC_SC_SC_EEENS5_IJNSA_ILi0EEESU_SU_EEEEENS5_IJNS4_10UnderscoreESX_SX_EEEEENS4_18SM100_TMA_2SM_LOADENS4_14ComposedLayoutINS4_7SwizzleILi2ELi4ELi3EEENS4_18smem_ptr_flag_bitsILi16EEENSS_INS5_IJNSA_ILi8EEESG_EEENS5_IJSG_SC_EEEEEEEvNS4_8identityENS4_28SM100_TMA_2SM_LOAD_MULTICASTES1A_vS1B_EENS_8epilogue10collective18CollectiveEpilogueINS1E_23Sm100TmaWarpSpecializedILi4ELi2ELi64ELb1ELb0EEEJNS5_IJNSA_ILi128EEESF_SG_EEENS5_IJNSS_IS1J_SC_EENSS_INSA_ILi64EEESC_EEEEESI_SJ_SI_SJ_NS1E_6fusion15FusionCallbacksIS1I_NS1P_17LinearCombinationISI_fSI_fLNS_15FloatRoundStyleE2EEES1K_S1O_JEEENS4_5SM1004TMEM4LOAD26SM100_TMEM_LOAD_32dp32b64xENS4_13SM90_TMA_LOADENS11_INS12_ILi3ELi4ELi3EEES15_NSS_INS5_IJS16_S1M_EEENS5_IJS1M_SC_EEEEEEENS4_39AutoVectorizingCopyWithAssumedAlignmentILi128EEENS4_14SM90_TMA_STOREES24_S26_S26_EEEvvEEEEvNT_6ParamsE --------------------------
	.section	.nv.info._ZN7cutlass13device_kernelINS_4gemm6kernel13GemmUniversalIN4cute5tupleIJiiiiEEENS1_10collective13CollectiveMmaINS1_35MainloopSm100TmaUmmaWarpSpecializedILi10ELi2ELi2ENS5_IJNS4_1CILi4EEENSA_ILi1EEESC_EEEEENS5_IJNSA_ILi256EEESF_NSA_ILi32EEEEEENS_6half_tENS5_IJlSC_lEEESI_SJ_NS4_8TiledMMAINS4_8MMA_AtomIJNS4_26SM100_MMA_F16BF16_2x1SM_SSISI_SI_fLi256ELi256ELNS4_4UMMA5MajorE0ELSO_0ELNSN_7ScaleInE0ELSP_0EEEEEENS4_6LayoutINS5_IJSC_SC_SC_EEENS5_IJNSA_ILi0EEESU_SU_EEEEENS5_IJNS4_10UnderscoreESX_SX_EEEEENS4_18SM100_TMA_2SM_LOADENS4_14ComposedLayoutINS4_7SwizzleILi2ELi4ELi3EEENS4_18smem_ptr_flag_bitsILi16EEENSS_INS5_IJNSA_ILi8EEESG_EEENS5_IJSG_SC_EEEEEEEvNS4_8identityENS4_28SM100_TMA_2SM_LOAD_MULTICASTES1A_vS1B_EENS_8epilogue10collective18CollectiveEpilogueINS1E_23Sm100TmaWarpSpecializedILi4ELi2ELi64ELb1ELb0EEEJNS5_IJNSA_ILi128EEESF_SG_EEENS5_IJNSS_IS1J_SC_EENSS_INSA_ILi64EEESC_EEEEESI_SJ_SI_SJ_NS1E_6fusion15FusionCallbacksIS1I_NS1P_17LinearCombinationISI_fSI_fLNS_15FloatRoundStyleE2EEES1K_S1O_JEEENS4_5SM1004TMEM4LOAD26SM100_TMEM_LOAD_32dp32b64xENS4_13SM90_TMA_LOADENS11_INS12_ILi3ELi4ELi3EEES15_NSS_INS5_IJS16_S1M_EEENS5_IJS1M_SC_EEEEEEENS4_39AutoVectorizingCopyWithAssumedAlignmentILi128EEENS4_14SM90_TMA_STOREES24_S26_S26_EEEvvEEEEvNT_6ParamsE,"",@"SHT_CUDA_INFO"
	.sectionflags	@""
	.align	4


	//----- nvinfo : EIATTR_CUDA_API_VERSION
	.align		4
        /*0000*/ 	.byte	0x04, 0x37
        /*0002*/ 	.short	(.L_31 - .L_30)
.L_30:
        /*0004*/ 	.word	0x00000082


	//----- nvinfo : EIATTR_KPARAM_INFO
	.align		4
.L_31:
        /*0008*/ 	.byte	0x04, 0x17
        /*000a*/ 	.short	(.L_33 - .L_32)
.L_32:
        /*000c*/ 	.word	0x00000000
        /*0010*/ 	.short	0x0000
        /*0012*/ 	.short	0x0000
        /*0014*/ 	.byte	0x00, 0xf0, 0x01, 0x20


	//----- nvinfo : EIATTR_AT_ENTRY_FRAGMENTS
	.align		4
.L_33:
        /*0018*/ 	.byte	0x04, 0x4f
        /*001a*/ 	.short	(.L_35 - .L_34)


	//   ....[0]....
.L_34:
        /*001c*/ 	.word	0x00000007


	//----- nvinfo : EIATTR_RESERVED_SMEM_USED
	.align		4
.L_35:
        /*0020*/ 	.byte	0x01, 0x41
	.zero		2


	//----- nvinfo : EIATTR_SPARSE_MMA_MASK
	.align		4
        /*0024*/ 	.byte	0x03, 0x50
        /*0026*/ 	.short	0x0000


	//----- nvinfo : EIATTR_TCGEN05_2CTA_USED
	.align		4
        /*0028*/ 	.byte	0x01, 0x52
	.zero		2


	//----- nvinfo : EIATTR_MAXREG_COUNT
	.align		4
        /*002c*/ 	.byte	0x03, 0x1b
        /*002e*/ 	.short	0x00ff


	//----- nvinfo : EIATTR_NUM_BARRIERS
	.align		4
        /*0030*/ 	.byte	0x02, 0x4c
        /*0032*/ 	.byte	0x07
	.zero		1


	//----- nvinfo : EIATTR_EXTERNS
	.align		4
        /*0034*/ 	.byte	0x04, 0x0f
        /*0036*/ 	.short	(.L_37 - .L_36)


	//   ....[0]....
	.align		4
.L_36:
        /*0038*/ 	.word	index@(__assertfail)


	//----- nvinfo : EIATTR_MERCURY_ISA_VERSION
	.align		4
.L_37:
        /*003c*/ 	.byte	0x03, 0x5f
        /*003e*/ 	.short	0x0101


	//----- nvinfo : EIATTR_INT_WARP_WIDE_INSTR_OFFSETS
	.align		4
        /*0040*/ 	.byte	0x04, 0x31
        /*0042*/ 	.short	(.L_39 - .L_38)


	//   ....[0]....
.L_38:
        /*0044*/ 	.word	0x00000e20


	//   ....[1]....
        /*0048*/ 	.word	0x00000ec0


	//   ....[2]....
        /*004c*/ 	.word	0x000044a0


	//   ....[3]....
        /*0050*/ 	.word	0x000044c0


	//   ....[4]....
        /*0054*/ 	.word	0x000044f0


	//   ....[5]....
        /*0058*/ 	.word	0x000050b0


	//   ....[6]....
        /*005c*/ 	.word	0x00005110


	//   ....[7]....
        /*0060*/ 	.word	0x00005200


	//   ....[8]....
        /*0064*/ 	.word	0x00005280


	//   ....[9]....
        /*0068*/ 	.word	0x00005380


	//   ....[10]....
        /*006c*/ 	.word	0x00005410


	//   ....[11]....
        /*0070*/ 	.word	0x00005510


	//   ....[12]....
        /*0074*/ 	.word	0x000055c0


	//----- nvinfo : EIATTR_COOP_GROUP_MASK_REGIDS
	.align		4
.L_39:
        /*0078*/ 	.byte	0x04, 0x29
        /*007a*/ 	.short	(.L_41 - .L_40)


	//   ....[0]....
.L_40:
        /*007c*/ 	.word	0xffffffff


	//   ....[1]....
        /*0080*/ 	.word	0xffffffff


	//   ....[2]....
        /*0084*/ 	.word	0xffffffff


	//   ....[3]....
        /*0088*/ 	.word	0xffffffff


	//   ....[4]....
        /*008c*/ 	.word	0xffffffff


	//   ....[5]....
        /*0090*/ 	.word	0xffffffff


	//   ....[6]....
        /*0094*/ 	.word	0xffffffff


	//   ....[7]....
        /*0098*/ 	.word	0xffffffff


	//   ....[8]....
        /*009c*/ 	.word	0xffffffff


	//   ....[9]....
        /*00a0*/ 	.word	0xffffffff


	//   ....[10]....
        /*00a4*/ 	.word	0xffffffff


	//   ....[11]....
        /*00a8*/ 	.word	0xffffffff


	//   ....[12]....
        /*00ac*/ 	.word	0xffffffff


	//   ....[13]....
        /*00b0*/ 	.word	0xffffffff


	//----- nvinfo : EIATTR_COOP_GROUP_INSTR_OFFSETS
	.align		4
.L_41:
        /*00b4*/ 	.byte	0x04, 0x28
        /*00b6*/ 	.short	(.L_43 - .L_42)


	//   ....[0]....
.L_42:
        /*00b8*/ 	.word	0x000000b0


	//   ....[1]....
        /*00bc*/ 	.word	0x00000520


	//   ....[2]....
        /*00c0*/ 	.word	0x000007d0


	//   ....[3]....
        /*00c4*/ 	.word	0x00000960


	//   ....[4]....
        /*00c8*/ 	.word	0x00000a50


	//   ....[5]....
        /*00cc*/ 	.word	0x00000bb0


	//   ....[6]....
        /*00d0*/ 	.word	0x00000d00


	//   ....[7]....
        /*00d4*/ 	.word	0x00000f40


	//   ....[8]....
        /*00d8*/ 	.word	0x00002270


	//   ....[9]....
        /*00dc*/ 	.word	0x00003480


	//   ....[10]....
        /*00e0*/ 	.word	0x00003950


	//   ....[11]....
        /*00e4*/ 	.word	0x00003980


	//   ....[12]....
        /*00e8*/ 	.word	0x000043a0


	//   ....[13]....
        /*00ec*/ 	.word	0x000045b0


	//----- nvinfo : EIATTR_VRC_CTA_INIT_COUNT
	.align		4
.L_43:
        /*00f0*/ 	.byte	0x02, 0x4a
        /*00f2*/ 	.byte	0x80
	.zero		1


	//----- nvinfo : EIATTR_SYSCALL_OFFSETS
	.align		4
        /*00f4*/ 	.byte	0x04, 0x46
        /*00f6*/ 	.short	(.L_45 - .L_44)


	//   ....[0]....
.L_44:
        /*00f8*/ 	.word	0x00006250


	//   ....[1]....
        /*00fc*/ 	.word	0x00006340


	//   ....[2]....
        /*0100*/ 	.word	0x00006d10


	//   ....[3]....
        /*0104*/ 	.word	0x000081d0


	//   ....[4]....
        /*0108*/ 	.word	0x00009600


	//   ....[5]....
        /*010c*/ 	.word	0x0000aa20


	//----- nvinfo : EIATTR_MBARRIER_INSTR_OFFSETS
	.align		4
.L_45:
        /*0110*/ 	.byte	0x04, 0x39
        /*0112*/ 	.short	(.L_47 - .L_46)


	//   ....[0]....
.L_46:
        /*0114*/ 	.word	0x00000670
        /*0118*/ 	.word	0x000000ff
        /*011c*/ 	.word	0x00000000
        /*0120*/ 	.short	0x0100
        /*0122*/ 	.byte	0x04
	.zero		1


	//   ....[1]....
        /*0124*/ 	.word	0x00000680
        /*0128*/ 	.word	0x000000ff
        /*012c*/ 	.word	0x00000050
        /*0130*/ 	.short	0x0100
        /*0132*/ 	.byte	0x04
	.zero		1


	//   ....[2]....
        /*0134*/ 	.word	0x00000690
        /*0138*/ 	.word	0x000000ff
        /*013c*/ 	.word	0x00000008
        /*0140*/ 	.short	0x0100
        /*0142*/ 	.byte	0x04
	.zero		1


	//   ....[3]....
        /*0144*/ 	.word	0x000006a0
        /*0148*/ 	.word	0x000000ff
        /*014c*/ 	.word	0x00000058
        /*0150*/ 	.short	0x0100
        /*0152*/ 	.byte	0x04
	.zero		1


	//   ....[4]....
        /*0154*/ 	.word	0x000006b0
        /*0158*/ 	.word	0x000000ff
        /*015c*/ 	.word	0x00000010
        /*0160*/ 	.short	0x0100
        /*0162*/ 	.byte	0x04
	.zero		1


	//   ....[5]....
        /*0164*/ 	.word	0x000006c0
        /*0168*/ 	.word	0x000000ff
        /*016c*/ 	.word	0x00000060
        /*0170*/ 	.short	0x0100
        /*0172*/ 	.byte	0x04
	.zero		1


	//   ....[6]....
        /*0174*/ 	.word	0x000006d0
        /*0178*/ 	.word	0x000000ff
        /*017c*/ 	.word	0x00000018
        /*0180*/ 	.short	0x0100
        /*0182*/ 	.byte	0x04
	.zero		1


	//   ....[7]....
        /*0184*/ 	.word	0x000006e0
        /*0188*/ 	.word	0x000000ff
        /*018c*/ 	.word	0x00000068
        /*0190*/ 	.short	0x0100
        /*0192*/ 	.byte	0x04
	.zero		1


	//   ....[8]....
        /*0194*/ 	.word	0x000006f0
        /*0198*/ 	.word	0x000000ff
        /*019c*/ 	.word	0x00000020
        /*01a0*/ 	.short	0x0100
        /*01a2*/ 	.byte	0x04
	.zero		1


	//   ....[9]....
        /*01a4*/ 	.word	0x00000700
        /*01a8*/ 	.word	0x000000ff
        /*01ac*/ 	.word	0x00000070
        /*01b0*/ 	.short	0x0100
        /*01b2*/ 	.byte	0x04
	.zero		1


	//   ....[10]....
        /*01b4*/ 	.word	0x00000710
        /*01b8*/ 	.word	0x000000ff
        /*01bc*/ 	.word	0x00000028
        /*01c0*/ 	.short	0x0100
        /*01c2*/ 	.byte	0x04
	.zero		1


	//   ....[11]....
        /*01c4*/ 	.word	0x00000720
        /*01c8*/ 	.word	0x000000ff
        /*01cc*/ 	.word	0x00000078
        /*01d0*/ 	.short	0x0100
        /*01d2*/ 	.byte	0x04
	.zero		1


	//   ....[12]....
        /*01d4*/ 	.word	0x00000730
        /*01d8*/ 	.word	0x000000ff
        /*01dc*/ 	.word	0x00000030
        /*01e0*/ 	.short	0x0100
        /*01e2*/ 	.byte	0x04
	.zero		1


	//   ....[13]....
        /*01e4*/ 	.word	0x00000740
        /*01e8*/ 	.word	0x000000ff
        /*01ec*/ 	.word	0x00000080
        /*01f0*/ 	.short	0x0100
        /*01f2*/ 	.byte	0x04
	.zero		1


	//   ....[14]....
        /*01f4*/ 	.word	0x00000750
        /*01f8*/ 	.word	0x000000ff
        /*01fc*/ 	.word	0x00000038
        /*0200*/ 	.short	0x0100
        /*0202*/ 	.byte	0x04
	.zero		1


	//   ....[15]....
        /*0204*/ 	.word	0x00000760
        /*0208*/ 	.word	0x000000ff
        /*020c*/ 	.word	0x00000088
        /*0210*/ 	.short	0x0100
        /*0212*/ 	.byte	0x04
	.zero		1


	//   ....[16]....
        /*0214*/ 	.word	0x00000770
        /*0218*/ 	.word	0x000000ff
        /*021c*/ 	.word	0x00000040
        /*0220*/ 	.short	0x0100
        /*0222*/ 	.byte	0x04
	.zero		1


	//   ....[17]....
        /*0224*/ 	.word	0x00000780
        /*0228*/ 	.word	0x000000ff
        /*022c*/ 	.word	0x00000090
        /*0230*/ 	.short	0x0100
        /*0232*/ 	.byte	0x04
	.zero		1


	//   ....[18]....
        /*0234*/ 	.word	0x00000790
        /*0238*/ 	.word	0x000000ff
        /*023c*/ 	.word	0x00000048
        /*0240*/ 	.short	0x0100
        /*0242*/ 	.byte	0x04
	.zero		1


	//   ....[19]....
        /*0244*/ 	.word	0x000007a0
        /*0248*/ 	.word	0x000000ff
        /*024c*/ 	.word	0x00000098
        /*0250*/ 	.short	0x0100
        /*0252*/ 	.byte	0x04
	.zero		1


	//   ....[20]....
        /*0254*/ 	.word	0x000008d0
        /*0258*/ 	.word	0x000000ff
        /*025c*/ 	.word	0x000000a0
        /*0260*/ 	.short	0x0100
        /*0262*/ 	.byte	0x04
	.zero		1


	//   ....[21]....
        /*0264*/ 	.word	0x000008e0
        /*0268*/ 	.word	0x000000ff
        /*026c*/ 	.word	0x000000c0
        /*0270*/ 	.short	0x0100
        /*0272*/ 	.byte	0x04
	.zero		1


	//   ....[22]....
        /*0274*/ 	.word	0x000008f0
        /*0278*/ 	.word	0x000000ff
        /*027c*/ 	.word	0x000000a8
        /*0280*/ 	.short	0x0100
        /*0282*/ 	.byte	0x04
	.zero		1


	//   ....[23]....
        /*0284*/ 	.word	0x00000900
        /*0288*/ 	.word	0x000000ff
        /*028c*/ 	.word	0x000000c8
        /*0290*/ 	.short	0x0100
        /*0292*/ 	.byte	0x04
	.zero		1


	//   ....[24]....
        /*0294*/ 	.word	0x00000910
        /*0298*/ 	.word	0x000000ff
        /*029c*/ 	.word	0x000000b0
        /*02a0*/ 	.short	0x0100
        /*02a2*/ 	.byte	0x04
	.zero		1


	//   ....[25]....
        /*02a4*/ 	.word	0x00000920
        /*02a8*/ 	.word	0x000000ff
        /*02ac*/ 	.word	0x000000d0
        /*02b0*/ 	.short	0x0100
        /*02b2*/ 	.byte	0x04
	.zero		1


	//   ....[26]....
        /*02b4*/ 	.word	0x00000930
        /*02b8*/ 	.word	0x000000ff
        /*02bc*/ 	.word	0x000000b8
        /*02c0*/ 	.short	0x0100
        /*02c2*/ 	.byte	0x04
	.zero		1


	//   ....[27]....
        /*02c4*/ 	.word	0x00000940
        /*02c8*/ 	.word	0x000000ff
        /*02cc*/ 	.word	0x000000d8
        /*02d0*/ 	.short	0x0100
        /*02d2*/ 	.byte	0x04
	.zero		1


	//   ....[28]....
        /*02d4*/ 	.word	0x00000a20
        /*02d8*/ 	.word	0x000000ff
        /*02dc*/ 	.word	0x000000e0
        /*02e0*/ 	.short	0x0100
        /*02e2*/ 	.byte	0x06
	.zero		1


	//   ....[29]....
        /*02e4*/ 	.word	0x00000a30
        /*02e8*/ 	.word	0x000000ff
        /*02ec*/ 	.word	0x000000e8
        /*02f0*/ 	.short	0x0100
        /*02f2*/ 	.byte	0x06
	.zero		1


	//   ....[30]....
        /*02f4*/ 	.word	0x00000b60
        /*02f8*/ 	.word	0x000000ff
        /*02fc*/ 	.word	0x000000f0
        /*0300*/ 	.short	0x0100
        /*0302*/ 	.byte	0x06
	.zero		1


	//   ....[31]....
        /*0304*/ 	.word	0x00000b70
        /*0308*/ 	.word	0x000000ff
        /*030c*/ 	.word	0x00000100
        /*0310*/ 	.short	0x0100
        /*0312*/ 	.byte	0x06
	.zero		1


	//   ....[32]....
        /*0314*/ 	.word	0x00000b80
        /*0318*/ 	.word	0x000000ff
        /*031c*/ 	.word	0x000000f8
        /*0320*/ 	.short	0x0100
        /*0322*/ 	.byte	0x06
	.zero		1


	//   ....[33]....
        /*0324*/ 	.word	0x00000b90
        /*0328*/ 	.word	0x000000ff
        /*032c*/ 	.word	0x00000108
        /*0330*/ 	.short	0x0100
        /*0332*/ 	.byte	0x06
	.zero		1


	//   ....[34]....
        /*0334*/ 	.word	0x00000cb0
        /*0338*/ 	.word	0x000000ff
        /*033c*/ 	.word	0x00000110
        /*0340*/ 	.short	0x0100
        /*0342*/ 	.byte	0x04
	.zero		1


	//   ....[35]....
        /*0344*/ 	.word	0x00000cc0
        /*0348*/ 	.word	0x000000ff
        /*034c*/ 	.word	0x00000120
        /*0350*/ 	.short	0x0100
        /*0352*/ 	.byte	0x04
	.zero		1


	//   ....[36]....
        /*0354*/ 	.word	0x00000cd0
        /*0358*/ 	.word	0x000000ff
        /*035c*/ 	.word	0x00000118
        /*0360*/ 	.short	0x0100
        /*0362*/ 	.byte	0x04
	.zero		1


	//   ....[37]....
        /*0364*/ 	.word	0x00000ce0
        /*0368*/ 	.word	0x000000ff
        /*036c*/ 	.word	0x00000128
        /*0370*/ 	.short	0x0100
        /*0372*/ 	.byte	0x04
	.zero		1


	//   ....[38]....
        /*0374*/ 	.word	0x00000dd0
        /*0378*/ 	.word	0x000000ff
        /*037c*/ 	.word	0x00000130
        /*0380*/ 	.short	0x0100
        /*0382*/ 	.byte	0x04
	.zero		1


	//   ....[39]....
        /*0384*/ 	.word	0x00000de0
        /*0388*/ 	.word	0x000000ff
        /*038c*/ 	.word	0x00000140
        /*0390*/ 	.short	0x0100
        /*0392*/ 	.byte	0x04
	.zero		1


	//   ....[40]....
        /*0394*/ 	.word	0x00000df0
        /*0398*/ 	.word	0x000000ff
        /*039c*/ 	.word	0x00000138
        /*03a0*/ 	.short	0x0100
        /*03a2*/ 	.byte	0x04
	.zero		1


	//   ....[41]....
        /*03a4*/ 	.word	0x00000e00
        /*03a8*/ 	.word	0x000000ff
        /*03ac*/ 	.word	0x00000148
        /*03b0*/ 	.short	0x0100
        /*03b2*/ 	.byte	0x04
	.zero		1


	//   ....[42]....
        /*03b4*/ 	.word	0x00000f00
        /*03b8*/ 	.word	0x000000ff
        /*03bc*/ 	.word	0x00000150
        /*03c0*/ 	.short	0x0100
        /*03c2*/ 	.byte	0x06
	.zero		1


	//   ....[43]....
        /*03c4*/ 	.word	0x00001a80
        /*03c8*/ 	.word	0x00000003
        /*03cc*/ 	.word	0x00000140
        /*03d0*/ 	.short	0x010a
        /*03d2*/ 	.byte	0xff
	.zero		1


	//   ....[44]....
        /*03d4*/ 	.word	0x00001ab0
        /*03d8*/ 	.word	0x00000003
        /*03dc*/ 	.word	0x00000130
        /*03e0*/ 	.short	0x0101
        /*03e2*/ 	.byte	0xff
	.zero		1


	//   ....[45]....
        /*03e4*/ 	.word	0x00001b70
        /*03e8*/ 	.word	0x000000ff
        /*03ec*/ 	.word	0x00000050
        /*03f0*/ 	.short	0x010a
        /*03f2*/ 	.byte	0x04
	.zero		1


	//   ....[46]....
        /*03f4*/ 	.word	0x00001c30
        /*03f8*/ 	.word	0x000000ff
        /*03fc*/ 	.word	0x00000050
        /*0400*/ 	.short	0x010a
        /*0402*/ 	.byte	0x21
	.zero		1


	//   ....[47]....
        /*0404*/ 	.word	0x00001e00
        /*0408*/ 	.word	0x000000ff
        /*040c*/ 	.word	0x00000050
        /*0410*/ 	.short	0x010a
        /*0412*/ 	.byte	0x07
	.zero		1


	//   ....[48]....
        /*0414*/ 	.word	0x00001f00
        /*0418*/ 	.word	0x000000ff
        /*041c*/ 	.word	0x000000e8
        /*0420*/ 	.short	0x0101
        /*0422*/ 	.byte	0x06
	.zero		1


	//   ....[49]....
        /*0424*/ 	.word	0x00001f20
        /*0428*/ 	.word	0x000000ff
        /*042c*/ 	.word	0x00000050
        /*0430*/ 	.short	0x010a
        /*0432*/ 	.byte	0x04
	.zero		1


	//   ....[50]....
        /*0434*/ 	.word	0x00001fa0
        /*0438*/ 	.word	0x000000ff
        /*043c*/ 	.word	0x00000050
        /*0440*/ 	.short	0x010a
        /*0442*/ 	.byte	0x11
	.zero		1


	//   ....[51]....
        /*0444*/ 	.word	0x00002130
        /*0448*/ 	.word	0x000000ff
        /*044c*/ 	.word	0x00000050
        /*0450*/ 	.short	0x010a
        /*0452*/ 	.byte	0x08
	.zero		1


	//   ....[52]....
        /*0454*/ 	.word	0x000022a0
        /*0458*/ 	.word	0x00000003
        /*045c*/ 	.word	0x000000f0
        /*0460*/ 	.short	0x010a
        /*0462*/ 	.byte	0xff
	.zero		1


	//   ....[53]....
        /*0464*/ 	.word	0x000023f0
        /*0468*/ 	.word	0x00000000
        /*046c*/ 	.word	0x00000000
        /*0470*/ 	.short	0x0101
        /*0472*/ 	.byte	0xff
	.zero		1


	//   ....[54]....
        /*0474*/ 	.word	0x000029a0
        /*0478*/ 	.word	0x000000ff
        /*047c*/ 	.word	0x00000000
        /*0480*/ 	.short	0x010a
        /*0482*/ 	.byte	0x04
	.zero		1


	//   ....[55]....
        /*0484*/ 	.word	0x00002a30
        /*0488*/ 	.word	0x000000ff
        /*048c*/ 	.word	0x00000000
        /*0490*/ 	.short	0x010a
        /*0492*/ 	.byte	0x05
	.zero		1


	//   ....[56]....
        /*0494*/ 	.word	0x00002ac0
        /*0498*/ 	.word	0x000000ff
        /*049c*/ 	.word	0x00000000
        /*04a0*/ 	.short	0x010a
        /*04a2*/ 	.byte	0x05
	.zero		1


	//   ....[57]....
        /*04a4*/ 	.word	0x00002b50
        /*04a8*/ 	.word	0x000000ff
        /*04ac*/ 	.word	0x00000000
        /*04b0*/ 	.short	0x010a
        /*04b2*/ 	.byte	0x05
	.zero		1


	//   ....[58]....
        /*04b4*/ 	.word	0x00002be0
        /*04b8*/ 	.word	0x000000ff
        /*04bc*/ 	.word	0x00000000
        /*04c0*/ 	.short	0x010a
        /*04c2*/ 	.byte	0x05
	.zero		1


	//   ....[59]....
        /*04c4*/ 	.word	0x00002c70
        /*04c8*/ 	.word	0x000000ff
        /*04cc*/ 	.word	0x00000000
        /*04d0*/ 	.short	0x010a
        /*04d2*/ 	.byte	0x05
	.zero		1


	//   ....[60]....
        /*04d4*/ 	.word	0x00002d00
        /*04d8*/ 	.word	0x000000ff
        /*04dc*/ 	.word	0x00000000
        /*04e0*/ 	.short	0x010a
        /*04e2*/ 	.byte	0x05
	.zero		1


	//   ....[61]....
        /*04e4*/ 	.word	0x00002d90
        /*04e8*/ 	.word	0x000000ff
        /*04ec*/ 	.word	0x00000000
        /*04f0*/ 	.short	0x010a
        /*04f2*/ 	.byte	0x05
	.zero		1


	//   ....[62]....
        /*04f4*/ 	.word	0x00002e20
        /*04f8*/ 	.word	0x000000ff
        /*04fc*/ 	.word	0x00000000
        /*0500*/ 	.short	0x010a
        /*0502*/ 	.byte	0x05
	.zero		1


	//   ....[63]....
        /*0504*/ 	.word	0x00002ec0
        /*0508*/ 	.word	0x00000000
        /*050c*/ 	.word	0x00000000
        /*0510*/ 	.short	0x010a
        /*0512*/ 	.byte	0xff
	.zero		1


	//   ....[64]....
        /*0514*/ 	.word	0x00002fe0
        /*0518*/ 	.word	0x00000002
        /*051c*/ 	.word	0x00000130
        /*0520*/ 	.short	0x010a
        /*0522*/ 	.byte	0xff
	.zero		1


	//   ....[65]....
        /*0524*/ 	.word	0x00003040
        /*0528*/ 	.word	0x00000004
        /*052c*/ 	.word	0x00000000
        /*0530*/ 	.short	0x0101
        /*0532*/ 	.byte	0xff
	.zero		1


	//   ....[66]....
        /*0534*/ 	.word	0x00003060
        /*0538*/ 	.word	0x000000ff
        /*053c*/ 	.word	0x00000100
        /*0540*/ 	.short	0x010a
        /*0542*/ 	.byte	0x04
	.zero		1


	//   ....[67]....
        /*0544*/ 	.word	0x00003180
        /*0548*/ 	.word	0x00000002
        /*054c*/ 	.word	0x000000f0
        /*0550*/ 	.short	0x010a
        /*0552*/ 	.byte	0xff
	.zero		1


	//   ....[68]....
        /*0554*/ 	.word	0x00003290
        /*0558*/ 	.word	0x00000002
        /*055c*/ 	.word	0x00000000
        /*0560*/ 	.short	0x0101
        /*0562*/ 	.byte	0xff
	.zero		1


	//   ....[69]....
        /*0564*/ 	.word	0x00003320
        /*0568*/ 	.word	0x000000ff
        /*056c*/ 	.word	0x00000100
        /*0570*/ 	.short	0x0106
        /*0572*/ 	.byte	0x04
	.zero		1


	//   ....[70]....
        /*0574*/ 	.word	0x00003340
        /*0578*/ 	.word	0x000000ff
        /*057c*/ 	.word	0x00000100
        /*0580*/ 	.short	0x010a
        /*0582*/ 	.byte	0x04
	.zero		1


	//   ....[71]....
        /*0584*/ 	.word	0x000033d0
        /*0588*/ 	.word	0x000000ff
        /*058c*/ 	.word	0x00000100
        /*0590*/ 	.short	0x0106
        /*0592*/ 	.byte	0x07
	.zero		1


	//   ....[72]....
        /*0594*/ 	.word	0x00003410
        /*0598*/ 	.word	0x00000000
        /*059c*/ 	.word	0x00000100
        /*05a0*/ 	.short	0x010a
        /*05a2*/ 	.byte	0xff
	.zero		1


	//   ....[73]....
        /*05a4*/ 	.word	0x00003650
        /*05a8*/ 	.word	0x000000ff
        /*05ac*/ 	.word	0x00000008
        /*05b0*/ 	.short	0x010a
        /*05b2*/ 	.byte	0x05
	.zero		1


	//   ....[74]....
        /*05b4*/ 	.word	0x00003670
        /*05b8*/ 	.word	0x000000ff
        /*05bc*/ 	.word	0x00000008
        /*05c0*/ 	.short	0x010a
        /*05c2*/ 	.byte	0x05
	.zero		1


	//   ....[75]....
        /*05c4*/ 	.word	0x00003800
        /*05c8*/ 	.word	0x000000ff
        /*05cc*/ 	.word	0x00000008
        /*05d0*/ 	.short	0x010a
        /*05d2*/ 	.byte	0x05
	.zero		1


	//   ....[76]....
        /*05d4*/ 	.word	0x00003820
        /*05d8*/ 	.word	0x000000ff
        /*05dc*/ 	.word	0x00000008
        /*05e0*/ 	.short	0x010a
        /*05e2*/ 	.byte	0x05
	.zero		1


	//   ....[77]....
        /*05e4*/ 	.word	0x000038e0
        /*05e8*/ 	.word	0x000000ff
        /*05ec*/ 	.word	0x00000000
        /*05f0*/ 	.short	0x0101
        /*05f2*/ 	.byte	0x04
	.zero		1


	//   ....[78]....
        /*05f4*/ 	.word	0x00003be0
        /*05f8*/ 	.word	0x00000000
        /*05fc*/ 	.word	0x000000f0
        /*0600*/ 	.short	0x010a
        /*0602*/ 	.byte	0xff
	.zero		1


	//   ....[79]....
        /*0604*/ 	.word	0x00003ca0
        /*0608*/ 	.word	0x00000000
        /*060c*/ 	.word	0x00000000
        /*0610*/ 	.short	0x0101
        /*0612*/ 	.byte	0xff
	.zero		1


	//   ....[80]....
        /*0614*/ 	.word	0x00003d60
        /*0618*/ 	.word	0x000000ff
        /*061c*/ 	.word	0x00000000
        /*0620*/ 	.short	0x010a
        /*0622*/ 	.byte	0x04
	.zero		1


	//   ....[81]....
        /*0624*/ 	.word	0x00003d70
        /*0628*/ 	.word	0x000000ff
        /*062c*/ 	.word	0x00000120
        /*0630*/ 	.short	0x010a
        /*0632*/ 	.byte	0x17
	.zero		1


	//   ....[82]....
        /*0634*/ 	.word	0x00003e20
        /*0638*/ 	.word	0x000000ff
        /*063c*/ 	.word	0x00000000
        /*0640*/ 	.short	0x010a
        /*0642*/ 	.byte	0x05
	.zero		1


	//   ....[83]....
        /*0644*/ 	.word	0x00003f60
        /*0648*/ 	.word	0x000000ff
        /*064c*/ 	.word	0x00000000
        /*0650*/ 	.short	0x010a
        /*0652*/ 	.byte	0x04
	.zero		1


	//   ....[84]....
        /*0654*/ 	.word	0x000041b0
        /*0658*/ 	.word	0x000000ff
        /*065c*/ 	.word	0x00000000
        /*0660*/ 	.short	0x010a
        /*0662*/ 	.byte	0x04
	.zero		1


	//   ....[85]....
        /*0664*/ 	.word	0x00004250
        /*0668*/ 	.word	0x00000000
        /*066c*/ 	.word	0x00000000
        /*0670*/ 	.short	0x010a
        /*0672*/ 	.byte	0xff
	.zero		1


	//   ....[86]....
        /*0674*/ 	.word	0x00004290
        /*0678*/ 	.word	0x00000000
        /*067c*/ 	.word	0x00000000
        /*0680*/ 	.short	0x010a
        /*0682*/ 	.byte	0xff
	.zero		1


	//   ....[87]....
        /*0684*/ 	.word	0x00004300
        /*0688*/ 	.word	0x000000ff
        /*068c*/ 	.word	0x00000000
        /*0690*/ 	.short	0x0101
        /*0692*/ 	.byte	0x04
	.zero		1


	//   ....[88]....
        /*0694*/ 	.word	0x00004340
        /*0698*/ 	.word	0x000000ff
        /*069c*/ 	.word	0x00000150
        /*06a0*/ 	.short	0x010a
        /*06a2*/ 	.byte	0x11
	.zero		1


	//   ....[89]....
        /*06a4*/ 	.word	0x00004390
        /*06a8*/ 	.word	0x000000ff
        /*06ac*/ 	.word	0x00000000
        /*06b0*/ 	.short	0x0101
        /*06b2*/ 	.byte	0x04
	.zero		1


	//   ....[90]....
        /*06b4*/ 	.word	0x00004870
        /*06b8*/ 	.word	0x00000008
        /*06bc*/ 	.word	0x000000f0
        /*06c0*/ 	.short	0x010a
        /*06c2*/ 	.byte	0xff
	.zero		1


	//   ....[91]....
        /*06c4*/ 	.word	0x000049e0
        /*06c8*/ 	.word	0x00000000
        /*06cc*/ 	.word	0x00000000
        /*06d0*/ 	.short	0x0101
        /*06d2*/ 	.byte	0xff
	.zero		1


	//   ....[92]....
        /*06d4*/ 	.word	0x00004ec0
        /*06d8*/ 	.word	0x000000ff
        /*06dc*/ 	.word	0x000000e8
        /*06e0*/ 	.short	0x010a
        /*06e2*/ 	.byte	0x15
	.zero		1


	//   ....[93]....
        /*06e4*/ 	.word	0x00005050
        /*06e8*/ 	.word	0x000000ff
        /*06ec*/ 	.word	0x000000c0
        /*06f0*/ 	.short	0x010a
        /*06f2*/ 	.byte	0x15
	.zero		1


	//   ....[94]....
        /*06f4*/ 	.word	0x000051a0
        /*06f8*/ 	.word	0x000000ff
        /*06fc*/ 	.word	0x000000a0
        /*0700*/ 	.short	0x010b
        /*0702*/ 	.byte	0x15
	.zero		1


	//   ....[95]....
        /*0704*/ 	.word	0x000051c0
        /*0708*/ 	.word	0x000000ff
        /*070c*/ 	.word	0x00000000
        /*0710*/ 	.short	0x0101
        /*0712*/ 	.byte	0x04
	.zero		1


	//   ....[96]....
        /*0714*/ 	.word	0x000051d0
        /*0718*/ 	.word	0x000000ff
        /*071c*/ 	.word	0x000000c8
        /*0720*/ 	.short	0x010a
        /*0722*/ 	.byte	0x15
	.zero		1


	//   ....[97]....
        /*0724*/ 	.word	0x00005320
        /*0728*/ 	.word	0x000000ff
        /*072c*/ 	.word	0x000000a8
        /*0730*/ 	.short	0x010b
        /*0732*/ 	.byte	0x15
	.zero		1


	//   ....[98]....
        /*0734*/ 	.word	0x00005340
        /*0738*/ 	.word	0x000000ff
        /*073c*/ 	.word	0x00000000
        /*0740*/ 	.short	0x0101
        /*0742*/ 	.byte	0x04
	.zero		1


	//   ....[99]....
        /*0744*/ 	.word	0x00005350
        /*0748*/ 	.word	0x000000ff
        /*074c*/ 	.word	0x000000d0
        /*0750*/ 	.short	0x010a
        /*0752*/ 	.byte	0x15
	.zero		1


	//   ....[100]....
        /*0754*/ 	.word	0x000054b0
        /*0758*/ 	.word	0x000000ff
        /*075c*/ 	.word	0x000000b0
        /*0760*/ 	.short	0x010b
        /*0762*/ 	.byte	0x15
	.zero		1


	//   ....[101]....
        /*0764*/ 	.word	0x000054d0
        /*0768*/ 	.word	0x000000ff
        /*076c*/ 	.word	0x00000000
        /*0770*/ 	.short	0x0101
        /*0772*/ 	.byte	0x04
	.zero		1


	//   ....[102]....
        /*0774*/ 	.word	0x000054e0
        /*0778*/ 	.word	0x000000ff
        /*077c*/ 	.word	0x000000d8
        /*0780*/ 	.short	0x010a
        /*0782*/ 	.byte	0x15
	.zero		1


	//   ....[103]....
        /*0784*/ 	.word	0x000056d0
        /*0788*/ 	.word	0x000000ff
        /*078c*/ 	.word	0x000000b8
        /*0790*/ 	.short	0x010b
        /*0792*/ 	.byte	0x15
	.zero		1


	//   ....[104]....
        /*0794*/ 	.word	0x000056e0
        /*0798*/ 	.word	0x000000ff
        /*079c*/ 	.word	0x00000000
        /*07a0*/ 	.short	0x0101
        /*07a2*/ 	.byte	0x29
	.zero		1


	//   ....[105]....
        /*07a4*/ 	.word	0x00005710
        /*07a8*/ 	.word	0x000000ff
        /*07ac*/ 	.word	0x000000c0
        /*07b0*/ 	.short	0x010a
        /*07b2*/ 	.byte	0x15
	.zero		1


	//   ....[106]....
        /*07b4*/ 	.word	0x00005730
        /*07b8*/ 	.word	0x000000ff
        /*07bc*/ 	.word	0x000000c8
        /*07c0*/ 	.short	0x010a
        /*07c2*/ 	.byte	0x15
	.zero		1


	//   ....[107]....
        /*07c4*/ 	.word	0x00005750
        /*07c8*/ 	.word	0x000000ff
        /*07cc*/ 	.word	0x000000d0
        /*07d0*/ 	.short	0x010a
        /*07d2*/ 	.byte	0x15
	.zero		1


	//   ....[108]....
        /*07d4*/ 	.word	0x00005790
        /*07d8*/ 	.word	0x00000000
        /*07dc*/ 	.word	0x000000d8
        /*07e0*/ 	.short	0x010a
        /*07e2*/ 	.byte	0xff
	.zero		1


	//   ....[109]....
        /*07e4*/ 	.word	0x00005ae0
        /*07e8*/ 	.word	0x00000003
        /*07ec*/ 	.word	0x000000f0
        /*07f0*/ 	.short	0x010a
        /*07f2*/ 	.byte	0xff
	.zero		1


	//   ....[110]....
        /*07f4*/ 	.word	0x00005c60
        /*07f8*/ 	.word	0x00000000
        /*07fc*/ 	.word	0x00000000
        /*0800*/ 	.short	0x0101
        /*0802*/ 	.byte	0xff
	.zero		1


	//   ....[111]....
        /*0804*/ 	.word	0x00006830
        /*0808*/ 	.word	0x000000ff
        /*080c*/ 	.word	0x000000a0
        /*0810*/ 	.short	0x010a
        /*0812*/ 	.byte	0x2c
	.zero		1


	//   ....[112]....
        /*0814*/ 	.word	0x000068f0
        /*0818*/ 	.word	0x000000a6
        /*081c*/ 	.word	0x00000110
        /*0820*/ 	.short	0x010a
        /*0822*/ 	.byte	0xff
	.zero		1


	//   ....[113]....
        /*0824*/ 	.word	0x00006a20
        /*0828*/ 	.word	0x000000ff
        /*082c*/ 	.word	0x000000a0
        /*0830*/ 	.short	0x010a
        /*0832*/ 	.byte	0x2c
	.zero		1


	//   ....[114]....
        /*0834*/ 	.word	0x00006bf0
        /*0838*/ 	.word	0x000000a6
        /*083c*/ 	.word	0x00000110
        /*0840*/ 	.short	0x010a
        /*0842*/ 	.byte	0xff
	.zero		1


	//   ....[115]....
        /*0844*/ 	.word	0x00007e70
        /*0848*/ 	.word	0x00000000
        /*084c*/ 	.word	0x00000000
        /*0850*/ 	.short	0x0101
        /*0852*/ 	.byte	0xff
	.zero		1


	//   ....[116]....
        /*0854*/ 	.word	0x00007e80
        /*0858*/ 	.word	0x00000003
        /*085c*/ 	.word	0x000000a0
        /*0860*/ 	.short	0x010a
        /*0862*/ 	.byte	0xff
	.zero		1


	//   ....[117]....
        /*0864*/ 	.word	0x00007f60
        /*0868*/ 	.word	0x00000003
        /*086c*/ 	.word	0x000000a0
        /*0870*/ 	.short	0x010a
        /*0872*/ 	.byte	0xff
	.zero		1


	//   ....[118]....
        /*0874*/ 	.word	0x000092a0
        /*0878*/ 	.word	0x0000004d
        /*087c*/ 	.word	0x00000000
        /*0880*/ 	.short	0x0101
        /*0882*/ 	.byte	0xff
	.zero		1


	//   ....[119]....
        /*0884*/ 	.word	0x000092c0
        /*0888*/ 	.word	0x00000000
        /*088c*/ 	.word	0x000000a0
        /*0890*/ 	.short	0x010a
        /*0892*/ 	.byte	0xff
	.zero		1


	//   ....[120]....
        /*0894*/ 	.word	0x00009390
        /*0898*/ 	.word	0x00000000
        /*089c*/ 	.word	0x000000a0
        /*08a0*/ 	.short	0x010a
        /*08a2*/ 	.byte	0xff
	.zero		1


	//   ....[121]....
        /*08a4*/ 	.word	0x0000a6d0
        /*08a8*/ 	.word	0x0000004a
        /*08ac*/ 	.word	0x00000000
        /*08b0*/ 	.short	0x0101
        /*08b2*/ 	.byte	0xff
	.zero		1


	//   ....[122]....
        /*08b4*/ 	.word	0x0000a6f0
        /*08b8*/ 	.word	0x00000003
        /*08bc*/ 	.word	0x000000a0
        /*08c0*/ 	.short	0x010a
        /*08c2*/ 	.byte	0xff
	.zero		1


	//   ....[123]....
        /*08c4*/ 	.word	0x0000a7c0
        /*08c8*/ 	.word	0x00000003
        /*08cc*/ 	.word	0x000000a0
        /*08d0*/ 	.short	0x010a
        /*08d2*/ 	.byte	0xff
	.zero		1


	//   ....[124]....
        /*08d4*/ 	.word	0x0000ab10
        /*08d8*/ 	.word	0x000000a6
        /*08dc*/ 	.word	0x00000000
        /*08e0*/ 	.short	0x0101
        /*08e2*/ 	.byte	0xff
	.zero		1


	//   ....[125]....
        /*08e4*/ 	.word	0x0000bb40
        /*08e8*/ 	.word	0x00000000
        /*08ec*/ 	.word	0x00000000
        /*08f0*/ 	.short	0x0101
        /*08f2*/ 	.byte	0xff
	.zero		1


	//   ....[126]....
        /*08f4*/ 	.word	0x0000bdd0
        /*08f8*/ 	.word	0x000000ff
        /*08fc*/ 	.word	0x00000000
        /*0900*/ 	.short	0x0101
        /*0902*/ 	.byte	0x04
	.zero		1


	//   ....[127]....
        /*0904*/ 	.word	0x0000bdf0
        /*0908*/ 	.word	0x00000003
        /*090c*/ 	.word	0x00000140
        /*0910*/ 	.short	0x010a
        /*0912*/ 	.byte	0xff
	.zero		1


	//   ....[128]....
        /*0914*/ 	.word	0x0000be50
        /*0918*/ 	.word	0x00000000
        /*091c*/ 	.word	0x00000050
        /*0920*/ 	.short	0x010a
        /*0922*/ 	.byte	0xff
	.zero		1


	//   ....[129]....
        /*0924*/ 	.word	0x0000beb0
        /*0928*/ 	.word	0x00000000
        /*092c*/ 	.word	0x00000050
        /*0930*/ 	.short	0x010a
        /*0932*/ 	.byte	0xff
	.zero		1


	//   ....[130]....
        /*0934*/ 	.word	0x0000bf00
        /*0938*/ 	.word	0x00000003
        /*093c*/ 	.word	0x000000f0
        /*0940*/ 	.short	0x010a
        /*0942*/ 	.byte	0xff
	.zero		1


	//   ....[131]....
        /*0944*/ 	.word	0x0000bf60
        /*0948*/ 	.word	0x00000000
        /*094c*/ 	.word	0x00000000
        /*0950*/ 	.short	0x010a
        /*0952*/ 	.byte	0xff
	.zero		1


	//   ....[132]....
        /*0954*/ 	.word	0x0000bfc0
        /*0958*/ 	.word	0x00000000
        /*095c*/ 	.word	0x00000000
        /*0960*/ 	.short	0x010a
        /*0962*/ 	.byte	0xff
	.zero		1


	//   ....[133]....
        /*0964*/ 	.word	0x0000c020
        /*0968*/ 	.word	0x00000000
        /*096c*/ 	.word	0x00000000
        /*0970*/ 	.short	0x010a
        /*0972*/ 	.byte	0xff
	.zero		1


	//   ....[134]....
        /*0974*/ 	.word	0x0000c080
        /*0978*/ 	.word	0x00000000
        /*097c*/ 	.word	0x00000000
        /*0980*/ 	.short	0x010a
        /*0982*/ 	.byte	0xff
	.zero		1


	//   ....[135]....
        /*0984*/ 	.word	0x0000c0e0
        /*0988*/ 	.word	0x00000000
        /*098c*/ 	.word	0x00000000
        /*0990*/ 	.short	0x010a
        /*0992*/ 	.byte	0xff
	.zero		1


	//   ....[136]....
        /*0994*/ 	.word	0x0000c140
        /*0998*/ 	.word	0x00000000
        /*099c*/ 	.word	0x00000000
        /*09a0*/ 	.short	0x010a
        /*09a2*/ 	.byte	0xff
	.zero		1


	//   ....[137]....
        /*09a4*/ 	.word	0x0000c1a0
        /*09a8*/ 	.word	0x00000000
        /*09ac*/ 	.word	0x00000000
        /*09b0*/ 	.short	0x010a
        /*09b2*/ 	.byte	0xff
	.zero		1


	//   ....[138]....
        /*09b4*/ 	.word	0x0000c200
        /*09b8*/ 	.word	0x00000000
        /*09bc*/ 	.word	0x00000000
        /*09c0*/ 	.short	0x010a
        /*09c2*/ 	.byte	0xff
	.zero		1


	//   ....[139]....
        /*09c4*/ 	.word	0x0000c260
        /*09c8*/ 	.word	0x00000000
        /*09cc*/ 	.word	0x00000000
        /*09d0*/ 	.short	0x010a
        /*09d2*/ 	.byte	0xff
	.zero		1


	//   ....[140]....
        /*09d4*/ 	.word	0x0000c2b0
        /*09d8*/ 	.word	0x00000002
        /*09dc*/ 	.word	0x00000130
        /*09e0*/ 	.short	0x010a
        /*09e2*/ 	.byte	0xff
	.zero		1


	//   ....[141]....
        /*09e4*/ 	.word	0x0000c310
        /*09e8*/ 	.word	0x00000002
        /*09ec*/ 	.word	0x00000100
        /*09f0*/ 	.short	0x010a
        /*09f2*/ 	.byte	0xff
	.zero		1


	//   ....[142]....
        /*09f4*/ 	.word	0x0000c360
        /*09f8*/ 	.word	0x00000002
        /*09fc*/ 	.word	0x000000f0
        /*0a00*/ 	.short	0x010a
        /*0a02*/ 	.byte	0xff
	.zero		1


	//   ....[143]....
        /*0a04*/ 	.word	0x0000c3c0
        /*0a08*/ 	.word	0x00000000
        /*0a0c*/ 	.word	0x00000100
        /*0a10*/ 	.short	0x010a
        /*0a12*/ 	.byte	0xff
	.zero		1


	//   ....[144]....
        /*0a14*/ 	.word	0x0000c420
        /*0a18*/ 	.word	0x00000000
        /*0a1c*/ 	.word	0x00000008
        /*0a20*/ 	.short	0x010a
        /*0a22*/ 	.byte	0xff
	.zero		1


	//   ....[145]....
        /*0a24*/ 	.word	0x0000c500
        /*0a28*/ 	.word	0x00000000
        /*0a2c*/ 	.word	0x00000008
        /*0a30*/ 	.short	0x010a
        /*0a32*/ 	.byte	0xff
	.zero		1


	//   ....[146]....
        /*0a34*/ 	.word	0x0000c550
        /*0a38*/ 	.word	0x00000000
        /*0a3c*/ 	.word	0x000000f0
        /*0a40*/ 	.short	0x010a
        /*0a42*/ 	.byte	0xff
	.zero		1


	//   ....[147]....
        /*0a44*/ 	.word	0x0000c5b0
        /*0a48*/ 	.word	0x00000000
        /*0a4c*/ 	.word	0x00000120
        /*0a50*/ 	.short	0x010a
        /*0a52*/ 	.byte	0xff
	.zero		1


	//   ....[148]....
        /*0a54*/ 	.word	0x0000c610
        /*0a58*/ 	.word	0x00000000
        /*0a5c*/ 	.word	0x00000000
        /*0a60*/ 	.short	0x010a
        /*0a62*/ 	.byte	0xff
	.zero		1


	//   ....[149]....
        /*0a64*/ 	.word	0x0000c670
        /*0a68*/ 	.word	0x00000000
        /*0a6c*/ 	.word	0x00000000
        /*0a70*/ 	.short	0x010a
        /*0a72*/ 	.byte	0xff
	.zero		1


	//   ....[150]....
        /*0a74*/ 	.word	0x0000c6d0
        /*0a78*/ 	.word	0x00000000
        /*0a7c*/ 	.word	0x00000150
        /*0a80*/ 	.short	0x010a
        /*0a82*/ 	.byte	0xff
	.zero		1


	//   ....[151]....
        /*0a84*/ 	.word	0x0000c720
        /*0a88*/ 	.word	0x00000008
        /*0a8c*/ 	.word	0x000000f0
        /*0a90*/ 	.short	0x010a
        /*0a92*/ 	.byte	0xff
	.zero		1


	//   ....[152]....
        /*0a94*/ 	.word	0x0000c780
        /*0a98*/ 	.word	0x00000000
        /*0a9c*/ 	.word	0x000000e8
        /*0aa0*/ 	.short	0x010a
        /*0aa2*/ 	.byte	0xff
	.zero		1


	//   ....[153]....
        /*0aa4*/ 	.word	0x0000c7e0
        /*0aa8*/ 	.word	0x00000005
        /*0aac*/ 	.word	0x000000c0
        /*0ab0*/ 	.short	0x010a
        /*0ab2*/ 	.byte	0xff
	.zero		1


	//   ....[154]....
        /*0ab4*/ 	.word	0x0000c840
        /*0ab8*/ 	.word	0x00000005
        /*0abc*/ 	.word	0x000000c8
        /*0ac0*/ 	.short	0x010a
        /*0ac2*/ 	.byte	0xff
	.zero		1


	//   ....[155]....
        /*0ac4*/ 	.word	0x0000c8a0
        /*0ac8*/ 	.word	0x00000005
        /*0acc*/ 	.word	0x000000d0
        /*0ad0*/ 	.short	0x010a
        /*0ad2*/ 	.byte	0xff
	.zero		1


	//   ....[156]....
        /*0ad4*/ 	.word	0x0000c900
        /*0ad8*/ 	.word	0x00000005
        /*0adc*/ 	.word	0x000000d8
        /*0ae0*/ 	.short	0x010a
        /*0ae2*/ 	.byte	0xff
	.zero		1


	//   ....[157]....
        /*0ae4*/ 	.word	0x0000c960
        /*0ae8*/ 	.word	0x00000000
        /*0aec*/ 	.word	0x000000c0
        /*0af0*/ 	.short	0x010a
        /*0af2*/ 	.byte	0xff
	.zero		1


	//   ....[158]....
        /*0af4*/ 	.word	0x0000c9c0
        /*0af8*/ 	.word	0x00000000
        /*0afc*/ 	.word	0x000000c8
        /*0b00*/ 	.short	0x010a
        /*0b02*/ 	.byte	0xff
	.zero		1


	//   ....[159]....
        /*0b04*/ 	.word	0x0000ca20
        /*0b08*/ 	.word	0x00000000
        /*0b0c*/ 	.word	0x000000d0
        /*0b10*/ 	.short	0x010a
        /*0b12*/ 	.byte	0xff
	.zero		1


	//   ....[160]....
        /*0b14*/ 	.word	0x0000ca70
        /*0b18*/ 	.word	0x00000003
        /*0b1c*/ 	.word	0x000000f0
        /*0b20*/ 	.short	0x010a
        /*0b22*/ 	.byte	0xff
	.zero		1


	//   ....[161]....
        /*0b24*/ 	.word	0x0000cad0
        /*0b28*/ 	.word	0x00000000
        /*0b2c*/ 	.word	0x000000a0
        /*0b30*/ 	.short	0x010a
        /*0b32*/ 	.byte	0xff
	.zero		1


	//   ....[162]....
        /*0b34*/ 	.word	0x0000cb20
        /*0b38*/ 	.word	0x000000a6
        /*0b3c*/ 	.word	0x00000110
        /*0b40*/ 	.short	0x010a
        /*0b42*/ 	.byte	0xff
	.zero		1


	//   ....[163]....
        /*0b44*/ 	.word	0x0000cb70
        /*0b48*/ 	.word	0x00000003
        /*0b4c*/ 	.word	0x000000a0
        /*0b50*/ 	.short	0x010a
        /*0b52*/ 	.byte	0xff
	.zero		1


	//   ....[164]....
        /*0b54*/ 	.word	0x0000cbc0
        /*0b58*/ 	.word	0x00000000
        /*0b5c*/ 	.word	0x000000a0
        /*0b60*/ 	.short	0x010a
        /*0b62*/ 	.byte	0xff
	.zero		1


	//   ....[165]....
        /*0b64*/ 	.word	0x0000cc10
        /*0b68*/ 	.word	0x00000003
        /*0b6c*/ 	.word	0x000000a0
        /*0b70*/ 	.short	0x010a
        /*0b72*/ 	.byte	0xff
	.zero		1


	//----- nvinfo : EIATTR_NUM_MBARRIERS
	.align		4
.L_47:
        /*0b74*/ 	.byte	0x03, 0x38
        /*0b76*/ 	.short	0x002b


	//----- nvinfo : EIATTR_EXIT_INSTR_OFFSETS
	.align		4
        /*0b78*/ 	.byte	0x04, 0x1c
        /*0b7a*/ 	.short	(.L_49 - .L_48)


	//   ....[0]....
.L_48:
        /*0b7c*/ 	.word	0x00002ef0


	//   ....[1]....
        /*0b80*/ 	.word	0x000033e0


	//   ....[2]....
        /*0b84*/ 	.word	0x00003440


	//   ....[3]....
        /*0b88*/ 	.word	0x000045c0


	//   ....[4]....
        /*0b8c*/ 	.word	0x000057c0


	//   ....[5]....
        /*0b90*/ 	.word	0x00005800


	//   ....[6]....
        /*0b94*/ 	.word	0x0000bcc0


	//   ....[7]....
        /*0b98*/ 	.word	0x0000bd40


	//   ....[8]....
        /*0b9c*/ 	.word	0x0000bd70


	//   ....[9]....
        /*0ba0*/ 	.word	0x0000bde0


	//----- nvinfo : EIATTR_MAX_THREADS
	.align		4
.L_49:
        /*0ba4*/ 	.byte	0x04, 0x05
        /*0ba6*/ 	.short	(.L_51 - .L_50)
.L_50:
        /*0ba8*/ 	.word	0x00000100
        /*0bac*/ 	.word	0x00000001
        /*0bb0*/ 	.word	0x00000001


	//----- nvinfo : EIATTR_CRS_STACK_SIZE
	.align		4
.L_51:
        /*0bb4*/ 	.byte	0x04, 0x1e
        /*0bb6*/ 	.short	(.L_53 - .L_52)
.L_52:
        /*0bb8*/ 	.word	0x00000000


	//----- nvinfo : EIATTR_CBANK_PARAM_SIZE
	.align		4
.L_53:
        /*0bbc*/ 	.byte	0x03, 0x19
        /*0bbe*/ 	.short	0x0800


	//----- nvinfo : EIATTR_PARAM_CBANK
	.align		4
        /*0bc0*/ 	.byte	0x04, 0x0a
        /*0bc2*/ 	.short	(.L_55 - .L_54)
	.align		4
.L_54:
        /*0bc4*/ 	.word	index@(.nv.constant0._ZN7cutlass13device_kernelINS_4gemm6kernel13GemmUniversalIN4cute5tupleIJiiiiEEENS1_10collective13CollectiveMmaINS1_35MainloopSm100TmaUmmaWarpSpecializedILi10ELi2ELi2ENS5_IJNS4_1CILi4EEENSA_ILi1EEESC_EEEEENS5_IJNSA_ILi256EEESF_NSA_ILi32EEEEEENS_6half_tENS5_IJlSC_lEEESI_SJ_NS4_8TiledMMAINS4_8MMA_AtomIJNS4_26SM100_MMA_F16BF16_2x1SM_SSISI_SI_fLi256ELi256ELNS4_4UMMA5MajorE0ELSO_0ELNSN_7ScaleInE0ELSP_0EEEEEENS4_6LayoutINS5_IJSC_SC_SC_EEENS5_IJNSA_ILi0EEESU_SU_EEEEENS5_IJNS4_10UnderscoreESX_SX_EEEEENS4_18SM100_TMA_2SM_LOADENS4_14ComposedLayoutINS4_7SwizzleILi2ELi4ELi3EEENS4_18smem_ptr_flag_bitsILi16EEENSS_INS5_IJNSA_ILi8EEESG_EEENS5_IJSG_SC_EEEEEEEvNS4_8identityENS4_28SM100_TMA_2SM_LOAD_MULTICASTES1A_vS1B_EENS_8epilogue10collective18CollectiveEpilogueINS1E_23Sm100TmaWarpSpecializedILi4ELi2ELi64ELb1ELb0EEEJNS5_IJNSA_ILi128EEESF_SG_EEENS5_IJNSS_IS1J_SC_EENSS_INSA_ILi64EEESC_EEEEESI_SJ_SI_SJ_NS1E_6fusion15FusionCallbacksIS1I_NS1P_17LinearCombinationISI_fSI_fLNS_15FloatRoundStyleE2EEES1K_S1O_JEEENS4_5SM1004TMEM4LOAD26SM100_TMEM_LOAD_32dp32b64xENS4_13SM90_TMA_LOADENS11_INS12_ILi3ELi4ELi3EEES15_NSS_INS5_IJS16_S1M_EEENS5_IJS1M_SC_EEEEEEENS4_39AutoVectorizingCopyWithAssumedAlignmentILi128EEENS4_14SM90_TMA_STOREES24_S26_S26_EEEvvEEEEvNT_6ParamsE)
        /*0bc8*/ 	.short	0x0380
        /*0bca*/ 	.short	0x0800


	//----- nvinfo : EIATTR_SW_WAR
	.align		4
.L_55:
        /*0bcc*/ 	.byte	0x04, 0x36
        /*0bce*/ 	.short	(.L_57 - .L_56)
.L_56:
        /*0bd0*/ 	.word	0x00000008
.L_57:


//--------------------- .nv.callgraph             --------------------------
	.section	.nv.callgraph,"",@"SHT_CUDA_CALLGRAPH"
	.align	4
	.sectionentsize	8
	.align		4
        /*0000*/ 	.word	0x00000000
	.align		4
        /*0004*/ 	.word	0xffffffff
	.align		4
        /*0008*/ 	.word	index@(_ZN7cutlass13device_kernelINS_4gemm6kernel13GemmUniversalIN4cute5tupleIJiiiiEEENS1_10collective13CollectiveMmaINS1_35MainloopSm100TmaUmmaWarpSpecializedILi10ELi2ELi2ENS5_IJNS4_1CILi4EEENSA_ILi1EEESC_EEEEENS5_IJNSA_ILi256EEESF_NSA_ILi32EEEEEENS_6half_tENS5_IJlSC_lEEESI_SJ_NS4_8TiledMMAINS4_8MMA_AtomIJNS4_26SM100_MMA_F16BF16_2x1SM_SSISI_SI_fLi256ELi256ELNS4_4UMMA5MajorE0ELSO_0ELNSN_7ScaleInE0ELSP_0EEEEEENS4_6LayoutINS5_IJSC_SC_SC_EEENS5_IJNSA_ILi0EEESU_SU_EEEEENS5_IJNS4_10UnderscoreESX_SX_EEEEENS4_18SM100_TMA_2SM_LOADENS4_14ComposedLayoutINS4_7SwizzleILi2ELi4ELi3EEENS4_18smem_ptr_flag_bitsILi16EEENSS_INS5_IJNSA_ILi8EEESG_EEENS5_IJSG_SC_EEEEEEEvNS4_8identityENS4_28SM100_TMA_2SM_LOAD_MULTICASTES1A_vS1B_EENS_8epilogue10collective18CollectiveEpilogueINS1E_23Sm100TmaWarpSpecializedILi4ELi2ELi64ELb1ELb0EEEJNS5_IJNSA_ILi128EEESF_SG_EEENS5_IJNSS_IS1J_SC_EENSS_INSA_ILi64EEESC_EEEEESI_SJ_SI_SJ_NS1E_6fusion15FusionCallbacksIS1I_NS1P_17LinearCombinationISI_fSI_fLNS_15FloatRoundStyleE2EEES1K_S1O_JEEENS4_5SM1004TMEM4LOAD26SM100_TMEM_LOAD_32dp32b64xENS4_13SM90_TMA_LOADENS11_INS12_ILi3ELi4ELi3EEES15_NSS_INS5_IJS16_S1M_EEENS5_IJS1M_SC_EEEEEEENS4_39AutoVectorizingCopyWithAssumedAlignmentILi128EEENS4_14SM90_TMA_STOREES24_S26_S26_EEEvvEEEEvNT_6ParamsE)
	.align		4
        /*000c*/ 	.word	index@(__assertfail)
	.align		4
        /*0010*/ 	.word	0x00000000
	.align		4
        /*0014*/ 	.word	0xfffffffe
	.align		4
        /*0018*/ 	.word	0x00000000
	.align		4
        /*001c*/ 	.word	0xfffffffd
	.align		4
        /*0020*/ 	.word	0x00000000
	.align		4
        /*0024*/ 	.word	0xfffffffc


//--------------------- .nv.constant4             --------------------------
	.section	.nv.constant4,"a",@progbits
	.align	8
	.align		8
.nv.constant4:
        /*0000*/ 	.dword	__assertfail
	.align		8
        /*0008*/ 	.dword	__unnamed_1
	.align		8
        /*0010*/ 	.dword	__unnamed_2
	.align		8
        /*0018*/ 	.dword	_ZN40_INTERNAL_2408a5df_4_k_cu_b01605ff_320334cuda3std3__45__cpo5beginE
	.align		8
        /*0020*/ 	.dword	_ZN40_INTERNAL_2408a5df_4_k_cu_b01605ff_320334cuda3std3__45__cpo3endE
	.align		8
        /*0028*/ 	.dword	_ZN40_INTERNAL_2408a5df_4_k_cu_b01605ff_320334cuda3std3__45__cpo6cbeginE
	.align		8
        /*0030*/ 	.dword	_ZN40_INTERNAL_2408a5df_4_k_cu_b01605ff_320334cuda3std3__45__cpo4cendE
	.align		8
        /*0038*/ 	.dword	_ZN40_INTERNAL_2408a5df_4_k_cu_b01605ff_320334cuda3std3__442_GLOBAL__N__2408a5df_4_k_cu_b01605ff_320336ignoreE
	.align		8
        /*0040*/ 	.dword	_ZN40_INTERNAL_2408a5df_4_k_cu_b01605ff_320334cuda3std3__419piecewise_constructE
	.align		8
        /*0048*/ 	.dword	_ZN40_INTERNAL_2408a5df_4_k_cu_b01605ff_320334cuda3std3__48in_placeE
	.align		8
        /*0050*/ 	.dword	_ZN40_INTERNAL_2408a5df_4_k_cu_b01605ff_320334cuda3std6ranges3__45__cpo4swapE
	.align		8
        /*0058*/ 	.dword	_ZN40_INTERNAL_2408a5df_4_k_cu_b01605ff_320334cuda3std6ranges3__45__cpo9iter_moveE
	.align		8
        /*0060*/ 	.dword	_ZN40_INTERNAL_2408a5df_4_k_cu_b01605ff_320334cute7productE
	.align		8
        /*0068*/ 	.dword	_ZN40_INTERNAL_2408a5df_4_k_cu_b01605ff_320334cute1_E
	.align		8
        /*0070*/ 	.dword	$str$25
	.align		8
        /*0078*/ 	.dword	$str$26
	.align		8
        /*0080*/ 	.dword	$str$27
	.align		8
        /*0088*/ 	.dword	$str$28


//--------------------- .text._ZN7cutlass13device_kernelINS_4gemm6kernel13GemmUniversalIN4cute5tupleIJiiiiEEENS1_10collective13CollectiveMmaINS1_35MainloopSm100TmaUmmaWarpSpecializedILi10ELi2ELi2ENS5_IJNS4_1CILi4EEENSA_ILi1EEESC_EEEEENS5_IJNSA_ILi256EEESF_NSA_ILi32EEEEEENS_6half_tENS5_IJlSC_lEEESI_SJ_NS4_8TiledMMAINS4_8MMA_AtomIJNS4_26SM100_MMA_F16BF16_2x1SM_SSISI_SI_fLi256ELi256ELNS4_4UMMA5MajorE0ELSO_0ELNSN_7ScaleInE0ELSP_0EEEEEENS4_6LayoutINS5_IJSC_SC_SC_EEENS5_IJNSA_ILi0EEESU_SU_EEEEENS5_IJNS4_10UnderscoreESX_SX_EEEEENS4_18SM100_TMA_2SM_LOADENS4_14ComposedLayoutINS4_7SwizzleILi2ELi4ELi3EEENS4_18smem_ptr_flag_bitsILi16EEENSS_INS5_IJNSA_ILi8EEESG_EEENS5_IJSG_SC_EEEEEEEvNS4_8identityENS4_28SM100_TMA_2SM_LOAD_MULTICASTES1A_vS1B_EENS_8epilogue10collective18CollectiveEpilogueINS1E_23Sm100TmaWarpSpecializedILi4ELi2ELi64ELb1ELb0EEEJNS5_IJNSA_ILi128EEESF_SG_EEENS5_IJNSS_IS1J_SC_EENSS_INSA_ILi64EEESC_EEEEESI_SJ_SI_SJ_NS1E_6fusion15FusionCallbacksIS1I_NS1P_17LinearCombinationISI_fSI_fLNS_15FloatRoundStyleE2EEES1K_S1O_JEEENS4_5SM1004TMEM4LOAD26SM100_TMEM_LOAD_32dp32b64xENS4_13SM90_TMA_LOADENS11_INS12_ILi3ELi4ELi3EEES15_NSS_INS5_IJS16_S1M_EEENS5_IJS1M_SC_EEEEEEENS4_39AutoVectorizingCopyWithAssumedAlignmentILi128EEENS4_14SM90_TMA_STOREES24_S26_S26_EEEvvEEEEvNT_6ParamsE --------------------------
	.section	.text._ZN7cutlass13device_kernelINS_4gemm6kernel13GemmUniversalIN4cute5tupleIJiiiiEEENS1_10collective13CollectiveMmaINS1_35MainloopSm100TmaUmmaWarpSpecializedILi10ELi2ELi2ENS5_IJNS4_1CILi4EEENSA_ILi1EEESC_EEEEENS5_IJNSA_ILi256EEESF_NSA_ILi32EEEEEENS_6half_tENS5_IJlSC_lEEESI_SJ_NS4_8TiledMMAINS4_8MMA_AtomIJNS4_26SM100_MMA_F16BF16_2x1SM_SSISI_SI_fLi256ELi256ELNS4_4UMMA5MajorE0ELSO_0ELNSN_7ScaleInE0ELSP_0EEEEEENS4_6LayoutINS5_IJSC_SC_SC_EEENS5_IJNSA_ILi0EEESU_SU_EEEEENS5_IJNS4_10UnderscoreESX_SX_EEEEENS4_18SM100_TMA_2SM_LOADENS4_14ComposedLayoutINS4_7SwizzleILi2ELi4ELi3EEENS4_18smem_ptr_flag_bitsILi16EEENSS_INS5_IJNSA_ILi8EEESG_EEENS5_IJSG_SC_EEEEEEEvNS4_8identityENS4_28SM100_TMA_2SM_LOAD_MULTICASTES1A_vS1B_EENS_8epilogue10collective18CollectiveEpilogueINS1E_23Sm100TmaWarpSpecializedILi4ELi2ELi64ELb1ELb0EEEJNS5_IJNSA_ILi128EEESF_SG_EEENS5_IJNSS_IS1J_SC_EENSS_INSA_ILi64EEESC_EEEEESI_SJ_SI_SJ_NS1E_6fusion15FusionCallbacksIS1I_NS1P_17LinearCombinationISI_fSI_fLNS_15FloatRoundStyleE2EEES1K_S1O_JEEENS4_5SM1004TMEM4LOAD26SM100_TMEM_LOAD_32dp32b64xENS4_13SM90_TMA_LOADENS11_INS12_ILi3ELi4ELi3EEES15_NSS_INS5_IJS16_S1M_EEENS5_IJS1M_SC_EEEEEEENS4_39AutoVectorizingCopyWithAssumedAlignmentILi128EEENS4_14SM90_TMA_STOREES24_S26_S26_EEEvvEEEEvNT_6ParamsE,"ax",@progbits
	.align	128
.text._ZN7cutlass13device_kernelINS_4gemm6kernel13GemmUniversalIN4cute5tupleIJiiiiEEENS1_10collective13CollectiveMmaINS1_35MainloopSm100TmaUmmaWarpSpecializedILi10ELi2ELi2ENS5_IJNS4_1CILi4EEENSA_ILi1EEESC_EEEEENS5_IJNSA_ILi256EEESF_NSA_ILi32EEEEEENS_6half_tENS5_IJlSC_lEEESI_SJ_NS4_8TiledMMAINS4_8MMA_AtomIJNS4_26SM100_MMA_F16BF16_2x1SM_SSISI_SI_fLi256ELi256ELNS4_4UMMA5MajorE0ELSO_0ELNSN_7ScaleInE0ELSP_0EEEEEENS4_6LayoutINS5_IJSC_SC_SC_EEENS5_IJNSA_ILi0EEESU_SU_EEEEENS5_IJNS4_10UnderscoreESX_SX_EEEEENS4_18SM100_TMA_2SM_LOADENS4_14ComposedLayoutINS4_7SwizzleILi2ELi4ELi3EEENS4_18smem_ptr_flag_bitsILi16EEENSS_INS5_IJNSA_ILi8EEESG_EEENS5_IJSG_SC_EEEEEEEvNS4_8identityENS4_28SM100_TMA_2SM_LOAD_MULTICASTES1A_vS1B_EENS_8epilogue10collective18CollectiveEpilogueINS1E_23Sm100TmaWarpSpecializedILi4ELi2ELi64ELb1ELb0EEEJNS5_IJNSA_ILi128EEESF_SG_EEENS5_IJNSS_IS1J_SC_EENSS_INSA_ILi64EEESC_EEEEESI_SJ_SI_SJ_NS1E_6fusion15FusionCallbacksIS1I_NS1P_17LinearCombinationISI_fSI_fLNS_15FloatRoundStyleE2EEES1K_S1O_JEEENS4_5SM1004TMEM4LOAD26SM100_TMEM_LOAD_32dp32b64xENS4_13SM90_TMA_LOADENS11_INS12_ILi3ELi4ELi3EEES15_NSS_INS5_IJS16_S1M_EEENS5_IJS1M_SC_EEEEEEENS4_39AutoVectorizingCopyWithAssumedAlignmentILi128EEENS4_14SM90_TMA_STOREES24_S26_S26_EEEvvEEEEvNT_6ParamsE:
        .type           _ZN7cutlass13device_kernelINS_4gemm6kernel13GemmUniversalIN4cute5tupleIJiiiiEEENS1_10collective13CollectiveMmaINS1_35MainloopSm100TmaUmmaWarpSpecializedILi10ELi2ELi2ENS5_IJNS4_1CILi4EEENSA_ILi1EEESC_EEEEENS5_IJNSA_ILi256EEESF_NSA_ILi32EEEEEENS_6half_tENS5_IJlSC_lEEESI_SJ_NS4_8TiledMMAINS4_8MMA_AtomIJNS4_26SM100_MMA_F16BF16_2x1SM_SSISI_SI_fLi256ELi256ELNS4_4UMMA5MajorE0ELSO_0ELNSN_7ScaleInE0ELSP_0EEEEEENS4_6LayoutINS5_IJSC_SC_SC_EEENS5_IJNSA_ILi0EEESU_SU_EEEEENS5_IJNS4_10UnderscoreESX_SX_EEEEENS4_18SM100_TMA_2SM_LOADENS4_14ComposedLayoutINS4_7SwizzleILi2ELi4ELi3EEENS4_18smem_ptr_flag_bitsILi16EEENSS_INS5_IJNSA_ILi8EEESG_EEENS5_IJSG_SC_EEEEEEEvNS4_8identityENS4_28SM100_TMA_2SM_LOAD_MULTICASTES1A_vS1B_EENS_8epilogue10collective18CollectiveEpilogueINS1E_23Sm100TmaWarpSpecializedILi4ELi2ELi64ELb1ELb0EEEJNS5_IJNSA_ILi128EEESF_SG_EEENS5_IJNSS_IS1J_SC_EENSS_INSA_ILi64EEESC_EEEEESI_SJ_SI_SJ_NS1E_6fusion15FusionCallbacksIS1I_NS1P_17LinearCombinationISI_fSI_fLNS_15FloatRoundStyleE2EEES1K_S1O_JEEENS4_5SM1004TMEM4LOAD26SM100_TMEM_LOAD_32dp32b64xENS4_13SM90_TMA_LOADENS11_INS12_ILi3ELi4ELi3EEES15_NSS_INS5_IJS16_S1M_EEENS5_IJS1M_SC_EEEEEEENS4_39AutoVectorizingCopyWithAssumedAlignmentILi128EEENS4_14SM90_TMA_STOREES24_S26_S26_EEEvvEEEEvNT_6ParamsE,@function
        .size           _ZN7cutlass13device_kernelINS_4gemm6kernel13GemmUniversalIN4cute5tupleIJiiiiEEENS1_10collective13CollectiveMmaINS1_35MainloopSm100TmaUmmaWarpSpecializedILi10ELi2ELi2ENS5_IJNS4_1CILi4EEENSA_ILi1EEESC_EEEEENS5_IJNSA_ILi256EEESF_NSA_ILi32EEEEEENS_6half_tENS5_IJlSC_lEEESI_SJ_NS4_8TiledMMAINS4_8MMA_AtomIJNS4_26SM100_MMA_F16BF16_2x1SM_SSISI_SI_fLi256ELi256ELNS4_4UMMA5MajorE0ELSO_0ELNSN_7ScaleInE0ELSP_0EEEEEENS4_6LayoutINS5_IJSC_SC_SC_EEENS5_IJNSA_ILi0EEESU_SU_EEEEENS5_IJNS4_10UnderscoreESX_SX_EEEEENS4_18SM100_TMA_2SM_LOADENS4_14ComposedLayoutINS4_7SwizzleILi2ELi4ELi3EEENS4_18smem_ptr_flag_bitsILi16EEENSS_INS5_IJNSA_ILi8EEESG_EEENS5_IJSG_SC_EEEEEEEvNS4_8identityENS4_28SM100_TMA_2SM_LOAD_MULTICASTES1A_vS1B_EENS_8epilogue10collective18CollectiveEpilogueINS1E_23Sm100TmaWarpSpecializedILi4ELi2ELi64ELb1ELb0EEEJNS5_IJNSA_ILi128EEESF_SG_EEENS5_IJNSS_IS1J_SC_EENSS_INSA_ILi64EEESC_EEEEESI_SJ_SI_SJ_NS1E_6fusion15FusionCallbacksIS1I_NS1P_17LinearCombinationISI_fSI_fLNS_15FloatRoundStyleE2EEES1K_S1O_JEEENS4_5SM1004TMEM4LOAD26SM100_TMEM_LOAD_32dp32b64xENS4_13SM90_TMA_LOADENS11_INS12_ILi3ELi4ELi3EEES15_NSS_INS5_IJS16_S1M_EEENS5_IJS1M_SC_EEEEEEENS4_39AutoVectorizingCopyWithAssumedAlignmentILi128EEENS4_14SM90_TMA_STOREES24_S26_S26_EEEvvEEEEvNT_6ParamsE,(.L_x_210 - _ZN7cutlass13device_kernelINS_4gemm6kernel13GemmUniversalIN4cute5tupleIJiiiiEEENS1_10collective13CollectiveMmaINS1_35MainloopSm100TmaUmmaWarpSpecializedILi10ELi2ELi2ENS5_IJNS4_1CILi4EEENSA_ILi1EEESC_EEEEENS5_IJNSA_ILi256EEESF_NSA_ILi32EEEEEENS_6half_tENS5_IJlSC_lEEESI_SJ_NS4_8TiledMMAINS4_8MMA_AtomIJNS4_26SM100_MMA_F16BF16_2x1SM_SSISI_SI_fLi256ELi256ELNS4_4UMMA5MajorE0ELSO_0ELNSN_7ScaleInE0ELSP_0EEEEEENS4_6LayoutINS5_IJSC_SC_SC_EEENS5_IJNSA_ILi0EEESU_SU_EEEEENS5_IJNS4_10UnderscoreESX_SX_EEEEENS4_18SM100_TMA_2SM_LOADENS4_14ComposedLayoutINS4_7SwizzleILi2ELi4ELi3EEENS4_18smem_ptr_flag_bitsILi16EEENSS_INS5_IJNSA_ILi8EEESG_EEENS5_IJSG_SC_EEEEEEEvNS4_8identityENS4_28SM100_TMA_2SM_LOAD_MULTICASTES1A_vS1B_EENS_8epilogue10collective18CollectiveEpilogueINS1E_23Sm100TmaWarpSpecializedILi4ELi2ELi64ELb1ELb0EEEJNS5_IJNSA_ILi128EEESF_SG_EEENS5_IJNSS_IS1J_SC_EENSS_INSA_ILi64EEESC_EEEEESI_SJ_SI_SJ_NS1E_6fusion15FusionCallbacksIS1I_NS1P_17LinearCombinationISI_fSI_fLNS_15FloatRoundStyleE2EEES1K_S1O_JEEENS4_5SM1004TMEM4LOAD26SM100_TMEM_LOAD_32dp32b64xENS4_13SM90_TMA_LOADENS11_INS12_ILi3ELi4ELi3EEES15_NSS_INS5_IJS16_S1M_EEENS5_IJS1M_SC_EEEEEEENS4_39AutoVectorizingCopyWithAssumedAlignmentILi128EEENS4_14SM90_TMA_STOREES24_S26_S26_EEEvvEEEEvNT_6ParamsE)
        .other          _ZN7cutlass13device_kernelINS_4gemm6kernel13GemmUniversalIN4cute5tupleIJiiiiEEENS1_10collective13CollectiveMmaINS1_35MainloopSm100TmaUmmaWarpSpecializedILi10ELi2ELi2ENS5_IJNS4_1CILi4EEENSA_ILi1EEESC_EEEEENS5_IJNSA_ILi256EEESF_NSA_ILi32EEEEEENS_6half_tENS5_IJlSC_lEEESI_SJ_NS4_8TiledMMAINS4_8MMA_AtomIJNS4_26SM100_MMA_F16BF16_2x1SM_SSISI_SI_fLi256ELi256ELNS4_4UMMA5MajorE0ELSO_0ELNSN_7ScaleInE0ELSP_0EEEEEENS4_6LayoutINS5_IJSC_SC_SC_EEENS5_IJNSA_ILi0EEESU_SU_EEEEENS5_IJNS4_10UnderscoreESX_SX_EEEEENS4_18SM100_TMA_2SM_LOADENS4_14ComposedLayoutINS4_7SwizzleILi2ELi4ELi3EEENS4_18smem_ptr_flag_bitsILi16EEENSS_INS5_IJNSA_ILi8EEESG_EEENS5_IJSG_SC_EEEEEEEvNS4_8identityENS4_28SM100_TMA_2SM_LOAD_MULTICASTES1A_vS1B_EENS_8epilogue10collective18CollectiveEpilogueINS1E_23Sm100TmaWarpSpecializedILi4ELi2ELi64ELb1ELb0EEEJNS5_IJNSA_ILi128EEESF_SG_EEENS5_IJNSS_IS1J_SC_EENSS_INSA_ILi64EEESC_EEEEESI_SJ_SI_SJ_NS1E_6fusion15FusionCallbacksIS1I_NS1P_17LinearCombinationISI_fSI_fLNS_15FloatRoundStyleE2EEES1K_S1O_JEEENS4_5SM1004TMEM4LOAD26SM100_TMEM_LOAD_32dp32b64xENS4_13SM90_TMA_LOADENS11_INS12_ILi3ELi4ELi3EEES15_NSS_INS5_IJS16_S1M_EEENS5_IJS1M_SC_EEEEEEENS4_39AutoVectorizingCopyWithAssumedAlignmentILi128EEENS4_14SM90_TMA_STOREES24_S26_S26_EEEvvEEEEvNT_6ParamsE,@"STO_CUDA_ENTRY STV_DEFAULT"
_ZN7cutlass13device_kernelINS_4gemm6kernel13GemmUniversalIN4cute5tupleIJiiiiEEENS1_10collective13CollectiveMmaINS1_35MainloopSm100TmaUmmaWarpSpecializedILi10ELi2ELi2ENS5_IJNS4_1CILi4EEENSA_ILi1EEESC_EEEEENS5_IJNSA_ILi256EEESF_NSA_ILi32EEEEEENS_6half_tENS5_IJlSC_lEEESI_SJ_NS4_8TiledMMAINS4_8MMA_AtomIJNS4_26SM100_MMA_F16BF16_2x1SM_SSISI_SI_fLi256ELi256ELNS4_4UMMA5MajorE0ELSO_0ELNSN_7ScaleInE0ELSP_0EEEEEENS4_6LayoutINS5_IJSC_SC_SC_EEENS5_IJNSA_ILi0EEESU_SU_EEEEENS5_IJNS4_10UnderscoreESX_SX_EEEEENS4_18SM100_TMA_2SM_LOADENS4_14ComposedLayoutINS4_7SwizzleILi2ELi4ELi3EEENS4_18smem_ptr_flag_bitsILi16EEENSS_INS5_IJNSA_ILi8EEESG_EEENS5_IJSG_SC_EEEEEEEvNS4_8identityENS4_28SM100_TMA_2SM_LOAD_MULTICASTES1A_vS1B_EENS_8epilogue10collective18CollectiveEpilogueINS1E_23Sm100TmaWarpSpecializedILi4ELi2ELi64ELb1ELb0EEEJNS5_IJNSA_ILi128EEESF_SG_EEENS5_IJNSS_IS1J_SC_EENSS_INSA_ILi64EEESC_EEEEESI_SJ_SI_SJ_NS1E_6fusion15FusionCallbacksIS1I_NS1P_17LinearCombinationISI_fSI_fLNS_15FloatRoundStyleE2EEES1K_S1O_JEEENS4_5SM1004TMEM4LOAD26SM100_TMEM_LOAD_32dp32b64xENS4_13SM90_TMA_LOADENS11_INS12_ILi3ELi4ELi3EEES15_NSS_INS5_IJS16_S1M_EEENS5_IJS1M_SC_EEEEEEENS4_39AutoVectorizingCopyWithAssumedAlignmentILi128EEENS4_14SM90_TMA_STOREES24_S26_S26_EEEvvEEEEvNT_6ParamsE:
[----:B------:R-:W1:Y:S01]  /*0000*/  LDC R1, c[0x0][0x37c] ;  /* 0x0000df00ff017b82 */ /* 0x000e620000000800 */
[----:B------:R-:W2:Y:S01]  /*0010*/  S2R R160, SR_TID.X ;  /* 0x0000000000a07919 */ /* 0x000ea20000002100 */
[----:B------:R-:W3:Y:S06]  /*0020*/  LDCU.64 UR8, c[0x0][0x890] ;  /* 0x00011200ff0877ac */ /* 0x000eec0008000a00 */
[----:B------:R-:W4:Y:S01]  /*0030*/  S2UR UR47, SR_CgaCtaId ;  /* 0x00000000002f79c3 */ /* 0x000f220000008800 */
[----:B------:R-:W-:Y:S02]  /*0040*/  PRMT R146, RZ, 0x7610, R146 ;  /* 0x00007610ff927816 */ /* 0x000fe40000000092 */
[----:B------:R-:W-:Y:S01]  /*0050*/  ELECT P1, URZ, PT ;  /* 0x0000000000ff782f */ /* 0x000fe20003820000 */
[----:B---3--:R-:W-:-:S04]  /*0060*/  UISETP.NE.U32.AND UP0, UPT, UR8, URZ, UPT ;  /* 0x000000ff0800728c */ /* 0x008fc8000bf05070 */
[----:B------:R-:W-:Y:S02]  /*0070*/  UISETP.NE.AND.EX UP0, UPT, UR9, URZ, UPT, UP0 ;  /* 0x000000ff0900728c */ /* 0x000fe4000bf05300 */
[----:B----4-:R-:W-:Y:S02]  /*0080*/  ULOP3.LUT UR33, UR47, 0x1, URZ, 0xc0, !UPT ;  /* 0x000000012f217892 */ /* 0x010fe4000f8ec0ff */
[----:B------:R-:W-:Y:S01]  /*0090*/  ULOP3.LUT UR34, UR47, 0x1, URZ, 0x3c, !UPT ;  /* 0x000000012f227892 */ /* 0x000fe2000f8e3cff */
[----:B--2---:R-:W-:-:S05]  /*00a0*/  SHF.R.U32.HI R147, RZ, 0x5, R160 ;  /* 0x00000005ff937819 */ /* 0x004fca00000116a0 */
[----:B------:R-:W2:Y:S02]  /*00b0*/  SHFL.IDX PT, R0, R147, RZ, 0x1f ;  /* 0x00001fff93007589 */ /* 0x000ea400000e0000 */
[----:B--2---:R-:W-:Y:S01]  /*00c0*/  R2UR UR18, R0 ;  /* 0x00000000001272ca */ /* 0x004fe200000e0000 */
[----:B-1----:R-:W-:-:S14]  /*00d0*/  BRA.U UP0, `(.L_x_0) ;  /* 0x0000000100307547 */ /* 0x002fdc000b800000 */
[----:B------:R-:W1:Y:S02]  /*00e0*/  LDCU.64 UR4, c[0x0][0x888] ;  /* 0x00011100ff0477ac */ /* 0x000e640008000a00 */
[----:B-1----:R-:W-:-:S04]  /*00f0*/  UISETP.NE.U32.AND UP0, UPT, UR4, URZ, UPT ;  /* 0x000000ff0400728c */ /* 0x002fc8000bf05070 */
[----:B------:R-:W-:-:S09]  /*0100*/  UISETP.NE.AND.EX UP0, UPT, UR5, URZ, UPT, UP0 ;  /* 0x000000ff0500728c */ /* 0x000fd2000bf05300 */
[----:B------:R-:W-:Y:S05]  /*0110*/  BRA.U !UP0, `(.L_x_1) ;  /* 0x0000000108147547 */ /* 0x000fea000b800000 */
[----:B------:R-:W1:Y:S01]  /*0120*/  LDC.64 R2, c[0x0][0x888] ;  /* 0x00022200ff027b82 */ /* 0x000e620000000a00 */
[----:B------:R-:W1:Y:S02]  /*0130*/  LDCU.64 UR4, c[0x0][0x358] ;  /* 0x00006b00ff0477ac */ /* 0x000e640008000a00 */
[----:B-1----:R1:W5:Y:S01]  /*0140*/  LDG.E R73, desc[UR4][R2.64] ;  /* 0x0000000402497981 */ /* 0x002362000c1e1900 */
[----:B------:R-:W-:Y:S01]  /*0150*/  HFMA2 R146, -RZ, RZ, 0, 5.9604644775390625e-08 ;  /* 0x00000001ff927431 */ /* 0x000fe200000001ff */
[----:B------:R-:W-:Y:S05]  /*0160*/  BRA `(.L_x_0) ;  /* 0x00000000000c7947 */ /* 0x000fea0003800000 */
.L_x_1:
[----:B------:R-:W1:Y:S01]  /*0170*/  LDCU UR4, c[0x0][0x880] ;  /* 0x00011000ff0477ac */ /* 0x000e620008000800 */
[----:B------:R-:W-:Y:S01]  /*0180*/  HFMA2 R146, -RZ, RZ, 0, 5.9604644775390625e-08 ;  /* 0x00000001ff927431 */ /* 0x000fe200000001ff */
[----:B-1----:R-:W-:-:S07]  /*0190*/  MOV R73, UR4 ;  /* 0x0000000400497c02 */ /* 0x002fce0008000f00 */
.L_x_0:
[----:B------:R-:W2:Y:S02]  /*01a0*/  LDCU.64 UR4, c[0x0][0x8b0] ;  /* 0x00011600ff0477ac */ /* 0x000ea40008000a00 */
[----:B--2---:R-:W-:-:S04]  /*01b0*/  UISETP.NE.U32.AND UP0, UPT, UR4, URZ, UPT ;  /* 0x000000ff0400728c */ /* 0x004fc8000bf05070 */
[----:B------:R-:W-:-:S09]  /*01c0*/  UISETP.NE.AND.EX UP0, UPT, UR5, URZ, UPT, UP0 ;  /* 0x000000ff0500728c */ /* 0x000fd2000bf05300 */
[----:B------:R-:W-:Y:S05]  /*01d0*/  BRA.U UP0, `(.L_x_2) ;  /* 0x0000000100287547 */ /* 0x000fea000b800000 */
[----:B------:R-:W2:Y:S02]  /*01e0*/  LDCU.64 UR4, c[0x0][0x8a8] ;  /* 0x00011500ff0477ac */ /* 0x000ea40008000a00 */
[----:B--2---:R-:W-:-:S04]  /*01f0*/  UISETP.NE.U32.AND UP0, UPT, UR4, URZ, UPT ;  /* 0x000000ff0400728c */ /* 0x004fc8000bf05070 */
[----:B------:R-:W-:-:S09]  /*0200*/  UISETP.NE.AND.EX UP0, UPT, UR5, URZ, UPT, UP0 ;  /* 0x000000ff0500728c */ /* 0x000fd2000bf05300 */
[----:B------:R-:W-:Y:S05]  /*0210*/  BRA.U !UP0, `(.L_x_3) ;  /* 0x0000000108107547 */ /* 0x000fea000b800000 */
[----:B------:R-:W2:Y:S01]  /*0220*/  LDC.64 R70, c[0x0][0x8a8] ;  /* 0x00022a00ff467b82 */ /* 0x000ea20000000a00 */
[----:B------:R-:W2:Y:S02]  /*0230*/  LDCU.64 UR4, c[0x0][0x358] ;  /* 0x00006b00ff0477ac */ /* 0x000ea40008000a00 */
[----:B--2---:R2:W5:Y:S01]  /*0240*/  LDG.E R70, desc[UR4][R70.64] ;  /* 0x0000000446467981 */ /* 0x004562000c1e1900 */
[----:B------:R-:W-:Y:S05]  /*0250*/  BRA `(.L_x_2) ;  /* 0x0000000000087947 */ /* 0x000fea0003800000 */
.L_x_3:
[----:B------:R-:W2:Y:S02]  /*0260*/  LDCU UR4, c[0x0][0x8a0] ;  /* 0x00011400ff0477ac */ /* 0x000ea40008000800 */
[----:B--2---:R-:W-:Y:S02]  /*0270*/  MOV R70, UR4 ;  /* 0x0000000400467c02 */ /* 0x004fe40008000f00 */
.L_x_2:
[----:B------:R-:W-:Y:S01]  /*0280*/  IMAD.U32 R0, RZ, RZ, UR18 ;  /* 0x00000012ff007e24 */ /* 0x000fe2000f8e00ff */
[----:B------:R-:W-:Y:S04]  /*0290*/  BSSY.RECONVERGENT B0, `(.L_x_4) ;  /* 0x000000c000007945 */ /* 0x000fe80003800200 */
[C---:B------:R-:W-:Y:S02]  /*02a0*/  ISETP.NE.OR P2, PT, R0.reuse, 0x1, !P1 ;  /* 0x000000010000780c */ /* 0x040fe40004f45670 */
[----:B------:R-:W-:-:S11]  /*02b0*/  ISETP.NE.OR P0, PT, R0, 0x3, !P1 ;  /* 0x000000030000780c */ /* 0x000fd60004f05670 */
[----:B------:R-:W-:Y:S05]  /*02c0*/  @P2 BRA `(.L_x_5) ;  /* 0x0000000000202947 */ /* 0x000fea0003800000 */
[----:B------:R-:W3:Y:S02]  /*02d0*/  LDCU.64 UR4, c[0x0][0x348] ;  /* 0x00006900ff0477ac */ /* 0x000ee40008000a00 */
[----:B---3--:R-:W-:Y:S02]  /*02e0*/  UIADD3 UR6, UP1, UPT, UR4, 0x80, URZ ;  /* 0x0000008004067890 */ /* 0x008fe4000ff3e0ff */
[----:B------:R-:W-:Y:S02]  /*02f0*/  UIADD3 UR4, UP0, UPT, UR4, 0x180, URZ ;  /* 0x0000018004047890 */ /* 0x000fe4000ff1e0ff */
[----:B------:R-:W-:Y:S02]  /*0300*/  UIADD3.X UR7, UPT, UPT, URZ, UR5, URZ, UP1, !UPT ;  /* 0x00000005ff077290 */ /* 0x000fe40008ffe4ff */
[----:B------:R-:W-:-:S07]  /*0310*/  UIADD3.X UR5, UPT, UPT, URZ, UR5, URZ, UP0, !UPT ;  /* 0x00000005ff057290 */ /* 0x000fce00087fe4ff */
[----:B------:R3:W-:Y:S02]  /*0320*/  UTMACCTL.PF [UR6] ;  /* 0x00000000060079b9 */ /* 0x0007e40008040000 */
[----:B------:R3:W-:Y:S02]  /*0330*/  UTMACCTL.PF [UR4] ;  /* 0x00000000040079b9 */ /* 0x0007e40008040000 */
[----:B---3--:R-:W-:Y:S01]  /*0340*/  NOP ;  /* 0x0000000000007918 */ /* 0x008fe20000000000 */
.L_x_5:
[----:B------:R-:W-:Y:S05]  /*0350*/  BSYNC.RECONVERGENT B0 ;  /* 0x0000000000007941 */ /* 0x000fea0003800200 */
.L_x_4:
[----:B------:R-:W-:Y:S04]  /*0360*/  BSSY.RECONVERGENT B0, `(.L_x_6) ;  /* 0x000000a000007945 */ /* 0x000fe80003800200 */
        /* <DEDUP_REMOVED lines=9> */
.L_x_7:
[----:B------:R-:W-:Y:S05]  /*0400*/  BSYNC.RECONVERGENT B0 ;  /* 0x0000000000007941 */ /* 0x000fea0003800200 */
.L_x_6:
[----:B------:R-:W3:Y:S01]  /*0410*/  LDCU.64 UR4, c[0x0][0x888] ;  /* 0x00011100ff0477ac */ /* 0x000ee20008000a00 */
[----:B------:R-:W-:Y:S02]  /*0420*/  UISETP.EQ.U32.AND UP2, UPT, UR8, URZ, UPT ;  /* 0x000000ff0800728c */ /* 0x000fe4000bf42070 */
[----:B------:R-:W-:Y:S02]  /*0430*/  UPLOP3.LUT UP4, UPT, UPT, UPT, UPT, 0x80, 0x8 ;  /* 0x000000000008789c */ /* 0x000fe40003f8f070 */
[----:B---3--:R-:W-:-:S04]  /*0440*/  UISETP.NE.U32.AND UP0, UPT, UR4, URZ, UPT ;  /* 0x000000ff0400728c */ /* 0x008fc8000bf05070 */
[----:B------:R-:W-:-:S04]  /*0450*/  UISETP.NE.AND.EX UP1, UPT, UR5, URZ, UPT, UP0 ;  /* 0x000000ff0500728c */ /* 0x000fc8000bf25300 */
[----:B------:R-:W-:-:S04]  /*0460*/  UISETP.EQ.OR.EX UP3, UPT, UR9, URZ, !UP1, UP2 ;  /* 0x000000ff0900728c */ /* 0x000fc8000cf62720 */
[----:B------:R-:W-:-:S06]  /*0470*/  UP2UR UR4, UPR, URZ, 0x8 ;  /* 0x00000008ff047883 */ /* 0x000fcc0008000000 */
[----:B------:R-:W-:Y:S01]  /*0480*/  MOV R149, UR4 ;  /* 0x0000000400957c02 */ /* 0x000fe20008000f00 */
[----:B------:R-:W-:Y:S06]  /*0490*/  BRA.U !UP3, `(.L_x_8) ;  /* 0x000000010b207547 */ /* 0x000fec000b800000 */
[----:B------:R-:W-:Y:S01]  /*04a0*/  UISETP.NE.U32.AND UP2, UPT, UR8, URZ, UPT ;  /* 0x000000ff0800728c */ /* 0x000fe2000bf45070 */
[----:B-----5:R-:W-:Y:S01]  /*04b0*/  FSETP.NEU.AND P0, PT, R73, RZ, PT ;  /* 0x000000ff4900720b */ /* 0x020fe20003f0d000 */
[----:B------:R-:W-:Y:S02]  /*04c0*/  USEL UR4, URZ, 0xffffffff, UP1 ;  /* 0xffffffffff047887 */ /* 0x000fe40008800000 */
[----:B------:R-:W-:-:S10]  /*04d0*/  UISETP.NE.AND.EX UP2, UPT, UR9, URZ, UPT, UP2 ;  /* 0x000000ff0900728c */ /* 0x000fd4000bf45320 */
[----:B------:R-:W-:Y:S01]  /*04e0*/  VOTEU.ANY UP0, P0 ;  /* 0x0000000000ff7886 */ /* 0x000fe20000000100 */
[----:B------:R-:W-:-:S04]  /*04f0*/  @!UP2 USEL UR4, URZ, 0xffffffff, UP0 ;  /* 0xffffffffff04a887 */ /* 0x000fc80008000000 */
[----:B------:R-:W-:-:S04]  /*0500*/  ULOP3.LUT UR4, UR4, 0x1, URZ, 0xc0, !UPT ;  /* 0x0000000104047892 */ /* 0x000fc8000f8ec0ff */
[----:B------:R-:W-:-:S11]  /*0510*/  UISETP.NE.U32.AND UP4, UPT, UR4, 0x1, UPT ;  /* 0x000000010400788c */ /* 0x000fd6000bf85070 */
.L_x_8:
[----:B------:R-:W3:Y:S01]  /*0520*/  SHFL.IDX PT, R0, R147, RZ, 0x1f ;  /* 0x00001fff93007589 */ /* 0x000ee200000e0000 */
[----:B------:R-:W-:-:S04]  /*0530*/  UISETP.NE.AND UP0, UPT, UR18, 0x2, UPT ;  /* 0x000000021200788c */ /* 0x000fc8000bf05270 */
[----:B------:R-:W-:Y:S02]  /*0540*/  UISETP.EQ.AND UP2, UPT, UR33, URZ, !UP0 ;  /* 0x000000ff2100728c */ /* 0x000fe4000c742270 */
[----:B------:R-:W-:-:S04]  /*0550*/  USEL UR45, URZ, 0x1, UP0 ;  /* 0x00000001ff2d7887 */ /* 0x000fc80008000000 */
[----:B------:R-:W-:Y:S02]  /*0560*/  PLOP3.LUT P3, PT, P1, PT, UP2, 0x80, 0x8 ;  /* 0x000000000008781c */ /* 0x000fe40000f6f028 */
[----:B---3--:R-:W-:-:S13]  /*0570*/  ISETP.NE.AND P0, PT, R0, RZ, PT ;  /* 0x000000ff0000720c */ /* 0x008fda0003f05270 */
[----:B------:R-:W-:Y:S05]  /*0580*/  @P0 BRA `(.L_x_9) ;  /* 0x0000000000900947 */ /* 0x000fea0003800000 */
[----:B------:R-:W-:Y:S01]  /*0590*/  ELECT P0, URZ, PT ;  /* 0x0000000000ff782f */ /* 0x000fe20003800000 */
[----:B------:R-:W-:-:S12]  /*05a0*/  BSSY.RECONVERGENT B0, `(.L_x_9) ;  /* 0x0000022000007945 */ /* 0x000fd80003800200 */
[----:B------:R-:W-:Y:S05]  /*05b0*/  @!P0 BRA `(.L_x_10) ;  /* 0x0000000000808947 */ /* 0x000fea0003800000 */
[----:B------:R-:W-:Y:S01]  /*05c0*/  UMOV UR4, 0x400 ;  /* 0x0000040000047882 */ /* 0x000fe20000000000 */
[----:B------:R-:W-:Y:S01]  /*05d0*/  UMOV UR8, 0x1 ;  /* 0x0000000100087882 */ /* 0x000fe20000000000 */
[----:B------:R-:W-:Y:S01]  /*05e0*/  UMOV UR6, 0x2 ;  /* 0x0000000200067882 */ /* 0x000fe20000000000 */
[----:B------:R-:W-:Y:S02]  /*05f0*/  ULEA UR4, UR47, UR4, 0x18 ;  /* 0x000000042f047291 */ /* 0x000fe4000f8ec0ff */
[----:B------:R-:W-:-:S04]  /*0600*/  UIADD3 UR8, UPT, UPT, -UR8, 0x100000, URZ ;  /* 0x0010000008087890 */ /* 0x000fc8000fffe1ff */
[----:B------:R-:W-:Y:S02]  /*0610*/  USHF.L.U32 UR9, UR8, 0xb, URZ ;  /* 0x0000000b08097899 */ /* 0x000fe400080006ff */
[----:B------:R-:W-:Y:S02]  /*0620*/  USHF.L.U32 UR8, UR8, 0x1, URZ ;  /* 0x0000000108087899 */ /* 0x000fe400080006ff */
[----:B------:R-:W-:-:S04]  /*0630*/  UIADD3 UR6, UPT, UPT, -UR6, 0x100000, URZ ;  /* 0x0010000006067890 */ /* 0x000fc8000fffe1ff */
[----:B------:R-:W-:Y:S02]  /*0640*/  USHF.L.U32 UR7, UR6, 0xb, URZ ;  /* 0x0000000b06077899 */ /* 0x000fe400080006ff */
[----:B------:R-:W-:Y:S01]  /*0650*/  USHF.L.U32 UR6, UR6, 0x1, URZ ;  /* 0x0000000106067899 */ /* 0x000fe200080006ff */
[----:B------:R-:W3:Y:S03]  /*0660*/  FENCE.VIEW.ASYNC.S ;  /* 0x00000000000073c6 */ /* 0x000ee60000000000 */
[----:B---3--:R3:W4:Y:S08]  /*0670*/  SYNCS.EXCH.64 URZ, [UR4], UR8 ;  /* 0x0000000804ff75b2 */ /* 0x0087300008000100 */
[----:B------:R3:W1:Y:S01]  /*0680*/  SYNCS.EXCH.64 URZ, [UR4+0x50], UR6 ;  /* 0x0000500604ff75b2 */ /* 0x0006620008000100 */
        /* <DEDUP_REMOVED lines=17> */
[----:B------:R3:W1:Y:S02]  /*07a0*/  SYNCS.EXCH.64 URZ, [UR4+0x98], UR6 ;  /* 0x0000980604ff75b2 */ /* 0x0006640008000100 */
[----:B---34-:R-:W-:Y:S01]  /*07b0*/  NOP ;  /* 0x0000000000007918 */ /* 0x018fe20000000000 */
.L_x_10:
[----:B------:R-:W-:Y:S05]  /*07c0*/  BSYNC.RECONVERGENT B0 ;  /* 0x0000000000007941 */ /* 0x000fea0003800200 */
.L_x_9:
[----:B------:R-:W3:Y:S01]  /*07d0*/  SHFL.IDX PT, R0, R147, RZ, 0x1f ;  /* 0x00001fff93007589 */ /* 0x000ee200000e0000 */
[----:B------:R-:W-:Y:S01]  /*07e0*/  NOP ;  /* 0x0000000000007918 */ /* 0x000fe20000000000 */
[----:B---3--:R-:W-:-:S13]  /*07f0*/  ISETP.NE.AND P0, PT, R0, 0x1, PT ;  /* 0x000000010000780c */ /* 0x008fda0003f05270 */
[----:B------:R-:W-:Y:S05]  /*0800*/  @P0 BRA `(.L_x_11) ;  /* 0x0000000000540947 */ /* 0x000fea0003800000 */
        /* <DEDUP_REMOVED lines=10> */
[----:B------:R-:W-:Y:S01]  /*08b0*/  ELECT P0, URZ, PT ;  /* 0x0000000000ff782f */ /* 0x000fe20003800000 */
[----:B------:R-:W3:Y:S02]  /*08c0*/  FENCE.VIEW.ASYNC.S ;  /* 0x00000000000073c6 */ /* 0x000ee40000000000 */
[----:B---3--:R3:W4:Y:S08]  /*08d0*/  SYNCS.EXCH.64 URZ, [UR4+0xa0], UR8 ;  /* 0x0000a00804ff75b2 */ /* 0x0087300008000100 */
[----:B------:R3:W1:Y:S01]  /*08e0*/  SYNCS.EXCH.64 URZ, [UR4+0xc0], UR6 ;  /* 0x0000c00604ff75b2 */ /* 0x0006620008000100 */
[----:B------:R3:W1:Y:S01]  /*08f0*/  SYNCS.EXCH.64 URZ, [UR4+0xa8], UR8 ;  /* 0x0000a80804ff75b2 */ /* 0x0006620008000100 */
[----:B------:R3:W1:Y:S01]  /*0900*/  SYNCS.EXCH.64 URZ, [UR4+0xc8], UR6 ;  /* 0x0000c80604ff75b2 */ /* 0x0006620008000100 */
[----:B------:R3:W1:Y:S01]  /*0910*/  SYNCS.EXCH.64 URZ, [UR4+0xb0], UR8 ;  /* 0x0000b00804ff75b2 */ /* 0x0006620008000100 */
[----:B------:R3:W1:Y:S01]  /*0920*/  SYNCS.EXCH.64 URZ, [UR4+0xd0], UR6 ;  /* 0x0000d00604ff75b2 */ /* 0x0006620008000100 */
[----:B------:R3:W1:Y:S01]  /*0930*/  SYNCS.EXCH.64 URZ, [UR4+0xb8], UR8 ;  /* 0x0000b80804ff75b2 */ /* 0x0006620008000100 */
[----:B------:R3:W1:Y:S01]  /*0940*/  SYNCS.EXCH.64 URZ, [UR4+0xd8], UR6 ;  /* 0x0000d80604ff75b2 */ /* 0x0006620008000100 */
[----:B------:R-:W-:Y:S01]  /*0950*/  NOP ;  /* 0x0000000000007918 */ /* 0x000fe20000000000 */
.L_x_11:
[----:B------:R-:W2:Y:S01]  /*0960*/  SHFL.IDX PT, R0, R147, RZ, 0x1f ;  /* 0x00001fff93007589 */ /* 0x000ea200000e0000 */
[----:B------:R-:W-:Y:S01]  /*0970*/  NOP ;  /* 0x0000000000007918 */ /* 0x000fe20000000000 */
[----:B--2---:R-:W-:-:S13]  /*0980*/  ISETP.NE.AND P0, PT, R0, 0x3, PT ;  /* 0x000000030000780c */ /* 0x004fda0003f05270 */
[----:B------:R-:W-:Y:S05]  /*0990*/  @P0 BRA `(.L_x_12) ;  /* 0x00000000002c0947 */ /* 0x000fea0003800000 */
[----:B---3--:R-:W-:Y:S01]  /*09a0*/  UMOV UR6, 0x400 ;  /* 0x0000040000067882 */ /* 0x008fe20000000000 */
[----:B------:R-:W-:Y:S01]  /*09b0*/  UMOV UR4, 0x20 ;  /* 0x0000002000047882 */ /* 0x000fe20000000000 */
[----:B------:R-:W-:Y:S02]  /*09c0*/  ULEA UR6, UR47, UR6, 0x18 ;  /* 0x000000062f067291 */ /* 0x000fe4000f8ec0ff */
[----:B------:R-:W-:-:S04]  /*09d0*/  UIADD3 UR4, UPT, UPT, -UR4, 0x100000, URZ ;  /* 0x0010000004047890 */ /* 0x000fc8000fffe1ff */
[----:B------:R-:W-:Y:S02]  /*09e0*/  USHF.L.U32 UR5, UR4, 0xb, URZ ;  /* 0x0000000b04057899 */ /* 0x000fe400080006ff */
[----:B------:R-:W-:Y:S01]  /*09f0*/  USHF.L.U32 UR4, UR4, 0x1, URZ ;  /* 0x0000000104047899 */ /* 0x000fe200080006ff */
[----:B------:R-:W-:Y:S01]  /*0a00*/  ELECT P0, URZ, PT ;  /* 0x0000000000ff782f */ /* 0x000fe20003800000 */
[----:B------:R-:W2:Y:S10]  /*0a10*/  FENCE.VIEW.ASYNC.S ;  /* 0x00000000000073c6 */ /* 0x000eb40000000000 */
[----:B--2---:R2:W3:Y:S01]  /*0a20*/  SYNCS.EXCH.64 URZ, [UR6+0xe0], UR4 ;  /* 0x0000e00406ff75b2 */ /* 0x0044e20008000100 */
[----:B------:R2:W1:Y:S01]  /*0a30*/  SYNCS.EXCH.64 URZ, [UR6+0xe8], UR4 ;  /* 0x0000e80406ff75b2 */ /* 0x0004620008000100 */
[----:B------:R-:W-:Y:S01]  /*0a40*/  NOP ;  /* 0x0000000000007918 */ /* 0x000fe20000000000 */
.L_x_12:
[----:B------:R-:W4:Y:S01]  /*0a50*/  SHFL.IDX PT, R0, R147, RZ, 0x1f ;  /* 0x00001fff93007589 */ /* 0x000f2200000e0000 */
[----:B------:R-:W-:Y:S01]  /*0a60*/  NOP ;  /* 0x0000000000007918 */ /* 0x000fe20000000000 */
[----:B----4-:R-:W-:-:S13]  /*0a70*/  ISETP.NE.AND P0, PT, R0, 0x4, PT ;  /* 0x000000040000780c */ /* 0x010fda0003f05270 */
[----:B------:R-:W-:Y:S05]  /*0a80*/  @P0 BRA `(.L_x_13) ;  /* 0x0000000000480947 */ /* 0x000fea0003800000 */
[----:B--23--:R-:W-:Y:S01]  /*0a90*/  UMOV UR4, 0x3a0 ;  /* 0x000003a000047882 */ /* 0x00cfe20000000000 */
[----:B------:R-:W-:Y:S01]  /*0aa0*/  UMOV UR6, 0x400 ;  /* 0x0000040000067882 */ /* 0x000fe20000000000 */
[----:B------:R-:W-:Y:S01]  /*0ab0*/  USEL UR4, UR4, 0x320, UP4 ;  /* 0x0000032004047887 */ /* 0x000fe2000a000000 */
        /* <DEDUP_REMOVED lines=9> */
[----:B------:R-:W2:Y:S02]  /*0b50*/  FENCE.VIEW.ASYNC.S ;  /* 0x00000000000073c6 */ /* 0x000ea40000000000 */
[----:B--2---:R4:W2:Y:S08]  /*0b60*/  SYNCS.EXCH.64 URZ, [UR6+0xf0], UR8 ;  /* 0x0000f00806ff75b2 */ /* 0x0048b00008000100 */
[----:B------:R4:W3:Y:S01]  /*0b70*/  SYNCS.EXCH.64 URZ, [UR6+0x100], UR4 ;  /* 0x0001000406ff75b2 */ /* 0x0008e20008000100 */
[----:B------:R4:W1:Y:S01]  /*0b80*/  SYNCS.EXCH.64 URZ, [UR6+0xf8], UR8 ;  /* 0x0000f80806ff75b2 */ /* 0x0008620008000100 */
[----:B------:R4:W1:Y:S02]  /*0b90*/  SYNCS.EXCH.64 URZ, [UR6+0x108], UR4 ;  /* 0x0001080406ff75b2 */ /* 0x0008640008000100 */
[----:B----4-:R-:W-:Y:S01]  /*0ba0*/  NOP ;  /* 0x0000000000007918 */ /* 0x010fe20000000000 */
.L_x_13:
[----:B------:R-:W4:Y:S01]  /*0bb0*/  SHFL.IDX PT, R0, R147, RZ, 0x1f ;  /* 0x00001fff93007589 */ /* 0x000f2200000e0000 */
[----:B------:R-:W-:Y:S01]  /*0bc0*/  NOP ;  /* 0x0000000000007918 */ /* 0x000fe20000000000 */
[----:B----4-:R-:W-:-:S13]  /*0bd0*/  ISETP.NE.AND P0, PT, R0, 0x5, PT ;  /* 0x000000050000780c */ /* 0x010fda0003f05270 */
[----:B------:R-:W-:Y:S05]  /*0be0*/  @P0 BRA `(.L_x_14) ;  /* 0x0000000000440947 */ /* 0x000fea0003800000 */
[----:B--23--:R-:W-:Y:S01]  /*0bf0*/  UMOV UR4, 0x400 ;  /* 0x0000040000047882 */ /* 0x00cfe20000000000 */
        /* <DEDUP_REMOVED lines=16> */
.L_x_14:
[----:B------:R-:W4:Y:S01]  /*0d00*/  SHFL.IDX PT, R0, R147, RZ, 0x1f ;  /* 0x00001fff93007589 */ /* 0x000f2200000e0000 */
[----:B------:R-:W-:Y:S01]  /*0d10*/  ISETP.NE.OR P1, PT, RZ, UR18, !P1 ;  /* 0x00000012ff007c0c */ /* 0x000fe2000cf25670 */
[----:B------:R-:W-:Y:S01]  /*0d20*/  NOP ;  /* 0x0000000000007918 */ /* 0x000fe20000000000 */
[----:B----4-:R-:W-:-:S13]  /*0d30*/  ISETP.NE.AND P0, PT, R0, 0x3, PT ;  /* 0x000000030000780c */ /* 0x010fda0003f05270 */
[----:B------:R-:W-:Y:S05]  /*0d40*/  @P0 BRA `(.L_x_15) ;  /* 0x0000000000340947 */ /* 0x000fea0003800000 */
[----:B--23--:R-:W-:Y:S01]  /*0d50*/  UMOV UR4, 0x400 ;  /* 0x0000040000047882 */ /* 0x00cfe20000000000 */
[----:B------:R-:W-:Y:S01]  /*0d60*/  UMOV UR6, 0x20 ;  /* 0x0000002000067882 */ /* 0x000fe20000000000 */
[----:B------:R-:W-:Y:S02]  /*0d70*/  ULEA UR4, UR47, UR4, 0x18 ;  /* 0x000000042f047291 */ /* 0x000fe4000f8ec0ff */
[----:B------:R-:W-:-:S04]  /*0d80*/  UIADD3 UR6, UPT, UPT, -UR6, 0x100000, URZ ;  /* 0x0010000006067890 */ /* 0x000fc8000fffe1ff */
[----:B------:R-:W-:Y:S02]  /*0d90*/  USHF.L.U32 UR7, UR6, 0xb, URZ ;  /* 0x0000000b06077899 */ /* 0x000fe400080006ff */
[----:B------:R-:W-:Y:S01]  /*0da0*/  USHF.L.U32 UR6, UR6, 0x1, URZ ;  /* 0x0000000106067899 */ /* 0x000fe200080006ff */
[----:B------:R-:W-:Y:S01]  /*0db0*/  ELECT P0, URZ, PT ;  /* 0x0000000000ff782f */ /* 0x000fe20003800000 */
[----:B------:R-:W2:Y:S10]  /*0dc0*/  FENCE.VIEW.ASYNC.S ;  /* 0x00000000000073c6 */ /* 0x000eb40000000000 */
[----:B--2---:R4:W2:Y:S01]  /*0dd0*/  SYNCS.EXCH.64 URZ, [UR4+0x130], UR6 ;  /* 0x0001300604ff75b2 */ /* 0x0048a20008000100 */
[----:B------:R4:W3:Y:S01]  /*0de0*/  SYNCS.EXCH.64 URZ, [UR4+0x140], UR6 ;  /* 0x0001400604ff75b2 */ /* 0x0008e20008000100 */
[----:B------:R4:W1:Y:S01]  /*0df0*/  SYNCS.EXCH.64 URZ, [UR4+0x138], UR6 ;  /* 0x0001380604ff75b2 */ /* 0x0008620008000100 */
[----:B------:R4:W1:Y:S02]  /*0e00*/  SYNCS.EXCH.64 URZ, [UR4+0x148], UR6 ;  /* 0x0001480604ff75b2 */ /* 0x0008640008000100 */
[----:B----4-:R-:W-:Y:S01]  /*0e10*/  NOP ;  /* 0x0000000000007918 */ /* 0x010fe20000000000 */
.L_x_15:
[----:B------:R-:W-:Y:S01]  /*0e20*/  VOTEU.ALL UP0, P1 ;  /* 0x0000000000ff7886 */ /* 0x000fe20000800000 */
[----:B--23--:R-:W-:Y:S01]  /*0e30*/  UMOV UR4, 0x20 ;  /* 0x0000002000047882 */ /* 0x00cfe20000000000 */
[----:B------:R-:W2:Y:S01]  /*0e40*/  LDCU UR7, c[0x0][0x36c] ;  /* 0x00006d80ff0777ac */ /* 0x000ea20008000800 */
[----:B------:R-:W-:Y:S01]  /*0e50*/  NOP ;  /* 0x0000000000007918 */ /* 0x000fe20000000000 */
[----:B------:R-:W-:Y:S01]  /*0e60*/  LOP3.LUT R0, R160, 0x1f, RZ, 0xc0, !PT ;  /* 0x0000001fa0007812 */ /* 0x000fe200078ec0ff */
[----:B------:R-:W-:Y:S01]  /*0e70*/  @!UP0 UMOV UR6, 0x400 ;  /* 0x0000040000068882 */ /* 0x000fe20000000000 */
[----:B------:R-:W-:-:S04]  /*0e80*/  @!UP0 UIADD3 UR4, UPT, UPT, -UR4, 0x100000, URZ ;  /* 0x0010000004048890 */ /* 0x000fc8000fffe1ff */
[----:B------:R-:W-:Y:S02]  /*0e90*/  @!UP0 USHF.L.U32 UR5, UR4, 0xb, URZ ;  /* 0x0000000b04058899 */ /* 0x000fe400080006ff */
[----:B------:R-:W-:Y:S02]  /*0ea0*/  @!UP0 USHF.L.U32 UR4, UR4, 0x1, URZ ;  /* 0x0000000104048899 */ /* 0x000fe400080006ff */
[----:B------:R-:W-:Y:S01]  /*0eb0*/  @!UP0 ULEA UR6, UR47, UR6, 0x18 ;  /* 0x000000062f068291 */ /* 0x000fe2000f8ec0ff */
[----:B------:R-:W-:Y:S01]  /*0ec0*/  VOTEU.ALL UP0, P1 ;  /* 0x0000000000ff7886 */ /* 0x000fe20000800000 */
[----:B------:R-:W-:Y:S02]  /*0ed0*/  UISETP.NE.AND UP5, UPT, UR18, URZ, UPT ;  /* 0x000000ff1200728c */ /* 0x000fe4000bfa5270 */
[----:B--2---:R-:W-:Y:S01]  /*0ee0*/  UISETP.EQ.U32.AND UP6, UPT, UR7, 0x1, UPT ;  /* 0x000000010700788c */ /* 0x004fe2000bfc2070 */
[----:B------:R-:W2:Y:S07]  /*0ef0*/  FENCE.VIEW.ASYNC.S ;  /* 0x00000000000073c6 */ /* 0x000eae0000000000 */
[----:B--2---:R2:W3:Y:S01]  /*0f00*/  @!UP0 SYNCS.EXCH.64 URZ, [UR6+0x150], UR4 ;  /* 0x0001500406ff85b2 */ /* 0x0044e20008000100 */
[----:B------:R-:W-:Y:S05]  /*0f10*/  BRA.U !UP6, `(.L_x_16) ;  /* 0x000000010e087547 */ /* 0x000fea000b800000 */
[----:B-1-3--:R-:W-:Y:S01]  /*0f20*/  UCGABAR_ARV ;  /* 0x00000000000079c7 */ /* 0x00afe20008000000 */
[----:B------:R-:W-:Y:S05]  /*0f30*/  BRA `(.L_x_17) ;  /* 0x0000000000047947 */ /* 0x000fea0003800000 */
.L_x_16:
[----:B-1-3--:R-:W-:Y:S01]  /*0f40*/  NOP ;  /* 0x0000000000007918 */ /* 0x00afe20000000000 */
.L_x_17:
[----:B------:R-:W1:Y:S01]  /*0f50*/  S2UR UR30, SR_CTAID.X ;  /* 0x00000000001e79c3 */ /* 0x000e620000002500 */
[----:B------:R-:W-:-:S05]  /*0f60*/  CS2R.32 R148, SR_CgaSize ;  /* 0x0000000000947805 */ /* 0x000fca0000008a00 */
[----:B------:R-:W-:-:S05]  /*0f70*/  IMAD R148, R148, -0xa0, RZ ;  /* 0xffffff6094947824 */ /* 0x000fca00078e02ff */
[----:B--2---:R-:W-:-:S14]  /*0f80*/  R2UR UR5, R148 ;  /* 0x00000000940572ca */ /* 0x004fdc00000e0000 */
[----:B------:R-:W2:Y:S01]  /*0f90*/  LDCU UR5, c[0x0][UR5+0x2b0] ;  /* 0x00005600050577ac */ /* 0x000ea20008000800 */
[----:B------:R-:W-:-:S05]  /*0fa0*/  CS2R.32 R148, SR_CgaSize ;  /* 0x0000000000947805 */ /* 0x000fca0000008a00 */
[----:B------:R-:W-:-:S05]  /*0fb0*/  IMAD R148, R148, -0xa0, RZ ;  /* 0xffffff6094947824 */ /* 0x000fca00078e02ff */
[----:B------:R-:W-:-:S14]  /*0fc0*/  R2UR UR4, R148 ;  /* 0x00000000940472ca */ /* 0x000fdc00000e0000 */
[----:B------:R-:W3:Y:S01]  /*0fd0*/  LDCU UR4, c[0x0][UR4+0x2b4] ;  /* 0x00005680040477ac */ /* 0x000ee20008000800 */
[----:B------:R-:W4:Y:S01]  /*0fe0*/  S2UR UR31, SR_CTAID.Y ;  /* 0x00000000001f79c3 */ /* 0x000f220000002600 */
[----:B------:R-:W-:-:S05]  /*0ff0*/  CS2R.32 R148, SR_CgaSize ;  /* 0x0000000000947805 */ /* 0x000fca0000008a00 */
[----:B------:R-:W-:-:S05]  /*1000*/  IMAD R148, R148, -0xa0, RZ ;  /* 0xffffff6094947824 */ /* 0x000fca00078e02ff */
[----:B------:R-:W-:-:S14]  /*1010*/  R2UR UR7, R148 ;  /* 0x00000000940772ca */ /* 0x000fdc00000e0000 */
[----:B------:R-:W3:Y:S01]  /*1020*/  LDCU UR7, c[0x0][UR7+0x2a4] ;  /* 0x00005480070777ac */ /* 0x000ee20008000800 */
[----:B------:R-:W-:-:S05]  /*1030*/  CS2R.32 R148, SR_CgaSize ;  /* 0x0000000000947805 */ /* 0x000fca0000008a00 */
[----:B------:R-:W-:-:S05]  /*1040*/  IMAD R148, R148, -0xa0, RZ ;  /* 0xffffff6094947824 */ /* 0x000fca00078e02ff */
[----:B------:R-:W-:-:S14]  /*1050*/  R2UR UR63, R148 ;  /* 0x00000000943f72ca */ /* 0x000fdc00000e0000 */
[----:B------:R-:W3:Y:S01]  /*1060*/  LDCU UR63, c[0x0][UR63+0x2a0] ;  /* 0x000054003f3f77ac */ /* 0x000ee20008000800 */
[----:B------:R-:W-:Y:S01]  /*1070*/  UISETP.GT.U32.AND UP0, UPT, UR33, 0xffff, UPT ;  /* 0x0000ffff2100788c */ /* 0x000fe2000bf04070 */
[----:B------:R-:W3:Y:S01]  /*1080*/  LDCU UR19, c[0x0][0xb24] ;  /* 0x00016480ff1377ac */ /* 0x000ee20008000800 */
[----:B------:R-:W3:Y:S01]  /*1090*/  LDCU UR42, c[0x0][0xb24] ;  /* 0x00016480ff2a77ac */ /* 0x000ee20008000800 */
[----:B-1----:R-:W-:Y:S01]  /*10a0*/  I2FP.F32.U32 R3, UR30 ;  /* 0x0000001e00037c45 */ /* 0x002fe20008201000 */
[----:B------:R-:W1:Y:S04]  /*10b0*/  LDCU UR23, c[0x0][0xb30] ;  /* 0x00016600ff1777ac */ /* 0x000e680008000800 */
[----:B--2---:R-:W-:Y:S01]  /*10c0*/  FMUL R3, R3, UR5 ;  /* 0x0000000503037c20 */ /* 0x004fe20008400000 */
[----:B------:R-:W-:Y:S01]  /*10d0*/  USHF.L.U32 UR24, UR47, 0xa, URZ ;  /* 0x0000000a2f187899 */ /* 0x000fe200080006ff */
[----:B----4-:R-:W-:Y:S01]  /*10e0*/  I2FP.F32.U32 R2, UR31 ;  /* 0x0000001f00027c45 */ /* 0x010fe20008201000 */
[----:B------:R-:W-:-:S03]  /*10f0*/  USHF.L.U32 UR46, UR30, 0x7, URZ ;  /* 0x000000071e2e7899 */ /* 0x000fc600080006ff */
[----:B------:R-:W2:Y:S01]  /*1100*/  F2I.U32.TRUNC.NTZ R3, R3 ;  /* 0x0000000300037305 */ /* 0x000ea2000020f000 */
[----:B------:R-:W-:Y:S01]  /*1110*/  USEL UR21, UR33, 0xffff, !UP0 ;  /* 0x0000ffff21157887 */ /* 0x000fe2000c000000 */
[----:B---3--:R-:W-:-:S06]  /*1120*/  FMUL R2, R2, UR4 ;  /* 0x0000000402027c20 */ /* 0x008fcc0008400000 */
[----:B------:R-:W3:Y:S01]  /*1130*/  F2I.U32.TRUNC.NTZ R2, R2 ;  /* 0x0000000200027305 */ /* 0x000ee2000020f000 */
[----:B--2---:R-:W-:Y:S02]  /*1140*/  R2UR UR4, R3 ;  /* 0x00000000030472ca */ /* 0x004fe400000e0000 */
[----:B------:R-:W-:Y:S02]  /*1150*/  PRMT R3, RZ, 0x7610, R3 ;  /* 0x00007610ff037816 */ /* 0x000fe40000000003 */
[----:B---3--:R-:W-:Y:S02]  /*1160*/  R2UR UR6, R2 ;  /* 0x00000000020672ca */ /* 0x008fe400000e0000 */
[----:B------:R-:W-:-:S07]  /*1170*/  PRMT R2, RZ, 0x7610, R2 ;  /* 0x00007610ff027816 */ /* 0x000fce0000000002 */
[----:B------:R-:W-:-:S04]  /*1180*/  UIADD3 UR5, UPT, UPT, -UR4, URZ, URZ ;  /* 0x000000ff04057290 */ /* 0x000fc8000fffe1ff */
[----:B------:R-:W-:Y:S02]  /*1190*/  UIMAD UR63, UR63, UR5, UR30 ;  /* 0x000000053f3f72a4 */ /* 0x000fe4000f8e021e */
[----:B------:R-:W-:-:S04]  /*11a0*/  UIADD3 UR4, UPT, UPT, -UR6, URZ, URZ ;  /* 0x000000ff06047290 */ /* 0x000fc8000fffe1ff */
[----:B------:R-:W-:-:S06]  /*11b0*/  UIMAD UR4, UR7, UR4, UR31 ;  /* 0x00000004070472a4 */ /* 0x000fcc000f8e021f */
[----:B------:R-:W-:Y:S01]  /*11c0*/  IMAD.U32 R148, RZ, RZ, UR4 ;  /* 0x00000004ff947e24 */ /* 0x000fe2000f8e00ff */
[----:B-1----:R-:W-:Y:S06]  /*11d0*/  BRA.U UP5, `(.L_x_18) ;  /* 0x0000000105407547 */ /* 0x002fec000b800000 */
[----:B------:R-:W-:Y:S01]  /*11e0*/  R2UR UR4, R148 ;  /* 0x00000000940472ca */ /* 0x000fe200000e0000 */
[----:B------:R-:W-:-:S12]  /*11f0*/  ULOP3.LUT UR7, UR63, 0xfffffffe, URZ, 0xc0, !UPT ;  /* 0xfffffffe3f077892 */ /* 0x000fd8000f8ec0ff */
[----:B------:R-:W-:Y:S02]  /*1200*/  UISETP.NE.AND UP0, UPT, UR4, URZ, UPT ;  /* 0x000000ff0400728c */ /* 0x000fe4000bf05270 */
[----:B------:R-:W-:Y:S02]  /*1210*/  ULOP3.LUT UR4, UR63, 0x2, URZ, 0x3c, !UPT ;  /* 0x000000023f047892 */ /* 0x000fe4000f8e3cff */
[----:B------:R-:W-:Y:S02]  /*1220*/  UISETP.GT.U32.AND UP2, UPT, UR63, 0x1, UP0 ;  /* 0x000000013f00788c */ /* 0x000fe40008744070 */
[----:B------:R-:W-:Y:S02]  /*1230*/  UISETP.GT.U32.AND UP0, UPT, UR4, 0x1, UP0 ;  /* 0x000000010400788c */ /* 0x000fe40008704070 */
[----:B------:R-:W-:Y:S02]  /*1240*/  USEL UR5, URZ, 0x2, UP2 ;  /* 0x00000002ff057887 */ /* 0x000fe40009000000 */
[----:B------:R-:W-:-:S02]  /*1250*/  USEL UR6, URZ, 0x1, UP2 ;  /* 0x00000001ff067887 */ /* 0x000fc40009000000 */
[----:B------:R-:W-:Y:S02]  /*1260*/  USEL UR4, URZ, 0x4, UP0 ;  /* 0x00000004ff047887 */ /* 0x000fe40008000000 */
[----:B------:R-:W-:Y:S02]  /*1270*/  USEL UR8, URZ, 0x8, UP0 ;  /* 0x00000008ff087887 */ /* 0x000fe40008000000 */
[----:B------:R-:W-:-:S03]  /*1280*/  UIADD3 UR4, UPT, UPT, UR4, UR5, UR6 ;  /* 0x0000000504047290 */ /* 0x000fc6000fffe006 */
[----:B------:R-:W-:Y:S01]  /*1290*/  UMOV UR5, 0x3 ;  /* 0x0000000300057882 */ /* 0x000fe20000000000 */
[----:B------:R-:W-:Y:S02]  /*12a0*/  UIADD3 UR4, UPT, UPT, UR4, UR8, URZ ;  /* 0x0000000804047290 */ /* 0x000fe4000fffe0ff */
[----:B------:R-:W-:-:S04]  /*12b0*/  USHF.L.U32 UR5, UR5, UR7, URZ ;  /* 0x0000000705057299 */ /* 0x000fc800080006ff */
[----:B------:R-:W-:Y:S02]  /*12c0*/  MOV R3, UR4 ;  /* 0x0000000400037c02 */ /* 0x000fe40008000f00 */
[----:B------:R-:W-:-:S07]  /*12d0*/  IMAD.U32 R2, RZ, RZ, UR5 ;  /* 0x00000005ff027e24 */ /* 0x000fce000f8e00ff */
.L_x_18:
[----:B------:R-:W1:Y:S01]  /*12e0*/  S2UR UR36, SR_CTAID.Z ;  /* 0x00000000002479c3 */ /* 0x000e620000002700 */
[----:B------:R-:W-:Y:S01]  /*12f0*/  UISETP.GE.AND UP0, UPT, UR19, 0x1, UPT ;  /* 0x000000011300788c */ /* 0x000fe2000bf06270 */
[----:B------:R-:W-:-:S08]  /*1300*/  UMOV UR25, 0x5 ;  /* 0x0000000500197882 */ /* 0x000fd00000000000 */
[----:B------:R-:W-:Y:S05]  /*1310*/  BRA.U !UP0, `(.L_x_19) ;  /* 0x0000000108d07547 */ /* 0x000fea000b800000 */
[----:B------:R-:W2:Y:S01]  /*1320*/  LDCU.128 UR12, c[0x0][0xb10] ;  /* 0x00016200ff0c77ac */ /* 0x000ea20008000c00 */
[----:B------:R-:W3:Y:S01]  /*1330*/  LDCU UR6, c[0x0][0x370] ;  /* 0x00006e00ff0677ac */ /* 0x000ee20008000800 */
[----:B------:R-:W4:Y:S01]  /*1340*/  LDCU UR7, c[0x0][0x374] ;  /* 0x00006e80ff0777ac */ /* 0x000f220008000800 */
[----:B------:R-:W1:Y:S01]  /*1350*/  LDCU UR20, c[0x0][0xb0c] ;  /* 0x00016180ff1477ac */ /* 0x000e620008000800 */
[----:B------:R-:W1:Y:S01]  /*1360*/  LDCU UR22, c[0x0][0xb20] ;  /* 0x00016400ff1677ac */ /* 0x000e620008000800 */
[----:B------:R-:W1:Y:S01]  /*1370*/  LDCU.64 UR8, c[0x0][0xb28] ;  /* 0x00016500ff0877ac */ /* 0x000e620008000a00 */
[----:B--2---:R-:W-:Y:S02]  /*1380*/  UISETP.NE.AND UP3, UPT, UR14, 0x1, UPT ;  /* 0x000000010e00788c */ /* 0x004fe4000bf65270 */
[----:B----4-:R-:W-:Y:S02]  /*1390*/  UIMAD.WIDE.U32 UR10, UR7, UR15, URZ ;  /* 0x0000000f070a72a5 */ /* 0x010fe4000f8e00ff */
[----:B---3--:R-:W-:-:S02]  /*13a0*/  UIMAD.WIDE.U32 UR16, UR6, UR12, URZ ;  /* 0x0000000c061072a5 */ /* 0x008fc4000f8e00ff */
[----:B-1----:R-:W-:Y:S02]  /*13b0*/  UISETP.NE.AND UP0, UPT, UR20, 0x1, UPT ;  /* 0x000000011400788c */ /* 0x002fe4000bf05270 */
[----:B------:R-:W-:Y:S01]  /*13c0*/  UIMAD.WIDE.U32 UR4, UR30, UR12, URZ ;  /* 0x0000000c1e0472a5 */ /* 0x000fe2000f8e00ff */
[----:B------:R-:W-:Y:S02]  /*13d0*/  UMOV UR10, UR11 ;  /* 0x0000000b000a7c82 */ /* 0x000fe40008000000 */
[----:B------:R-:W-:Y:S01]  /*13e0*/  UMOV UR16, UR17 ;  /* 0x0000001100107c82 */ /* 0x000fe20008000000 */
[----:B------:R-:W-:Y:S02]  /*13f0*/  @UP3 USHF.R.U32.HI UR7, URZ, UR22, UR10 ;  /* 0x00000016ff073299 */ /* 0x000fe4000801160a */
[----:B------:R-:W-:Y:S02]  /*1400*/  UISETP.NE.AND UP2, UPT, UR19, 0x1, UPT ;  /* 0x000000011300788c */ /* 0x000fe4000bf45270 */
[----:B------:R-:W-:-:S02]  /*1410*/  USHF.R.U32.HI UR5, URZ, UR13, UR5 ;  /* 0x0000000dff057299 */ /* 0x000fc40008011605 */
[----:B------:R-:W-:Y:S02]  /*1420*/  @UP0 USHF.R.U32.HI UR6, URZ, UR13, UR16 ;  /* 0x0000000dff060299 */ /* 0x000fe40008011610 */
[----:B------:R-:W-:Y:S02]  /*1430*/  UIMAD.WIDE.U32 UR12, UR31, UR15, URZ ;  /* 0x0000000f1f0c72a5 */ /* 0x000fe4000f8e00ff */
[----:B------:R-:W-:Y:S02]  /*1440*/  UIMAD.WIDE.U32 UR10, UR7, UR8, URZ ;  /* 0x00000008070a72a5 */ /* 0x000fe4000f8e00ff */
[----:B------:R-:W-:Y:S02]  /*1450*/  UIMAD.WIDE.U32 UR16, UR6, UR8, URZ ;  /* 0x00000008061072a5 */ /* 0x000fe4000f8e00ff */
[----:B------:R-:W-:Y:S01]  /*1460*/  USEL UR5, UR30, UR5, !UP0 ;  /* 0x000000051e057287 */ /* 0x000fe2000c000000 */
[----:B------:R-:W-:Y:S02]  /*1470*/  UMOV UR4, UR13 ;  /* 0x0000000d00047c82 */ /* 0x000fe40008000000 */
[----:B------:R-:W-:Y:S01]  /*1480*/  UMOV UR10, UR11 ;  /* 0x0000000b000a7c82 */ /* 0x000fe20008000000 */
[----:B------:R-:W-:-:S02]  /*1490*/  USHF.R.U32.HI UR4, URZ, UR22, UR4 ;  /* 0x00000016ff047299 */ /* 0x000fc40008011604 */
[----:B------:R-:W-:Y:S01]  /*14a0*/  @UP2 USHF.R.U32.HI UR7, URZ, UR9, UR10 ;  /* 0x00000009ff072299 */ /* 0x000fe2000801160a */
[----:B------:R-:W-:Y:S01]  /*14b0*/  UMOV UR16, UR17 ;  /* 0x0000001100107c82 */ /* 0x000fe20008000000 */
[----:B------:R-:W-:Y:S02]  /*14c0*/  USEL UR4, UR31, UR4, !UP3 ;  /* 0x000000041f047287 */ /* 0x000fe4000d800000 */
[----:B------:R-:W-:Y:S02]  /*14d0*/  @UP2 USHF.R.U32.HI UR6, URZ, UR9, UR16 ;  /* 0x00000009ff062299 */ /* 0x000fe40008011610 */
[----:B------:R-:W-:Y:S02]  /*14e0*/  UIMAD UR7, UR7, UR19, URZ ;  /* 0x00000013070772a4 */ /* 0x000fe4000f8e02ff */
[----:B------:R-:W-:Y:S02]  /*14f0*/  UIMAD UR12, UR6, UR19, URZ ;  /* 0x00000013060c72a4 */ /* 0x000fe4000f8e02ff */
[----:B------:R-:W-:-:S02]  /*1500*/  UISETP.GE.AND UP0, UPT, UR4, UR7, UPT ;  /* 0x000000070400728c */ /* 0x000fc4000bf06270 */
[----:B------:R-:W-:Y:S02]  /*1510*/  UIMAD.WIDE.U32 UR10, UR4, UR8, URZ ;  /* 0x00000008040a72a5 */ /* 0x000fe4000f8e00ff */
[----:B------:R-:W-:Y:S02]  /*1520*/  UISETP.GE.OR UP0, UPT, UR5, UR12, UP0 ;  /* 0x0000000c0500728c */ /* 0x000fe40008706670 */
[----:B------:R-:W-:Y:S02]  /*1530*/  UIMAD.WIDE.U32 UR12, UR5, UR8, URZ ;  /* 0x00000008050c72a5 */ /* 0x000fe4000f8e00ff */
[----:B------:R-:W-:Y:S01]  /*1540*/  UIADD3 UR10, UPT, UPT, -UR4, URZ, URZ ;  /* 0x000000ff040a7290 */ /* 0x000fe2000fffe1ff */
[----:B------:R-:W-:Y:S01]  /*1550*/  UMOV UR8, UR11 ;  /* 0x0000000b00087c82 */ /* 0x000fe20008000000 */
[----:B------:R-:W-:Y:S02]  /*1560*/  UIADD3 UR11, UPT, UPT, -UR5, URZ, URZ ;  /* 0x000000ff050b7290 */ /* 0x000fe4000fffe1ff */
[----:B------:R-:W-:-:S03]  /*1570*/  USHF.R.U32.HI UR8, URZ, UR9, UR8 ;  /* 0x00000009ff087299 */ /* 0x000fc60008011608 */
[----:B------:R-:W-:Y:S01]  /*1580*/  @!UP0 UMOV UR7, UR13 ;  /* 0x0000000d00078c82 */ /* 0x000fe20008000000 */
[----:B------:R-:W-:Y:S02]  /*1590*/  UIMAD UR31, UR14, UR10, UR31 ;  /* 0x0000000a0e1f72a4 */ /* 0x000fe4000f8e021f */
[----:B------:R-:W-:Y:S02]  /*15a0*/  USEL UR8, UR4, UR8, !UP2 ;  /* 0x0000000804087287 */ /* 0x000fe4000d000000 */
[----:B------:R-:W-:Y:S02]  /*15b0*/  @!UP0 USHF.R.U32.HI UR7, URZ, UR9, UR7 ;  /* 0x00000009ff078299 */ /* 0x000fe40008011607 */
[----:B------:R-:W-:Y:S02]  /*15c0*/  UIADD3 UR9, UPT, UPT, -UR8, URZ, URZ ;  /* 0x000000ff08097290 */ /* 0x000fe4000fffe1ff */
[----:B------:R-:W-:Y:S02]  /*15d0*/  @!UP0 USEL UR7, UR5, UR7, !UP2 ;  /* 0x0000000705078287 */ /* 0x000fe4000d000000 */
[----:B------:R-:W-:-:S02]  /*15e0*/  UIMAD UR9, UR19, UR9, UR4 ;  /* 0x00000009130972a4 */ /* 0x000fc4000f8e0204 */
[----:B------:R-:W-:Y:S02]  /*15f0*/  @!UP0 UIADD3 UR8, UPT, UPT, UR8, -UR7, URZ ;  /* 0x8000000708088290 */ /* 0x000fe4000fffe0ff */
[----:B------:R-:W-:Y:S02]  /*1600*/  @!UP0 UIMAD UR6, UR9, UR6, UR7 ;  /* 0x00000006090682a4 */ /* 0x000fe4000f8e0207 */
[----:B------:R-:W-:Y:S02]  /*1610*/  @!UP0 UIMAD UR4, UR8, UR19, UR5 ;  /* 0x00000013080482a4 */ /* 0x000fe4000f8e0205 */
[----:B------:R-:W-:Y:S02]  /*1620*/  UIMAD UR30, UR20, UR11, UR30 ;  /* 0x0000000b141e72a4 */ /* 0x000fe4000f8e021e */
[----:B------:R-:W-:Y:S01]  /*1630*/  UIMAD UR31, UR4, UR14, UR31 ;  /* 0x0000000e041f72a4 */ /* 0x000fe2000f8e021f */
[----:B------:R-:W-:Y:S02]  /*1640*/  @!UP0 UMOV UR5, UR6 ;  /* 0x0000000600058c82 */ /* 0x000fe40008000000 */
[----:B------:R-:W-:-:S12]  /*1650*/  UIMAD UR30, UR5, UR20, UR30 ;  /* 0x00000014051e72a4 */ /* 0x000fd8000f8e021e */
.L_x_19:
[----:B------:R-:W-:Y:S02]  /*1660*/  UISETP.NE.AND UP2, UPT, UR23, 0x1, UPT ;  /* 0x000000011700788c */ /* 0x000fe4000bf45270 */
[----:B------:R-:W-:Y:S02]  /*1670*/  ULOP3.LUT UR21, UR21, 0xffff, URZ, 0xc0, !UPT ;  /* 0x0000ffff15157892 */ /* 0x000fe4000f8ec0ff */
[----:B------:R-:W-:Y:S02]  /*1680*/  UISETP.NE.AND UP0, UPT, UR18, 0x2, UPT ;  /* 0x000000021200788c */ /* 0x000fe4000bf05270 */
[----:B------:R-:W-:Y:S02]  /*1690*/  ULOP3.LUT UR24, UR24, 0x800, URZ, 0xc0, !UPT ;  /* 0x0000080018187892 */ /* 0x000fe4000f8ec0ff */
[----:B------:R-:W-:Y:S02]  /*16a0*/  ULOP3.LUT UR46, UR46, 0x80, URZ, 0xc0, !UPT ;  /* 0x000000802e2e7892 */ /* 0x000fe4000f8ec0ff */
[----:B------:R-:W-:Y:S01]  /*16b0*/  USHF.L.U32 UR21, UR25, UR21, URZ ;  /* 0x0000001519157299 */ /* 0x000fe200080006ff */
[----:B------:R-:W-:Y:S11]  /*16c0*/  BRA.U UP2, `(.L_x_20) ;  /* 0x0000000102407547 */ /* 0x000ff6000b800000 */
[----:B------:R-:W2:Y:S01]  /*16d0*/  LDCU.128 UR8, c[0x0][0xb10] ;  /* 0x00016200ff0877ac */ /* 0x000ea20008000c00 */
[----:B------:R-:W3:Y:S01]  /*16e0*/  LDCU UR12, c[0x0][0xb0c] ;  /* 0x00016180ff0c77ac */ /* 0x000ee20008000800 */
[----:B------:R-:W4:Y:S01]  /*16f0*/  LDCU UR13, c[0x0][0xb20] ;  /* 0x00016400ff0d77ac */ /* 0x000f220008000800 */
[----:B--2---:R-:W-:Y:S02]  /*1700*/  UIMAD.WIDE.U32 UR4, UR30, UR8, URZ ;  /* 0x000000081e0472a5 */ /* 0x004fe4000f8e00ff */
[----:B------:R-:W-:Y:S02]  /*1710*/  UIMAD.WIDE.U32 UR6, UR31, UR11, URZ ;  /* 0x0000000b1f0672a5 */ /* 0x000fe4000f8e00ff */
[----:B---3--:R-:W-:Y:S02]  /*1720*/  UISETP.NE.AND UP2, UPT, UR12, 0x1, UPT ;  /* 0x000000010c00788c */ /* 0x008fe4000bf45270 */
[----:B------:R-:W-:-:S03]  /*1730*/  USHF.R.U32.HI UR5, URZ, UR9, UR5 ;  /* 0x00000009ff057299 */ /* 0x000fc60008011605 */
[----:B------:R-:W-:Y:S01]  /*1740*/  UMOV UR4, UR7 ;  /* 0x0000000700047c82 */ /* 0x000fe20008000000 */
[----:B------:R-:W-:Y:S02]  /*1750*/  USEL UR5, UR30, UR5, !UP2 ;  /* 0x000000051e057287 */ /* 0x000fe4000d000000 */
[----:B------:R-:W-:Y:S02]  /*1760*/  UISETP.NE.AND UP2, UPT, UR10, 0x1, UPT ;  /* 0x000000010a00788c */ /* 0x000fe4000bf45270 */
[----:B----4-:R-:W-:-:S04]  /*1770*/  USHF.R.U32.HI UR4, URZ, UR13, UR4 ;  /* 0x0000000dff047299 */ /* 0x010fc80008011604 */
[----:B------:R-:W-:-:S04]  /*1780*/  USEL UR4, UR31, UR4, !UP2 ;  /* 0x000000041f047287 */ /* 0x000fc8000d000000 */
[----:B------:R-:W-:Y:S02]  /*1790*/  UIADD3 UR6, UPT, UPT, UR5, -UR4, URZ ;  /* 0x8000000405067290 */ /* 0x000fe4000fffe0ff */
[----:B------:R-:W-:Y:S02]  /*17a0*/  UIADD3 UR4, UPT, UPT, -UR5, UR4, URZ ;  /* 0x0000000405047290 */ /* 0x000fe4000fffe1ff */
[----:B------:R-:W-:Y:S02]  /*17b0*/  UIMAD UR31, UR6, UR10, UR31 ;  /* 0x0000000a061f72a4 */ /* 0x000fe4000f8e021f */
[----:B------:R-:W-:-:S12]  /*17c0*/  UIMAD UR30, UR4, UR12, UR30 ;  /* 0x0000000c041e72a4 */ /* 0x000fd8000f8e021e */
.L_x_20:
[----:B------:R-:W-:Y:S05]  /*17d0*/  BRA.U !UP6, `(.L_x_21) ;  /* 0x000000010e0c7547 */ /* 0x000fea000b800000 */
[----:B------:R-:W-:Y:S01]  /*17e0*/  UCGABAR_WAIT ;  /* 0x0000000000007dc7 */ /* 0x000fe20008000000 */
[----:B------:R-:W-:Y:S01]  /*17f0*/  CCTL.IVALL ;  /* 0x00000000ff00798f */ /* 0x000fe20002000000 */
[----:B------:R-:W-:Y:S05]  /*1800*/  BRA `(.L_x_22) ;  /* 0x0000000000047947 */ /* 0x000fea0003800000 */
.L_x_21:
[----:B------:R-:W-:Y:S06]  /*1810*/  BAR.SYNC.DEFER_BLOCKING 0x0 ;  /* 0x0000000000007b1d */ /* 0x000fec0000010000 */
.L_x_22:
[----:B------:R-:W-:Y:S05]  /*1820*/  BRA.U UP0, `(.L_x_23) ;  /* 0x0000001500b87547 */ /* 0x000fea000b800000 */
[----:B------:R-:W2:Y:S01]  /*1830*/  LDCU UR6, c[0x0][0x38c] ;  /* 0x00007180ff0677ac */ /* 0x000ea20008000800 */
[----:B------:R-:W-:Y:S01]  /*1840*/  PLOP3.LUT P1, PT, PT, PT, UP4, 0x80, 0x8 ;  /* 0x000000000008781c */ /* 0x000fe20003f2f048 */
[----:B------:R-:W-:Y:S01]  /*1850*/  IMAD.MOV.U32 R12, RZ, RZ, 0x1 ;  /* 0x00000001ff0c7424 */ /* 0x000fe200078e00ff */
[----:B------:R-:W-:Y:S02]  /*1860*/  ISETP.NE.AND P2, PT, R0, RZ, P3 ;  /* 0x000000ff0000720c */ /* 0x000fe40001f45270 */
[----:B------:R-:W-:Y:S02]  /*1870*/  CS2R R10, SRZ ;  /* 0x00000000000a7805 */ /* 0x000fe4000001ff00 */
[----:B------:R-:W-:Y:S01]  /*1880*/  PLOP3.LUT P1, PT, P1, PT, PT, 0x8, 0x80 ;  /* 0x000000000080781c */ /* 0x000fe20000f2e170 */
[----:B------:R-:W-:Y:S01]  /*1890*/  IMAD.MOV.U32 R9, RZ, RZ, RZ ;  /* 0x000000ffff097224 */ /* 0x000fe200078e00ff */
[----:B------:R-:W3:Y:S01]  /*18a0*/  LDCU UR39, c[0x0][0x370] ;  /* 0x00006e00ff2777ac */ /* 0x000ee20008000800 */
[----:B------:R-:W-:Y:S01]  /*18b0*/  IMAD.MOV.U32 R8, RZ, RZ, 0x1 ;  /* 0x00000001ff087424 */ /* 0x000fe200078e00ff */
[----:B------:R-:W4:Y:S01]  /*18c0*/  LDCU.64 UR26, c[0x0][0x348] ;  /* 0x00006900ff1a77ac */ /* 0x000f220008000a00 */
[----:B------:R-:W-:Y:S01]  /*18d0*/  ULEA.HI UR44, UR24, UR46, URZ, 0x1b ;  /* 0x0000002e182c7291 */ /* 0x000fe2000f8fd8ff */
[----:B------:R-:W1:Y:S01]  /*18e0*/  LDCU UR38, c[0x0][0x374] ;  /* 0x00006e80ff2677ac */ /* 0x000e620008000800 */
[----:B--2---:R-:W-:-:S02]  /*18f0*/  UIADD3 UR5, UPT, UPT, UR6, 0x1f, URZ ;  /* 0x0000001f06057890 */ /* 0x004fc4000fffe0ff */
[----:B------:R-:W-:Y:S02]  /*1900*/  UIADD3 UR48, UPT, UPT, UR6, 0x3e, URZ ;  /* 0x0000003e06307890 */ /* 0x000fe4000fffe0ff */
[----:B------:R-:W-:-:S04]  /*1910*/  USHF.R.S32.HI UR4, URZ, 0x1f, UR5 ;  /* 0x0000001fff047899 */ /* 0x000fc80008011405 */
[----:B------:R-:W-:Y:S02]  /*1920*/  ULEA.HI UR4, UR4, UR5, URZ, 0x5 ;  /* 0x0000000504047291 */ /* 0x000fe4000f8f28ff */
[----:B------:R-:W-:Y:S02]  /*1930*/  UIADD3 UR5, UPT, UPT, UR6, -0x1, URZ ;  /* 0xffffffff06057890 */ /* 0x000fe4000fffe0ff */
[----:B------:R-:W-:Y:S02]  /*1940*/  USHF.R.S32.HI UR41, URZ, 0x5, UR4 ;  /* 0x00000005ff297899 */ /* 0x000fe40008011404 */
[----:B------:R-:W-:Y:S02]  /*1950*/  UISETP.GE.U32.AND UP1, UPT, UR5, -0x3f, UPT ;  /* 0xffffffc10500788c */ /* 0x000fe4000bf26070 */
[----:B------:R-:W-:Y:S01]  /*1960*/  UISETP.LT.U32.AND UP0, UPT, UR41, 0xa, UPT ;  /* 0x0000000a2900788c */ /* 0x000fe2000bf01070 */
[----:B------:R-:W-:-:S03]  /*1970*/  UMOV UR5, URZ ;  /* 0x000000ff00057c82 */ /* 0x000fc60008000000 */
[----:B------:R-:W-:Y:S02]  /*1980*/  USEL UR40, UR41, 0xa, UP0 ;  /* 0x0000000a29287887 */ /* 0x000fe40008000000 */
[----:B------:R-:W-:Y:S02]  /*1990*/  UISETP.NE.AND UP0, UPT, UR18, URZ, UPT ;  /* 0x000000ff1200728c */ /* 0x000fe4000bf05270 */
[----:B------:R-:W-:Y:S02]  /*19a0*/  UIADD3 UR4, UPT, UPT, UR40, -0x1, URZ ;  /* 0xffffffff28047890 */ /* 0x000fe4000fffe0ff */
[----:B------:R-:W-:Y:S02]  /*19b0*/  @UP1 UIADD3 UR4, UPT, UPT, UR40, URZ, URZ ;  /* 0x000000ff28041290 */ /* 0x000fe4000fffe0ff */
[----:B------:R-:W-:Y:S02]  /*19c0*/  USEL UR25, UR45, 0x2, UP0 ;  /* 0x000000022d197887 */ /* 0x000fe40008000000 */
[----:B------:R-:W-:-:S02]  /*19d0*/  UIADD3 UR45, UPT, UPT, UR41, -UR40, URZ ;  /* 0x80000028292d7290 */ /* 0x000fc4000fffe0ff */
[----:B------:R-:W-:Y:S02]  /*19e0*/  UIADD3 UR28, UPT, UPT, UR4, 0x1, URZ ;  /* 0x00000001041c7890 */ /* 0x000fe4000fffe0ff */
[----:B-1-34-:R-:W-:-:S12]  /*19f0*/  UIADD3 UR43, UPT, UPT, -UR4, URZ, URZ ;  /* 0x000000ff042b7290 */ /* 0x01afd8000fffe1ff */
.L_x_43:
[----:B------:R-:W-:Y:S01]  /*1a00*/  UISETP.NE.AND UP0, UPT, UR47, URZ, UPT ;  /* 0x000000ff2f00728c */ /* 0x000fe2000bf05270 */
[----:B-1----:R-:W1:Y:S08]  /*1a10*/  S2UR UR47, SR_CgaCtaId ;  /* 0x00000000002f79c3 */ /* 0x002e700000008800 */
[----:B------:R-:W-:Y:S05]  /*1a20*/  BRA.U UP0, `(.L_x_24) ;  /* 0x0000000100347547 */ /* 0x000fea000b800000 */
[----:B------:R-:W2:Y:S01]  /*1a30*/  S2R R0, SR_CgaCtaId ;  /* 0x0000000000007919 */ /* 0x000ea20000008800 */
[----:B------:R-:W-:Y:S02]  /*1a40*/  MOV R3, 0x400 ;  /* 0x0000040000037802 */ /* 0x000fe40000000f00 */
[----:B------:R-:W-:Y:S02]  /*1a50*/  SHF.L.U32 R2, R8, 0x1f, RZ ;  /* 0x0000001f08027819 */ /* 0x000fe400000006ff */
[----:B--2---:R-:W-:-:S05]  /*1a60*/  LEA R0, R0, R3, 0x18 ;  /* 0x0000000300007211 */ /* 0x004fca00078ec0ff */
[----:B------:R-:W-:-:S04]  /*1a70*/  IMAD R3, R9, 0x8, R0 ;  /* 0x0000000809037824 */ /* 0x000fc800078e0200 */
[----:B------:R-:W2:Y:S02]  /*1a80*/  SYNCS.PHASECHK.TRANS64.TRYWAIT P0, [R3+URZ+0x140], R2 ;  /* 0x00014002030075a7 */ /* 0x000ea400080011ff */
[----:B--2---:R-:W-:Y:S05]  /*1a90*/  @!P0 BRA `(.L_x_25) ;  /* 0x000000a000d48947 */ /* 0x004fea0003800000 */
.L_x_154:
[----:B------:R-:W-:Y:S01]  /*1aa0*/  VIADD R9, R9, 0x1 ;  /* 0x0000000109097836 */ /* 0x000fe20000000000 */
[----:B------:R2:W-:Y:S04]  /*1ab0*/  SYNCS.ARRIVE.TRANS64.A1T0 RZ, [R3+URZ+0x130], RZ ;  /* 0x000130ff03ff79a7 */ /* 0x0005e800081000ff */
[----:B------:R-:W-:-:S04]  /*1ac0*/  ISETP.NE.AND P0, PT, R9, 0x2, PT ;  /* 0x000000020900780c */ /* 0x000fc80003f05270 */
[----:B------:R-:W-:Y:S02]  /*1ad0*/  SEL R9, R9, RZ, P0 ;  /* 0x000000ff09097207 */ /* 0x000fe40000000000 */
[----:B--2---:R-:W-:-:S04]  /*1ae0*/  SEL R3, RZ, 0x1, P0 ;  /* 0x00000001ff037807 */ /* 0x004fc80000000000 */
[----:B------:R-:W-:-:S07]  /*1af0*/  LOP3.LUT R8, R8, R3, RZ, 0x3c, !PT ;  /* 0x0000000308087212 */ /* 0x000fce00078e3cff */
.L_x_24:
[----:B------:R-:W-:Y:S01]  /*1b00*/  UMOV UR6, 0x400 ;  /* 0x0000040000067882 */ /* 0x000fe20000000000 */
[----:B------:R-:W-:Y:S01]  /*1b10*/  UISETP.GE.U32.AND UP0, UPT, UR48, 0x3f, UPT ;  /* 0x0000003f3000788c */ /* 0x000fe2000bf06070 */
[----:B------:R-:W-:Y:S01]  /*1b20*/  SHF.L.U32 R0, R12, 0x1f, RZ ;  /* 0x0000001f0c007819 */ /* 0x000fe200000006ff */
[----:B-1----:R-:W-:Y:S02]  /*1b30*/  ULEA UR6, UR47, UR6, 0x18 ;  /* 0x000000062f067291 */ /* 0x002fe4000f8ec0ff */
[----:B------:R-:W-:Y:S02]  /*1b40*/  ULEA UR11, UR31, UR44, 0x8 ;  /* 0x0000002c1f0b7291 */ /* 0x000fe4000f8e40ff */
[----:B------:R-:W-:Y:S01]  /*1b50*/  ULEA UR4, UR5, UR6, 0x3 ;  /* 0x0000000605047291 */ /* 0x000fe2000f8e18ff */
[----:B------:R-:W-:-:S08]  /*1b60*/  UMOV UR7, URZ ;  /* 0x000000ff00077c82 */ /* 0x000fd00008000000 */
[----:B------:R1:W2:Y:S01]  /*1b70*/  SYNCS.PHASECHK.TRANS64.TRYWAIT P0, [UR4+0x50], R0 ;  /* 0x00005000ff0075a7 */ /* 0x0002a20008001104 */
[----:B------:R-:W-:-:S04]  /*1b80*/  ULEA.HI UR4, UR30, UR30, URZ, 0x1 ;  /* 0x0000001e1e047291 */ /* 0x000fc8000f8f08ff */
[----:B------:R-:W-:-:S04]  /*1b90*/  USHF.L.U32 UR4, UR4, 0x7, URZ ;  /* 0x0000000704047899 */ /* 0x000fc800080006ff */
[----:B------:R-:W-:Y:S01]  /*1ba0*/  ULOP3.LUT UR35, UR46, 0xffffff00, UR4, 0xf8, !UPT ;  /* 0xffffff002e237892 */ /* 0x000fe2000f8ef804 */
[----:B------:R-:W-:Y:S11]  /*1bb0*/  BRA.U !UP0, `(.L_x_26) ;  /* 0x0000000108c87547 */ /* 0x000ff6000b800000 */
[----:B------:R-:W-:Y:S01]  /*1bc0*/  UMOV UR13, UR43 ;  /* 0x0000002b000d7c82 */ /* 0x000fe20008000000 */
[----:B------:R-:W-:Y:S01]  /*1bd0*/  UMOV UR4, UR5 ;  /* 0x0000000500047c82 */ /* 0x000fe20008000000 */
[----:B------:R-:W-:-:S05]  /*1be0*/  UMOV UR34, URZ ;  /* 0x000000ff00227c82 */ /* 0x000fca0008000000 */
.L_x_32:
[----:B------:R-:W-:Y:S01]  /*1bf0*/  ULEA UR33, UR4, UR6, 0x3 ;  /* 0x0000000604217291 */ /* 0x000fe2000f8e18ff */
[----:B------:R-:W-:Y:S01]  /*1c00*/  @P3 MOV R2, 0x8000 ;  /* 0x0000800000023802 */ /* 0x000fe20000000f00 */
[----:B--234-:R-:W-:Y:S10]  /*1c10*/  @P0 BRA `(.L_x_27) ;  /* 0x00000000000c0947 */ /* 0x01cff40003800000 */
[----:B------:R-:W-:-:S04]  /*1c20*/  SHF.L.U32 R3, R12, 0x1f, RZ ;  /* 0x0000001f0c037819 */ /* 0x000fc800000006ff */
[----:B------:R-:W2:Y:S02]  /*1c30*/  SYNCS.PHASECHK.TRANS64.TRYWAIT P0, [UR33+0x50], R3 ;  /* 0x00005003ff0075a7 */ /* 0x000ea40008001121 */
[----:B--2---:R-:W-:Y:S05]  /*1c40*/  @!P0 BRA `(.L_x_28) ;  /* 0x000000a0007c8947 */ /* 0x004fea0003800000 */
.L_x_27:
[----:B------:R2:W-:Y:S01]  /*1c50*/  @P3 SYNCS.ARRIVE.TRANS64 RZ, [UR33], R2 ;  /* 0x00000002ffff39a7 */ /* 0x0005e20008000021 */
[----:B------:R-:W-:Y:S02]  /*1c60*/  ULOP3.LUT UR5, UR25, 0x2, URZ, 0xfc, !UPT ;  /* 0x0000000219057892 */ /* 0x000fe4000f8efcff */
[----:B------:R-:W-:Y:S02]  /*1c70*/  UIADD3 UR13, UPT, UPT, UR13, 0x1, URZ ;  /* 0x000000010d0d7890 */ /* 0x000fe4000fffe0ff */
[----:B------:R-:W-:Y:S02]  /*1c80*/  UISETP.NE.AND UP0, UPT, UR5, 0x2, UPT ;  /* 0x000000020500788c */ /* 0x000fe4000bf05270 */
[----:B------:R-:W-:-:S07]  /*1c90*/  UISETP.NE.AND UP2, UPT, UR13, 0x1, UPT ;  /* 0x000000010d00788c */ /* 0x000fce000bf45270 */
[----:B------:R-:W-:Y:S05]  /*1ca0*/  BRA.U UP0, `(.L_x_29) ;  /* 0x0000000100047547 */ /* 0x000fea000b800000 */
[----:B------:R-:W-:Y:S05]  /*1cb0*/  BPT.TRAP 0x1 ;  /* 0x000000040000795c */ /* 0x000fea0000300000 */
.L_x_29:
[----:B------:R-:W-:Y:S04]  /*1cc0*/  BSSY.RECONVERGENT B0, `(.L_x_30) ;  /* 0x0000003000007945 */ /* 0x000fe80003800200 */
[----:B------:R-:W-:Y:S05]  /*1cd0*/  @!P2 BRA `(.L_x_31) ;  /* 0x000000000004a947 */ /* 0x000fea0003800000 */
[----:B------:R-:W-:Y:S05]  /*1ce0*/  BPT.TRAP 0x1 ;  /* 0x000000040000795c */ /* 0x000fea0000300000 */
.L_x_31:
[----:B------:R-:W-:Y:S05]  /*1cf0*/  BSYNC.RECONVERGENT B0 ;  /* 0x0000000000007941 */ /* 0x000fea0003800200 */
.L_x_30:
[----:B------:R-:W-:Y:S02]  /*1d00*/  UIADD3 UR5, UPT, UPT, UR4, 0x1, URZ ;  /* 0x0000000104057890 */ /* 0x000fe4000fffe0ff */
[----:B------:R-:W-:Y:S02]  /*1d10*/  ULEA UR32, UR4, UR6, 0xd ;  /* 0x0000000604207291 */ /* 0x000fe4000f8e68ff */
[----:B------:R-:W-:Y:S02]  /*1d20*/  UISETP.NE.AND UP0, UPT, UR5, 0xa, UPT ;  /* 0x0000000a0500788c */ /* 0x000fe4000bf05270 */
[----:B------:R-:W-:Y:S02]  /*1d30*/  ULEA UR4, UR4, UR24, 0xc ;  /* 0x0000001804047291 */ /* 0x000fe4000f8e60ff */
[----:B------:R-:W-:Y:S02]  /*1d40*/  USEL UR8, URZ, 0x1, UP0 ;  /* 0x00000001ff087887 */ /* 0x000fe40008000000 */
[----:B------:R-:W-:-:S02]  /*1d50*/  USEL UR5, UR5, URZ, UP0 ;  /* 0x000000ff05057287 */ /* 0x000fc40008000000 */
[----:B------:R-:W-:Y:S02]  /*1d60*/  UIADD3 UR16, UP1, UPT, UR26, 0x80, URZ ;  /* 0x000000801a107890 */ /* 0x000fe4000ff3e0ff */
[----:B------:R-:W-:Y:S01]  /*1d70*/  ULEA UR4, UR4, UR6, 0x1 ;  /* 0x0000000604047291 */ /* 0x000fe2000f8e08ff */
[----:B------:R-:W-:Y:S01]  /*1d80*/  LOP3.LUT R12, R12, UR8, RZ, 0x3c, !PT ;  /* 0x000000080c0c7c12 */ /* 0x000fe2000f8e3cff */
[----:B------:R-:W-:Y:S02]  /*1d90*/  UIADD3 UR14, UP0, UPT, UR26, 0x180, URZ ;  /* 0x000001801a0e7890 */ /* 0x000fe4000ff1e0ff */
[----:B------:R-:W-:Y:S01]  /*1da0*/  ULEA UR7, UR5, UR6, 0x3 ;  /* 0x0000000605077291 */ /* 0x000fe2000f8e18ff */
[----:B-1----:R-:W-:Y:S01]  /*1db0*/  SHF.L.U32 R0, R12, 0x1f, RZ ;  /* 0x0000001f0c007819 */ /* 0x002fe200000006ff */
[----:B------:R-:W-:Y:S02]  /*1dc0*/  ULOP3.LUT UR33, UR33, 0xfefffff8, URZ, 0xc0, !UPT ;  /* 0xfefffff821217892 */ /* 0x000fe4000f8ec0ff */
[----:B------:R-:W-:-:S02]  /*1dd0*/  UIADD3.X UR17, UPT, UPT, URZ, UR27, URZ, UP1, !UPT ;  /* 0x0000001bff117290 */ /* 0x000fc40008ffe4ff */
[----:B------:R-:W-:Y:S02]  /*1de0*/  UIADD3 UR32, UPT, UPT, UR32, 0x10800, URZ ;  /* 0x0001080020207890 */ /* 0x000fe4000fffe0ff */
[----:B------:R-:W-:Y:S01]  /*1df0*/  UIADD3 UR8, UPT, UPT, UR4, 0x24800, URZ ;  /* 0x0002480004087890 */ /* 0x000fe2000fffe0ff */
[----:B------:R3:W4:Y:S01]  /*1e00*/  SYNCS.PHASECHK.TRANS64.TRYWAIT P0, [UR7+0x50], R0 ;  /* 0x00005000ff0075a7 */ /* 0x0007220008001107 */
[----:B------:R-:W-:Y:S02]  /*1e10*/  UIADD3.X UR15, UPT, UPT, URZ, UR27, URZ, UP0, !UPT ;  /* 0x0000001bff0f7290 */ /* 0x000fe400087fe4ff */
[----:B------:R-:W-:Y:S01]  /*1e20*/  UPRMT UR4, URZ, 0x5410, UR21 ;  /* 0x00005410ff047896 */ /* 0x000fe20008000015 */
[----:B------:R-:W-:Y:S01]  /*1e30*/  UMOV UR18, 0x0 ;  /* 0x0000000000127882 */ /* 0x000fe20000000000 */
[----:B------:R-:W-:Y:S01]  /*1e40*/  UMOV UR19, 0x10000000 ;  /* 0x1000000000137882 */ /* 0x000fe20000000000 */
[----:B------:R-:W-:Y:S01]  /*1e50*/  UMOV UR10, UR34 ;  /* 0x00000022000a7c82 */ /* 0x000fe20008000000 */
[----:B------:R-:W-:Y:S01]  /*1e60*/  UMOV UR12, UR36 ;  /* 0x00000024000c7c82 */ /* 0x000fe20008000000 */
[----:B------:R-:W-:Y:S01]  /*1e70*/  UMOV UR9, UR33 ;  /* 0x0000002100097c82 */ /* 0x000fe20008000000 */
[----:B------:R1:W-:Y:S01]  /*1e80*/  UTMALDG.3D.2CTA [UR32], [UR16], desc[UR18] ;  /* 0x00001220100075b4 */ /* 0x0003e20008211000 */
[----:B------:R-:W-:-:S02]  /*1e90*/  UMOV UR7, UR28 ;  /* 0x0000001c00077c82 */ /* 0x000fc40008000000 */
[----:B------:R2:W-:Y:S01]  /*1ea0*/  UTMALDG.3D.MULTICAST.2CTA [UR8], [UR14], UR4, desc[UR18] ;  /* 0x000012080e0073b4 */ /* 0x0005e20008211804 */
[----:B-1----:R-:W-:Y:S01]  /*1eb0*/  UIADD3 UR34, UPT, UPT, UR34, 0x20, URZ ;  /* 0x0000002022227890 */ /* 0x002fe2000fffe0ff */
[----:B--2---:R-:W-:Y:S01]  /*1ec0*/  UMOV UR4, UR5 ;  /* 0x0000000500047c82 */ /* 0x004fe20008000000 */
[----:B------:R-:W-:Y:S10]  /*1ed0*/  BRA.U UP2, `(.L_x_32) ;  /* 0xfffffffd02447547 */ /* 0x000ff4000b83ffff */
.L_x_26:
[----:B------:R-:W-:Y:S01]  /*1ee0*/  ULEA UR4, UR5, UR6, 0x3 ;  /* 0x0000000605047291 */ /* 0x000fe2000f8e18ff */
[----:B-1-3--:R-:W-:Y:S01]  /*1ef0*/  SHF.L.U32 R0, R12, 0x1f, RZ ;  /* 0x0000001f0c007819 */ /* 0x00afe200000006ff */
[----:B------:R-:W-:Y:S01]  /*1f00*/  @!P1 SYNCS.ARRIVE.TRANS64.A1T0 RZ, [UR6+0xe8], RZ ;  /* 0x0000e8ffffff99a7 */ /* 0x000fe20008100006 */
[----:B------:R-:W-:-:S06]  /*1f10*/  UISETP.GT.AND UP0, UPT, UR41, UR40, UPT ;  /* 0x000000282900728c */ /* 0x000fcc000bf04270 */
[----:B--2-4-:R1:W2:Y:S03]  /*1f20*/  SYNCS.PHASECHK.TRANS64.TRYWAIT P0, [UR4+0x50], R0 ;  /* 0x00005000ff0075a7 */ /* 0x0142a60008001104 */
[----:B------:R-:W-:Y:S05]  /*1f30*/  BRA.U !UP0, `(.L_x_33) ;  /* 0x0000000108c87547 */ /* 0x000fea000b800000 */
[----:B------:R-:W-:Y:S01]  /*1f40*/  UIADD3 UR13, UPT, UPT, UR45, UR7, URZ ;  /* 0x000000072d0d7290 */ /* 0x000fe2000fffe0ff */
[----:B------:R-:W-:-:S11]  /*1f50*/  UMOV UR4, UR5 ;  /* 0x0000000500047c82 */ /* 0x000fd60008000000 */
.L_x_39:
[----:B------:R-:W-:Y:S01]  /*1f60*/  ULEA UR17, UR4, UR6, 0x3 ;  /* 0x0000000604117291 */ /* 0x000fe2000f8e18ff */
[----:B--2---:R-:W-:Y:S01]  /*1f70*/  @P3 MOV R2, 0x8000 ;  /* 0x0000800000023802 */ /* 0x004fe20000000f00 */
[----:B--2-4-:R-:W-:Y:S10]  /*1f80*/  @P0 BRA `(.L_x_34) ;  /* 0x00000000000c0947 */ /* 0x014ff40003800000 */
[----:B------:R-:W-:-:S04]  /*1f90*/  SHF.L.U32 R3, R12, 0x1f, RZ ;  /* 0x0000001f0c037819 */ /* 0x000fc800000006ff */
[----:B------:R-:W2:Y:S02]  /*1fa0*/  SYNCS.PHASECHK.TRANS64.TRYWAIT P0, [UR17+0x50], R3 ;  /* 0x00005003ff0075a7 */ /* 0x000ea40008001111 */
[----:B--2---:R-:W-:Y:S05]  /*1fb0*/  @!P0 BRA `(.L_x_35) ;  /* 0x0000009c00b88947 */ /* 0x004fea0003800000 */
.L_x_34:
[----:B------:R2:W-:Y:S01]  /*1fc0*/  @P3 SYNCS.ARRIVE.TRANS64 RZ, [UR17], R2 ;  /* 0x00000002ffff39a7 */ /* 0x0005e20008000011 */
[----:B------:R-:W-:-:S04]  /*1fd0*/  ULOP3.LUT UR5, UR25, 0x2, URZ, 0xfc, !UPT ;  /* 0x0000000219057892 */ /* 0x000fc8000f8efcff */
[----:B------:R-:W-:-:S09]  /*1fe0*/  UISETP.NE.AND UP0, UPT, UR5, 0x2, UPT ;  /* 0x000000020500788c */ /* 0x000fd2000bf05270 */
[----:B------:R-:W-:Y:S05]  /*1ff0*/  BRA.U UP0, `(.L_x_36) ;  /* 0x0000000100047547 */ /* 0x000fea000b800000 */
[----:B------:R-:W-:Y:S05]  /*2000*/  BPT.TRAP 0x1 ;  /* 0x000000040000795c */ /* 0x000fea0000300000 */
.L_x_36:
[----:B------:R-:W-:Y:S04]  /*2010*/  BSSY.RECONVERGENT B0, `(.L_x_37) ;  /* 0x0000003000007945 */ /* 0x000fe80003800200 */
[----:B------:R-:W-:Y:S05]  /*2020*/  @!P2 BRA `(.L_x_38) ;  /* 0x000000000004a947 */ /* 0x000fea0003800000 */
[----:B------:R-:W-:Y:S05]  /*2030*/  BPT.TRAP 0x1 ;  /* 0x000000040000795c */ /* 0x000fea0000300000 */
.L_x_38:
[----:B------:R-:W-:Y:S05]  /*2040*/  BSYNC.RECONVERGENT B0 ;  /* 0x0000000000007941 */ /* 0x000fea0003800200 */
.L_x_37:
        /* <DEDUP_REMOVED lines=9> */
[----:B------:R-:W-:Y:S02]  /*20e0*/  USHF.L.U32 UR18, UR7, 0x5, URZ ;  /* 0x0000000507127899 */ /* 0x000fe400080006ff */
[----:B------:R-:W-:Y:S01]  /*20f0*/  UIADD3 UR7, UPT, UPT, UR7, 0x1, URZ ;  /* 0x0000000107077890 */ /* 0x000fe2000fffe0ff */
[----:B-1----:R-:W-:Y:S01]  /*2100*/  SHF.L.U32 R0, R12, 0x1f, RZ ;  /* 0x0000001f0c007819 */ /* 0x002fe200000006ff */
[----:B------:R-:W-:Y:S02]  /*2110*/  UIADD3 UR22, UP1, UPT, UR26, 0x80, URZ ;  /* 0x000000801a167890 */ /* 0x000fe4000ff3e0ff */
[----:B------:R-:W-:Y:S01]  /*2120*/  ULEA UR4, UR4, UR6, 0x1 ;  /* 0x0000000604047291 */ /* 0x000fe2000f8e08ff */
[----:B------:R3:W4:Y:S01]  /*2130*/  SYNCS.PHASECHK.TRANS64.TRYWAIT P0, [UR8+0x50], R0 ;  /* 0x00005000ff0075a7 */ /* 0x0007220008001108 */
[----:B------:R-:W-:-:S02]  /*2140*/  UIADD3.X UR15, UPT, UPT, URZ, UR27, URZ, UP0, !UPT ;  /* 0x0000001bff0f7290 */ /* 0x000fc400087fe4ff */
[----:B------:R-:W-:Y:S02]  /*2150*/  UISETP.NE.AND UP0, UPT, UR7, UR13, UPT ;  /* 0x0000000d0700728c */ /* 0x000fe4000bf05270 */
[----:B------:R-:W-:Y:S02]  /*2160*/  ULOP3.LUT UR17, UR17, 0xfefffff8, URZ, 0xc0, !UPT ;  /* 0xfefffff811117892 */ /* 0x000fe4000f8ec0ff */
[----:B------:R-:W-:Y:S02]  /*2170*/  UIADD3 UR16, UPT, UPT, UR16, 0x10800, URZ ;  /* 0x0001080010107890 */ /* 0x000fe4000fffe0ff */
[----:B------:R-:W-:Y:S02]  /*2180*/  UIADD3.X UR23, UPT, UPT, URZ, UR27, URZ, UP1, !UPT ;  /* 0x0000001bff177290 */ /* 0x000fe40008ffe4ff */
[----:B------:R-:W-:Y:S02]  /*2190*/  UIADD3 UR8, UPT, UPT, UR4, 0x24800, URZ ;  /* 0x0002480004087890 */ /* 0x000fe4000fffe0ff */
[----:B------:R-:W-:Y:S01]  /*21a0*/  UPRMT UR4, URZ, 0x5410, UR21 ;  /* 0x00005410ff047896 */ /* 0x000fe20008000015 */
[----:B------:R-:W-:Y:S01]  /*21b0*/  UMOV UR30, 0x0 ;  /* 0x00000000001e7882 */ /* 0x000fe20000000000 */
[----:B------:R-:W-:Y:S01]  /*21c0*/  UMOV UR31, 0x10000000 ;  /* 0x10000000001f7882 */ /* 0x000fe20000000000 */
[----:B------:R-:W-:Y:S01]  /*21d0*/  UMOV UR19, UR35 ;  /* 0x0000002300137c82 */ /* 0x000fe20008000000 */
[----:B------:R-:W-:Y:S01]  /*21e0*/  UMOV UR20, UR36 ;  /* 0x0000002400147c82 */ /* 0x000fe20008000000 */
[----:B------:R-:W-:Y:S01]  /*21f0*/  UMOV UR12, UR36 ;  /* 0x00000024000c7c82 */ /* 0x000fe20008000000 */
[----:B------:R-:W-:Y:S01]  /*2200*/  UMOV UR9, UR17 ;  /* 0x0000001100097c82 */ /* 0x000fe20008000000 */
[----:B------:R-:W-:Y:S01]  /*2210*/  UMOV UR10, UR18 ;  /* 0x00000012000a7c82 */ /* 0x000fe20008000000 */
[----:B------:R-:W-:Y:S01]  /*2220*/  UTMALDG.3D.2CTA [UR16], [UR22], desc[UR30] ;  /* 0x00001e10160075b4 */ /* 0x000fe20008211000 */
[----:B------:R1:W-:Y:S02]  /*2230*/  UTMALDG.3D.MULTICAST.2CTA [UR8], [UR14], UR4, desc[UR30] ;  /* 0x00001e080e0073b4 */ /* 0x0003e40008211804 */
[----:B-1----:R-:W-:Y:S01]  /*2240*/  UMOV UR4, UR5 ;  /* 0x0000000500047c82 */ /* 0x002fe20008000000 */
[----:B---3--:R-:W-:Y:S05]  /*2250*/  BRA.U UP0, `(.L_x_39) ;  /* 0xfffffffd00407547 */ /* 0x008fea000b83ffff */
.L_x_33:
[C---:B------:R-:W-:Y:S01]  /*2260*/  LEA R3, R11.reuse, UR6, 0x3 ;  /* 0x000000060b037c11 */ /* 0x040fe2000f8e18ff */
[----:B------:R-:W-:Y:S01]  /*2270*/  NOP ;  /* 0x0000000000007918 */ /* 0x000fe20000000000 */
[----:B-1----:R-:W-:Y:S02]  /*2280*/  SHF.L.U32 R0, R10, 0x1f, RZ ;  /* 0x0000001f0a007819 */ /* 0x002fe400000006ff */
[----:B------:R-:W-:Y:S02]  /*2290*/  LEA R5, R11, UR6, 0x4 ;  /* 0x000000060b057c11 */ /* 0x000fe4000f8e20ff */
[----:B--2-4-:R-:W1:Y:S02]  /*22a0*/  SYNCS.PHASECHK.TRANS64.TRYWAIT P0, [R3+URZ+0xf0], R0 ;  /* 0x0000f000030075a7 */ /* 0x014e6400080011ff */
[----:B-1----:R-:W-:Y:S05]  /*22b0*/  @!P0 BRA `(.L_x_40) ;  /* 0x0000009c00108947 */ /* 0x002fea0003800000 */
.L_x_157:
[----:B------:R-:W2:Y:S01]  /*22c0*/  LDS.128 R4, [R5+0x160] ;  /* 0x0001600005047984 */ /* 0x000ea20000000c00 */
[----:B------:R-:W-:Y:S01]  /*22d0*/  UISETP.GE.AND UP0, UPT, UR42, 0x1, UPT ;  /* 0x000000012a00788c */ /* 0x000fe2000bf06270 */
[----:B------:R-:W-:Y:S01]  /*22e0*/  @!PT LDS RZ, [RZ] ;  /* 0x00000000fffff984 */ /* 0x000fe20000000800 */
[----:B------:R-:W-:Y:S01]  /*22f0*/  @!PT LDS RZ, [RZ] ;  /* 0x00000000fffff984 */ /* 0x000fe20000000800 */
[----:B------:R-:W-:Y:S01]  /*2300*/  @!PT LDS RZ, [RZ] ;  /* 0x00000000fffff984 */ /* 0x000fe20000000800 */
[----:B------:R-:W-:Y:S01]  /*2310*/  @!PT LDS RZ, [RZ] ;  /* 0x00000000fffff984 */ /* 0x000fe20000000800 */
[----:B------:R3:W-:Y:S06]  /*2320*/  MEMBAR.ALL.CTA ;  /* 0x0000000000007992 */ /* 0x0007ec0000008000 */
[----:B---3--:R-:W3:Y:S01]  /*2330*/  FENCE.VIEW.ASYNC.S ;  /* 0x00000000000073c6 */ /* 0x008ee20000000000 */
[----:B--2---:R-:W-:-:S13]  /*2340*/  LOP3.LUT P0, RZ, R6, 0x1, RZ, 0xc0, !PT ;  /* 0x0000000106ff7812 */ /* 0x004fda000780c0ff */
[----:B---3--:R-:W-:Y:S01]  /*2350*/  VOTEU.ANY UP1, P0 ;  /* 0x0000000000ff7886 */ /* 0x008fe20000020100 */
[----:B------:R-:W-:-:S13]  /*2360*/  PLOP3.LUT P0, PT, PT, PT, UP1, 0x80, 0x8 ;  /* 0x000000000008781c */ /* 0x000fda0003f0f018 */
[----:B-1----:R-:W-:Y:S02]  /*2370*/  @P0 LOP3.LUT R0, R5, 0xffff, RZ, 0xc0, !PT ;  /* 0x0000ffff05000812 */ /* 0x002fe400078ec0ff */
[----:B------:R-:W-:Y:S02]  /*2380*/  @P0 MOV R2, R4 ;  /* 0x0000000400020202 */ /* 0x000fe40000000f00 */
[----:B------:R-:W-:Y:S01]  /*2390*/  @P0 R2UR UR7, R0 ;  /* 0x00000000000702ca */ /* 0x000fe200000e0000 */
[----:B------:R-:W-:Y:S01]  /*23a0*/  VIADD R0, R3, 0x100 ;  /* 0x0000010003007836 */ /* 0x000fe20000000000 */
[----:B------:R-:W-:Y:S02]  /*23b0*/  @P0 SHF.R.U32.HI R4, RZ, 0x10, R5 ;  /* 0x00000010ff040819 */ /* 0x000fe40000011605 */
[----:B------:R-:W-:Y:S02]  /*23c0*/  @P0 R2UR UR8, R2 ;  /* 0x00000000020802ca */ /* 0x000fe400000e0000 */
[----:B------:R-:W-:-:S02]  /*23d0*/  PRMT R0, RZ, 0x654, R0 ;  /* 0x00000654ff007816 */ /* 0x000fc40000000000 */
[----:B------:R-:W-:Y:S02]  /*23e0*/  @P0 R2UR UR4, R4 ;  /* 0x00000000040402ca */ /* 0x000fe400000e0000 */
[----:B------:R1:W-:Y:S03]  /*23f0*/  SYNCS.ARRIVE.TRANS64.RED.A1T0 RZ, [R0+URZ], RZ ;  /* 0x000000ff00ff79a7 */ /* 0x0003e600081004ff */
[----:B------:R-:W-:-:S04]  /*2400*/  @UP1 UMOV UR29, UR7 ;  /* 0x00000007001d1c82 */ /* 0x000fc80008000000 */
[----:B------:R-:W-:-:S04]  /*2410*/  @UP1 UMOV UR37, UR8 ;  /* 0x0000000800251c82 */ /* 0x000fc80008000000 */
[----:B------:R-:W-:Y:S01]  /*2420*/  @UP1 UMOV UR36, UR4 ;  /* 0x0000000400241c82 */ /* 0x000fe20008000000 */
[----:B------:R-:W-:Y:S05]  /*2430*/  BRA.U !UP0, `(.L_x_41) ;  /* 0x0000000108d47547 */ /* 0x000fea000b800000 */
[----:B------:R-:W2:Y:S01]  /*2440*/  LDCU.128 UR12, c[0x0][0xb10] ;  /* 0x00016200ff0c77ac */ /* 0x000ea20008000c00 */
[----:B------:R-:W3:Y:S01]  /*2450*/  LDCU UR30, c[0x0][0xb20] ;  /* 0x00016400ff1e77ac */ /* 0x000ee20008000800 */
[----:B------:R-:W4:Y:S01]  /*2460*/  LDCU UR20, c[0x0][0xb0c] ;  /* 0x00016180ff1477ac */ /* 0x000f220008000800 */
[----:B------:R-:W1:Y:S01]  /*2470*/  LDCU.64 UR10, c[0x0][0xb28] ;  /* 0x00016500ff0a77ac */ /* 0x000e620008000a00 */
[----:B------:R-:W-:Y:S02]  /*2480*/  UISETP.NE.AND UP3, UPT, UR42, 0x1, UPT ;  /* 0x000000012a00788c */ /* 0x000fe4000bf65270 */
[----:B--2---:R-:W-:Y:S02]  /*2490*/  UIMAD.WIDE.U32 UR16, UR38, UR15, URZ ;  /* 0x0000000f261072a5 */ /* 0x004fe4000f8e00ff */
[----:B------:R-:W-:Y:S02]  /*24a0*/  UIMAD.WIDE.U32 UR8, UR39, UR12, URZ ;  /* 0x0000000c270872a5 */ /* 0x000fe4000f8e00ff */
[----:B------:R-:W-:-:S02]  /*24b0*/  UISETP.NE.AND UP0, UPT, UR14, 0x1, UPT ;  /* 0x000000010e00788c */ /* 0x000fc4000bf05270 */
[----:B------:R-:W-:Y:S01]  /*24c0*/  UIMAD.WIDE.U32 UR22, UR29, UR15, URZ ;  /* 0x0000000f1d1672a5 */ /* 0x000fe2000f8e00ff */
[----:B------:R-:W-:Y:S02]  /*24d0*/  UMOV UR16, UR17 ;  /* 0x0000001100107c82 */ /* 0x000fe40008000000 */
[----:B------:R-:W-:Y:S01]  /*24e0*/  UMOV UR8, UR9 ;  /* 0x0000000900087c82 */ /* 0x000fe20008000000 */
[----:B---3--:R-:W-:Y:S02]  /*24f0*/  USHF.R.U32.HI UR16, URZ, UR30, UR16 ;  /* 0x0000001eff107299 */ /* 0x008fe40008011610 */
[----:B----4-:R-:W-:Y:S02]  /*2500*/  UISETP.NE.AND UP2, UPT, UR20, 0x1, UPT ;  /* 0x000000011400788c */ /* 0x010fe4000bf45270 */
[----:B------:R-:W-:Y:S02]  /*2510*/  USHF.R.U32.HI UR8, URZ, UR13, UR8 ;  /* 0x0000000dff087299 */ /* 0x000fe40008011608 */
[----:B------:R-:W-:-:S02]  /*2520*/  USEL UR7, UR38, UR16, !UP0 ;  /* 0x0000001026077287 */ /* 0x000fc4000c000000 */
[----:B------:R-:W-:Y:S02]  /*2530*/  USEL UR8, UR39, UR8, !UP2 ;  /* 0x0000000827087287 */ /* 0x000fe4000d000000 */
[----:B-1----:R-:W-:Y:S01]  /*2540*/  UIMAD.WIDE.U32 UR16, UR7, UR10, URZ ;  /* 0x0000000a071072a5 */ /* 0x002fe2000f8e00ff */
[----:B------:R-:W-:Y:S01]  /*2550*/  UMOV UR4, UR23 ;  /* 0x0000001700047c82 */ /* 0x000fe20008000000 */
[----:B------:R-:W-:Y:S02]  /*2560*/  UIMAD.WIDE.U32 UR18, UR37, UR12, URZ ;  /* 0x0000000c251272a5 */ /* 0x000fe4000f8e00ff */
[----:B------:R-:W-:-:S03]  /*2570*/  UIMAD.WIDE.U32 UR22, UR8, UR10, URZ ;  /* 0x0000000a081672a5 */ /* 0x000fc6000f8e00ff */
[----:B------:R-:W-:Y:S01]  /*2580*/  UMOV UR16, UR17 ;  /* 0x0000001100107c82 */ /* 0x000fe20008000000 */
[----:B------:R-:W-:Y:S02]  /*2590*/  USHF.R.U32.HI UR4, URZ, UR30, UR4 ;  /* 0x0000001eff047299 */ /* 0x000fe40008011604 */
[----:B------:R-:W-:Y:S01]  /*25a0*/  @UP3 USHF.R.U32.HI UR7, URZ, UR11, UR16 ;  /* 0x0000000bff073299 */ /* 0x000fe20008011610 */
[----:B------:R-:W-:Y:S01]  /*25b0*/  UMOV UR18, UR19 ;  /* 0x0000001300127c82 */ /* 0x000fe20008000000 */
[----:B------:R-:W-:Y:S01]  /*25c0*/  UMOV UR22, UR23 ;  /* 0x0000001700167c82 */ /* 0x000fe20008000000 */
[----:B------:R-:W-:Y:S02]  /*25d0*/  USHF.R.U32.HI UR13, URZ, UR13, UR18 ;  /* 0x0000000dff0d7299 */ /* 0x000fe40008011612 */
[----:B------:R-:W-:Y:S02]  /*25e0*/  USEL UR4, UR29, UR4, !UP0 ;  /* 0x000000041d047287 */ /* 0x000fe4000c000000 */
[----:B------:R-:W-:-:S02]  /*25f0*/  @UP3 USHF.R.U32.HI UR8, URZ, UR11, UR22 ;  /* 0x0000000bff083299 */ /* 0x000fc40008011616 */
[----:B------:R-:W-:Y:S02]  /*2600*/  UIMAD UR9, UR42, UR7, URZ ;  /* 0x000000072a0972a4 */ /* 0x000fe4000f8e02ff */
[----:B------:R-:W-:Y:S02]  /*2610*/  USEL UR7, UR37, UR13, !UP2 ;  /* 0x0000000d25077287 */ /* 0x000fe4000d000000 */
[----:B------:R-:W-:Y:S02]  /*2620*/  UIMAD UR12, UR42, UR8, URZ ;  /* 0x000000082a0c72a4 */ /* 0x000fe4000f8e02ff */
[----:B------:R-:W-:Y:S02]  /*2630*/  UISETP.GE.AND UP0, UPT, UR4, UR9, UPT ;  /* 0x000000090400728c */ /* 0x000fe4000bf06270 */
[----:B------:R-:W-:Y:S02]  /*2640*/  UIMAD.WIDE.U32 UR16, UR4, UR10, URZ ;  /* 0x0000000a041072a5 */ /* 0x000fe4000f8e00ff */
[----:B------:R-:W-:-:S02]  /*2650*/  UISETP.GE.OR UP0, UPT, UR7, UR12, UP0 ;  /* 0x0000000c0700728c */ /* 0x000fc40008706670 */
        /* <DEDUP_REMOVED lines=19> */
.L_x_41:
[----:B------:R-:W2:Y:S02]  /*2790*/  LDCU UR4, c[0x0][0xb30] ;  /* 0x00016600ff0477ac */ /* 0x000ea40008000800 */
[----:B--2---:R-:W-:-:S09]  /*27a0*/  UISETP.NE.AND UP0, UPT, UR4, 0x1, UPT ;  /* 0x000000010400788c */ /* 0x004fd2000bf05270 */
[----:B------:R-:W-:Y:S05]  /*27b0*/  BRA.U UP0, `(.L_x_42) ;  /* 0x0000000100447547 */ /* 0x000fea000b800000 */
[----:B------:R-:W2:Y:S01]  /*27c0*/  LDCU.128 UR12, c[0x0][0xb10] ;  /* 0x00016200ff0c77ac */ /* 0x000ea20008000c00 */
[----:B------:R-:W3:Y:S01]  /*27d0*/  LDCU UR16, c[0x0][0xb0c] ;  /* 0x00016180ff1077ac */ /* 0x000ee20008000800 */
[----:B------:R-:W4:Y:S01]  /*27e0*/  LDCU UR17, c[0x0][0xb20] ;  /* 0x00016400ff1177ac */ /* 0x000f220008000800 */
[----:B--2---:R-:W-:Y:S02]  /*27f0*/  UIMAD.WIDE.U32 UR10, UR37, UR12, URZ ;  /* 0x0000000c250a72a5 */ /* 0x004fe4000f8e00ff */
[----:B------:R-:W-:Y:S02]  /*2800*/  UIMAD.WIDE.U32 UR8, UR29, UR15, URZ ;  /* 0x0000000f1d0872a5 */ /* 0x000fe4000f8e00ff */
[----:B---3--:R-:W-:Y:S02]  /*2810*/  UISETP.NE.AND UP2, UPT, UR16, 0x1, UPT ;  /* 0x000000011000788c */ /* 0x008fe4000bf45270 */
[----:B------:R-:W-:Y:S01]  /*2820*/  UISETP.NE.AND UP0, UPT, UR14, 0x1, UPT ;  /* 0x000000010e00788c */ /* 0x000fe2000bf05270 */
[----:B------:R-:W-:-:S02]  /*2830*/  UMOV UR7, UR11 ;  /* 0x0000000b00077c82 */ /* 0x000fc40008000000 */
[----:B------:R-:W-:Y:S01]  /*2840*/  UMOV UR4, UR9 ;  /* 0x0000000900047c82 */ /* 0x000fe20008000000 */
[----:B------:R-:W-:Y:S02]  /*2850*/  USHF.R.U32.HI UR7, URZ, UR13, UR7 ;  /* 0x0000000dff077299 */ /* 0x000fe40008011607 */
[----:B----4-:R-:W-:Y:S02]  /*2860*/  USHF.R.U32.HI UR4, URZ, UR17, UR4 ;  /* 0x00000011ff047299 */ /* 0x010fe40008011604 */
[----:B------:R-:W-:Y:S02]  /*2870*/  USEL UR7, UR37, UR7, !UP2 ;  /* 0x0000000725077287 */ /* 0x000fe4000d000000 */
[----:B------:R-:W-:-:S04]  /*2880*/  USEL UR4, UR29, UR4, !UP0 ;  /* 0x000000041d047287 */ /* 0x000fc8000c000000 */
[----:B------:R-:W-:Y:S02]  /*2890*/  UIADD3 UR8, UPT, UPT, UR7, -UR4, URZ ;  /* 0x8000000407087290 */ /* 0x000fe4000fffe0ff */
[----:B------:R-:W-:Y:S02]  /*28a0*/  UIADD3 UR4, UPT, UPT, -UR7, UR4, URZ ;  /* 0x0000000407047290 */ /* 0x000fe4000fffe1ff */
[----:B------:R-:W-:Y:S02]  /*28b0*/  UIMAD UR29, UR8, UR14, UR29 ;  /* 0x0000000e081d72a4 */ /* 0x000fe4000f8e021d */
[----:B------:R-:W-:-:S12]  /*28c0*/  UIMAD UR37, UR4, UR16, UR37 ;  /* 0x00000010042572a4 */ /* 0x000fd8000f8e0225 */
.L_x_42:
[----:B------:R-:W-:Y:S01]  /*28d0*/  VIADD R11, R11, 0x1 ;  /* 0x000000010b0b7836 */ /* 0x000fe20000000000 */
[----:B------:R-:W-:Y:S01]  /*28e0*/  R2UR UR4, R148 ;  /* 0x00000000940472ca */ /* 0x000fe200000e0000 */
[----:B------:R-:W-:Y:S01]  /*28f0*/  UIADD3 UR30, UPT, UPT, UR37, UR63, URZ ;  /* 0x0000003f251e7290 */ /* 0x000fe2000fffe0ff */
[----:B------:R-:W-:Y:S02]  /*2900*/  PLOP3.LUT P1, PT, PT, PT, PT, 0x80, 0x8 ;  /* 0x000000000008781c */ /* 0x000fe40003f2f070 */
[----:B------:R-:W-:-:S04]  /*2910*/  ISETP.NE.AND P0, PT, R11, 0x2, PT ;  /* 0x000000020b00780c */ /* 0x000fc80003f05270 */
[----:B------:R-:W-:Y:S02]  /*2920*/  SEL R3, RZ, 0x1, P0 ;  /* 0x00000001ff037807 */ /* 0x000fe40000000000 */
[----:B------:R-:W-:Y:S02]  /*2930*/  SEL R11, R11, RZ, P0 ;  /* 0x000000ff0b0b7207 */ /* 0x000fe40000000000 */
[----:B------:R-:W-:Y:S01]  /*2940*/  LOP3.LUT R10, R10, R3, RZ, 0x3c, !PT ;  /* 0x000000030a0a7212 */ /* 0x000fe200078e3cff */
[----:B------:R-:W-:Y:S01]  /*2950*/  UIADD3 UR31, UPT, UPT, UR29, UR4, URZ ;  /* 0x000000041d1f7290 */ /* 0x000fe2000fffe0ff */
[----:B------:R-:W-:Y:S11]  /*2960*/  BRA.U UP1, `(.L_x_43) ;  /* 0xfffffff101247547 */ /* 0x000ff6000b83ffff */
[----:B------:R-:W-:Y:S01]  /*2970*/  UIADD3 UR7, UPT, UPT, UR6, 0x50, URZ ;  /* 0x0000005006077890 */ /* 0x000fe2000fffe0ff */
[----:B------:R-:W-:-:S03]  /*2980*/  SHF.L.U32 R3, R12, 0x1f, RZ ;  /* 0x0000001f0c037819 */ /* 0x000fc600000006ff */
[----:B------:R-:W-:-:S09]  /*2990*/  ULEA UR4, UR5, UR7, 0x3 ;  /* 0x0000000705047291 */ /* 0x000fd2000f8e18ff */
[----:B------:R-:W2:Y:S02]  /*29a0*/  SYNCS.PHASECHK.TRANS64.TRYWAIT P0, [UR4], R3 ;  /* 0x00000003ff0075a7 */ /* 0x000ea40008001104 */
[----:B--2---:R-:W-:Y:S05]  /*29b0*/  @!P0 BRA `(.L_x_44) ;  /* 0x0000009400648947 */ /* 0x004fea0003800000 */
.L_x_159:
[----:B------:R-:W-:-:S04]  /*29c0*/  UIADD3 UR4, UPT, UPT, UR5, 0x1, URZ ;  /* 0x0000000105047890 */ /* 0x000fc8000fffe0ff */
[----:B------:R-:W-:-:S04]  /*29d0*/  UISETP.NE.AND UP0, UPT, UR4, 0xa, UPT ;  /* 0x0000000a0400788c */ /* 0x000fc8000bf05270 */
[----:B------:R-:W-:Y:S02]  /*29e0*/  USEL UR6, URZ, 0x1, UP0 ;  /* 0x00000001ff067887 */ /* 0x000fe40008000000 */
[----:B------:R-:W-:-:S04]  /*29f0*/  USEL UR4, UR4, URZ, UP0 ;  /* 0x000000ff04047287 */ /* 0x000fc80008000000 */
[----:B------:R-:W-:Y:S01]  /*2a00*/  ULEA UR5, UR4, UR7, 0x3 ;  /* 0x0000000704057291 */ /* 0x000fe2000f8e18ff */
[----:B------:R-:W-:-:S04]  /*2a10*/  LOP3.LUT R2, R12, UR6, RZ, 0x3c, !PT ;  /* 0x000000060c027c12 */ /* 0x000fc8000f8e3cff */
[----:B-1----:R-:W-:-:S04]  /*2a20*/  SHF.L.U32 R3, R2, 0x1f, RZ ;  /* 0x0000001f02037819 */ /* 0x002fc800000006ff */
[----:B------:R-:W1:Y:S02]  /*2a30*/  SYNCS.PHASECHK.TRANS64.TRYWAIT P0, [UR5], R3 ;  /* 0x00000003ff0075a7 */ /* 0x000e640008001105 */
[----:B-1----:R-:W-:Y:S05]  /*2a40*/  @!P0 BRA `(.L_x_45) ;  /* 0x0000009400588947 */ /* 0x002fea0003800000 */
.L_x_161:
        /* <DEDUP_REMOVED lines=9> */
.L_x_163:
        /* <DEDUP_REMOVED lines=9> */
.L_x_165:
        /* <DEDUP_REMOVED lines=9> */
.L_x_167:
        /* <DEDUP_REMOVED lines=9> */
.L_x_169:
        /* <DEDUP_REMOVED lines=9> */
.L_x_171:
        /* <DEDUP_REMOVED lines=9> */
.L_x_173:
        /* <DEDUP_REMOVED lines=9> */
.L_x_175:
[----:B------:R-:W-:-:S04]  /*2e40*/  UIADD3 UR4, UPT, UPT, UR4, 0x1, URZ ;  /* 0x0000000104047890 */ /* 0x000fc8000fffe0ff */
[----:B------:R-:W-:-:S04]  /*2e50*/  UISETP.NE.AND UP0, UPT, UR4, 0xa, UPT ;  /* 0x0000000a0400788c */ /* 0x000fc8000bf05270 */
[----:B------:R-:W-:Y:S02]  /*2e60*/  USEL UR5, URZ, 0x1, UP0 ;  /* 0x00000001ff057887 */ /* 0x000fe40008000000 */
[----:B------:R-:W-:-:S04]  /*2e70*/  USEL UR4, UR4, URZ, UP0 ;  /* 0x000000ff04047287 */ /* 0x000fc80008000000 */
[----:B------:R-:W-:Y:S01]  /*2e80*/  ULEA UR4, UR4, UR7, 0x3 ;  /* 0x0000000704047291 */ /* 0x000fe2000f8e18ff */
[----:B-1----:R-:W-:-:S04]  /*2e90*/  LOP3.LUT R3, R2, UR5, RZ, 0x3c, !PT ;  /* 0x0000000502037c12 */ /* 0x002fc8000f8e3cff */
[----:B------:R-:W-:Y:S01]  /*2ea0*/  SHF.L.U32 R3, R3, 0x1f, RZ ;  /* 0x0000001f03037819 */ /* 0x000fe200000006ff */
[----:B------:R-:W-:-:S07]  /*2eb0*/  IMAD.U32 R0, RZ, RZ, UR4 ;  /* 0x00000004ff007e24 */ /* 0x000fce000f8e00ff */
.L_x_53:
[----:B-1----:R1:W2:Y:S02]  /*2ec0*/  SYNCS.PHASECHK.TRANS64.TRYWAIT P0, [R0+URZ], R3 ;  /* 0x00000003000075a7 */ /* 0x0022a400080011ff */
[----:B--2---:R-:W-:Y:S05]  /*2ed0*/  @!P0 NANOSLEEP.SYNCS 0x989680 ;  /* 0x009896800000895d */ /* 0x004fea0003900000 */
[----:B------:R-:W2:Y:S02]  /*2ee0*/  @!P0 SYNCS.PHASECHK.TRANS64 P0, [R0+URZ], R3 ;  /* 0x00000003000085a7 */ /* 0x000ea400080010ff */
[----:B--2---:R-:W-:Y:S05]  /*2ef0*/  @P0 EXIT ;  /* 0x000000000000094d */ /* 0x004fea0003800000 */
[----:B------:R-:W-:Y:S05]  /*2f00*/  BRA `(.L_x_53) ;  /* 0xfffffffc00ec7947 */ /* 0x000fea000383ffff */
.L_x_23:
[----:B------:R-:W-:-:S04]  /*2f10*/  UISETP.NE.AND UP0, UPT, UR47, URZ, UPT ;  /* 0x000000ff2f00728c */ /* 0x000fc8000bf05270 */
[----:B------:R-:W-:-:S09]  /*2f20*/  UISETP.NE.OR UP0, UPT, UR18, 0x1, UP0 ;  /* 0x000000011200788c */ /* 0x000fd20008705670 */
[----:B------:R-:W-:Y:S05]  /*2f30*/  BRA.U UP0, `(.L_x_54) ;  /* 0x0000000500487547 */ /* 0x000fea000b800000 */
[----:B------:R-:W-:Y:S01]  /*2f40*/  ISETP.GE.U32.AND P2, PT, R0, 0x4, PT ;  /* 0x000000040000780c */ /* 0x000fe20003f46070 */
[----:B------:R-:W-:Y:S01]  /*2f50*/  IMAD.MOV.U32 R12, RZ, RZ, 0x1 ;  /* 0x00000001ff0c7424 */ /* 0x000fe200078e00ff */
[----:B------:R-:W-:Y:S02]  /*2f60*/  CS2R R10, SRZ ;  /* 0x00000000000a7805 */ /* 0x000fe4000001ff00 */
[----:B------:R-:W-:Y:S01]  /*2f70*/  CS2R R8, SRZ ;  /* 0x0000000000087805 */ /* 0x000fe2000001ff00 */
[----:B------:R-:W-:Y:S01]  /*2f80*/  UMOV UR6, 0x400 ;  /* 0x0000040000067882 */ /* 0x000fe20000000000 */
[----:B------:R-:W-:Y:S01]  /*2f90*/  UMOV UR5, URZ ;  /* 0x000000ff00057c82 */ /* 0x000fe20008000000 */
[----:B------:R-:W-:-:S12]  /*2fa0*/  ULEA UR6, UR47, UR6, 0x18 ;  /* 0x000000062f067291 */ /* 0x000fd8000f8ec0ff */
.L_x_58:
[----:B------:R-:W-:Y:S02]  /*2fb0*/  LEA R2, R8, UR6, 0x3 ;  /* 0x0000000608027c11 */ /* 0x000fe4000f8e18ff */
[----:B------:R-:W-:-:S03]  /*2fc0*/  SHF.L.U32 R5, R9, 0x1f, RZ ;  /* 0x0000001f09057819 */ /* 0x000fc600000006ff */
[----:B------:R-:W-:Y:S01]  /*2fd0*/  VIADD R4, R2, 0x140 ;  /* 0x0000014002047836 */ /* 0x000fe20000000000 */
[----:B------:R-:W2:Y:S02]  /*2fe0*/  SYNCS.PHASECHK.TRANS64.TRYWAIT P0, [R2+URZ+0x130], R5 ;  /* 0x00013005020075a7 */ /* 0x000ea400080011ff */
[----:B--2---:R-:W-:Y:S05]  /*2ff0*/  @!P0 BRA `(.L_x_55) ;  /* 0x0000009000ac8947 */ /* 0x004fea0003800000 */
.L_x_176:
[----:B------:R-:W-:Y:S01]  /*3000*/  ULEA UR4, UR5, UR6, 0x3 ;  /* 0x0000000605047291 */ /* 0x000fe2000f8e18ff */
[----:B------:R-:W-:Y:S02]  /*3010*/  PRMT R4, RZ, 0x654, R4 ;  /* 0x00000654ff047816 */ /* 0x000fe40000000004 */
[----:B--2---:R-:W-:Y:S01]  /*3020*/  SHF.L.U32 R5, R12, 0x1f, RZ ;  /* 0x0000001f0c057819 */ /* 0x004fe200000006ff */
[----:B------:R-:W-:Y:S01]  /*3030*/  UIADD3 UR7, UPT, UPT, UR4, 0xf0, URZ ;  /* 0x000000f004077890 */ /* 0x000fe2000fffe0ff */
[----:B------:R2:W-:Y:S05]  /*3040*/  SYNCS.ARRIVE.TRANS64.RED.A1T0 RZ, [R4+URZ], RZ ;  /* 0x000000ff04ff79a7 */ /* 0x0005ea00081004ff */
[----:B------:R-:W-:Y:S01]  /*3050*/  IMAD.U32 R7, RZ, RZ, UR7 ;  /* 0x00000007ff077e24 */ /* 0x000fe2000f8e00ff */
[----:B------:R-:W3:Y:S04]  /*3060*/  SYNCS.PHASECHK.TRANS64.TRYWAIT P0, [UR4+0x100], R5 ;  /* 0x00010005ff0075a7 */ /* 0x000ee80008001104 */
[----:B------:R-:W-:Y:S01]  /*3070*/  PRMT R6, R0, 0x654, R7 ;  /* 0x0000065400067816 */ /* 0x000fe20000000007 */
[----:B--2---:R-:W-:Y:S01]  /*3080*/  @!P2 IMAD.MOV.U32 R4, RZ, RZ, 0x10 ;  /* 0x00000010ff04a424 */ /* 0x004fe200078e00ff */
[----:B---3--:R-:W-:Y:S06]  /*3090*/  @!P0 BRA `(.L_x_56) ;  /* 0x0000009000988947 */ /* 0x008fec0003800000 */
.L_x_178:
[----:B------:R-:W-:Y:S01]  /*30a0*/  ULEA UR8, UR5, UR6, 0x4 ;  /* 0x0000000605087291 */ /* 0x000fe2000f8e20ff */
[----:B------:R-:W-:Y:S01]  /*30b0*/  SEL R3, R6, R3, !P2 ;  /* 0x0000000306037207 */ /* 0x000fe20005000000 */
[----:B------:R-:W-:Y:S01]  /*30c0*/  UIADD3 UR9, UPT, UPT, UR4, 0xf0, URZ ;  /* 0x000000f004097890 */ /* 0x000fe2000fffe0ff */
[----:B--2---:R-:W-:Y:S01]  /*30d0*/  LEA R2, R11, UR6, 0x3 ;  /* 0x000000060b027c11 */ /* 0x004fe2000f8e18ff */
[----:B------:R-:W-:Y:S01]  /*30e0*/  UIADD3 UR8, UPT, UPT, UR8, 0x160, URZ ;  /* 0x0000016008087890 */ /* 0x000fe2000fffe0ff */
[----:B------:R-:W-:Y:S01]  /*30f0*/  SHF.L.U32 R5, R10, 0x1f, RZ ;  /* 0x0000001f0a057819 */ /* 0x000fe200000006ff */
[----:B------:R2:W-:Y:S01]  /*3100*/  @!P2 SYNCS.ARRIVE.TRANS64.RED RZ, [R3+URZ], R4 ;  /* 0x0000000403ffa9a7 */ /* 0x0005e200080004ff */
[----:B------:R-:W-:Y:S01]  /*3110*/  UIADD3 UR4, UPT, UPT, UR5, 0x1, URZ ;  /* 0x0000000105047890 */ /* 0x000fe2000fffe0ff */
[----:B------:R-:W-:-:S03]  /*3120*/  VIADD R8, R8, 0x1 ;  /* 0x0000000108087836 */ /* 0x000fc60000000000 */
[----:B------:R-:W-:Y:S02]  /*3130*/  UISETP.NE.AND UP0, UPT, UR4, 0x2, UPT ;  /* 0x000000020400788c */ /* 0x000fe4000bf05270 */
[----:B------:R-:W-:Y:S06]  /*3140*/  UGETNEXTWORKID.BROADCAST [UR8], [UR9] ;  /* 0x00000000080073ca */ /* 0x000fec0008000100 */
[----:B------:R-:W-:Y:S01]  /*3150*/  USEL UR7, URZ, 0x1, UP0 ;  /* 0x00000001ff077887 */ /* 0x000fe20008000000 */
[----:B------:R-:W-:Y:S01]  /*3160*/  ISETP.NE.AND P0, PT, R8, 0x2, PT ;  /* 0x000000020800780c */ /* 0x000fe20003f05270 */
[----:B------:R-:W-:Y:S01]  /*3170*/  USEL UR5, UR4, URZ, UP0 ;  /* 0x000000ff04057287 */ /* 0x000fe20008000000 */
[----:B------:R-:W3:Y:S03]  /*3180*/  SYNCS.PHASECHK.TRANS64.TRYWAIT P1, [R2+URZ+0xf0], R5 ;  /* 0x0000f005020075a7 */ /* 0x000ee600080211ff */
[----:B------:R-:W-:Y:S01]  /*3190*/  LOP3.LUT R12, R12, UR7, RZ, 0x3c, !PT ;  /* 0x000000070c0c7c12 */ /* 0x000fe2000f8e3cff */
[----:B--23--:R-:W-:Y:S07]  /*31a0*/  @!P1 BRA `(.L_x_57) ;  /* 0x00000090006c9947 */ /* 0x00cfee0003800000 */
.L_x_179:
[C---:B------:R-:W-:Y:S01]  /*31b0*/  LEA R4, R11.reuse, UR6, 0x4 ;  /* 0x000000060b047c11 */ /* 0x040fe2000f8e20ff */
[----:B--2---:R-:W-:Y:S01]  /*31c0*/  VIADD R2, R2, 0x100 ;  /* 0x0000010002027836 */ /* 0x004fe20000000000 */
[----:B------:R-:W-:Y:S01]  /*31d0*/  SEL R8, R8, RZ, P0 ;  /* 0x000000ff08087207 */ /* 0x000fe20000000000 */
[----:B------:R-:W-:-:S03]  /*31e0*/  VIADD R11, R11, 0x1 ;  /* 0x000000010b0b7836 */ /* 0x000fc60000000000 */
[----:B------:R-:W2:Y:S01]  /*31f0*/  LDS.128 R4, [R4+0x160] ;  /* 0x0001600004047984 */ /* 0x000ea20000000c00 */
[----:B------:R-:W-:Y:S02]  /*3200*/  PRMT R2, RZ, 0x654, R2 ;  /* 0x00000654ff027816 */ /* 0x000fe40000000002 */
[C---:B------:R-:W-:Y:S01]  /*3210*/  ISETP.NE.AND P1, PT, R11.reuse, 0x2, PT ;  /* 0x000000020b00780c */ /* 0x040fe20003f25270 */
[----:B------:R-:W-:Y:S01]  /*3220*/  @!PT LDS RZ, [RZ] ;  /* 0x00000000fffff984 */ /* 0x000fe20000000800 */
[----:B------:R-:W-:Y:S01]  /*3230*/  @!PT LDS RZ, [RZ] ;  /* 0x00000000fffff984 */ /* 0x000fe20000000800 */
[----:B------:R-:W-:Y:S01]  /*3240*/  @!PT LDS RZ, [RZ] ;  /* 0x00000000fffff984 */ /* 0x000fe20000000800 */
[----:B------:R-:W-:Y:S01]  /*3250*/  @!PT LDS RZ, [RZ] ;  /* 0x00000000fffff984 */ /* 0x000fe20000000800 */
[----:B------:R3:W-:Y:S06]  /*3260*/  MEMBAR.ALL.CTA ;  /* 0x0000000000007992 */ /* 0x0007ec0000008000 */
[----:B---3--:R-:W3:Y:S01]  /*3270*/  FENCE.VIEW.ASYNC.S ;  /* 0x00000000000073c6 */ /* 0x008ee20000000000 */
[----:B------:R-:W-:Y:S01]  /*3280*/  SEL R11, R11, RZ, P1 ;  /* 0x000000ff0b0b7207 */ /* 0x000fe20000800000 */
[----:B---3--:R3:W-:Y:S01]  /*3290*/  SYNCS.ARRIVE.TRANS64.RED.A1T0 RZ, [R2+URZ], RZ ;  /* 0x000000ff02ff79a7 */ /* 0x0087e200081004ff */
[----:B--2---:R-:W-:-:S02]  /*32a0*/  LOP3.LUT P3, RZ, R6, 0x1, RZ, 0xc0, !PT ;  /* 0x0000000106ff7812 */ /* 0x004fc4000786c0ff */
[----:B------:R-:W-:-:S04]  /*32b0*/  SEL R5, RZ, 0x1, P1 ;  /* 0x00000001ff057807 */ /* 0x000fc80000800000 */
[----:B------:R-:W-:Y:S02]  /*32c0*/  LOP3.LUT R10, R10, R5, RZ, 0x3c, !PT ;  /* 0x000000050a0a7212 */ /* 0x000fe400078e3cff */
[----:B---3--:R-:W-:-:S04]  /*32d0*/  SEL R2, RZ, 0x1, P0 ;  /* 0x00000001ff027807 */ /* 0x008fc80000000000 */
[----:B------:R-:W-:Y:S01]  /*32e0*/  LOP3.LUT R9, R9, R2, RZ, 0x3c, !PT ;  /* 0x0000000209097212 */ /* 0x000fe200078e3cff */
[----:B------:R-:W-:Y:S06]  /*32f0*/  @P3 BRA `(.L_x_58) ;  /* 0xfffffffc002c3947 */ /* 0x000fec000383ffff */
[----:B------:R-:W-:Y:S01]  /*3300*/  ULEA UR4, UR5, UR6, 0x3 ;  /* 0x0000000605047291 */ /* 0x000fe2000f8e18ff */
[----:B------:R-:W-:-:S08]  /*3310*/  SHF.L.U32 R3, R12, 0x1f, RZ ;  /* 0x0000001f0c037819 */ /* 0x000fd000000006ff */
[----:B------:R-:W2:Y:S02]  /*3320*/  SYNCS.PHASECHK.TRANS64 P0, [UR4+0x100], R3 ;  /* 0x00010003ff0075a7 */ /* 0x000ea40008001004 */
[----:B--2---:R-:W-:Y:S05]  /*3330*/  @P0 BRA `(.L_x_59) ;  /* 0x0000000000080947 */ /* 0x004fea0003800000 */
[----:B------:R-:W2:Y:S02]  /*3340*/  SYNCS.PHASECHK.TRANS64.TRYWAIT P0, [UR4+0x100], R3 ;  /* 0x00010003ff0075a7 */ /* 0x000ea40008001104 */
[----:B--2---:R-:W-:Y:S05]  /*3350*/  @!P0 BRA `(.L_x_60) ;  /* 0x0000009000148947 */ /* 0x004fea0003800000 */
.L_x_59:
[----:B------:R-:W-:-:S04]  /*3360*/  UIADD3 UR7, UPT, UPT, UR5, 0x1, URZ ;  /* 0x0000000105077890 */ /* 0x000fc8000fffe0ff */
[----:B------:R-:W-:-:S04]  /*3370*/  UISETP.NE.AND UP0, UPT, UR7, 0x2, UPT ;  /* 0x000000020700788c */ /* 0x000fc8000bf05270 */
[----:B------:R-:W-:Y:S02]  /*3380*/  USEL UR8, URZ, 0x1, UP0 ;  /* 0x00000001ff087887 */ /* 0x000fe40008000000 */
[----:B------:R-:W-:-:S04]  /*3390*/  USEL UR7, UR7, URZ, UP0 ;  /* 0x000000ff07077287 */ /* 0x000fc80008000000 */
[----:B------:R-:W-:Y:S01]  /*33a0*/  ULEA UR7, UR7, UR6, 0x3 ;  /* 0x0000000607077291 */ /* 0x000fe2000f8e18ff */
[----:B--2---:R-:W-:-:S04]  /*33b0*/  LOP3.LUT R3, R12, UR8, RZ, 0x3c, !PT ;  /* 0x000000080c037c12 */ /* 0x004fc8000f8e3cff */
[----:B------:R-:W-:-:S04]  /*33c0*/  SHF.L.U32 R0, R3, 0x1f, RZ ;  /* 0x0000001f03007819 */ /* 0x000fc800000006ff */
[----:B------:R-:W2:Y:S02]  /*33d0*/  SYNCS.PHASECHK.TRANS64 P0, [UR7+0x100], R0 ;  /* 0x00010000ff0075a7 */ /* 0x000ea40008001007 */
[----:B-12---:R-:W-:Y:S05]  /*33e0*/  @P0 EXIT ;  /* 0x000000000000094d */ /* 0x006fea0003800000 */
[----:B------:R-:W-:Y:S02]  /*33f0*/  SHF.L.U32 R3, R3, 0x1f, RZ ;  /* 0x0000001f03037819 */ /* 0x000fe400000006ff */
[----:B------:R-:W-:-:S07]  /*3400*/  MOV R0, UR7 ;  /* 0x0000000700007c02 */ /* 0x000fce0008000f00 */
.L_x_61:
[----:B-1----:R1:W2:Y:S02]  /*3410*/  SYNCS.PHASECHK.TRANS64.TRYWAIT P0, [R0+URZ+0x100], R3 ;  /* 0x00010003000075a7 */ /* 0x0022a400080011ff */
[----:B--2---:R-:W-:Y:S05]  /*3420*/  @!P0 NANOSLEEP.SYNCS 0x989680 ;  /* 0x009896800000895d */ /* 0x004fea0003900000 */
[----:B------:R-:W2:Y:S02]  /*3430*/  @!P0 SYNCS.PHASECHK.TRANS64 P0, [R0+URZ+0x100], R3 ;  /* 0x00010003000085a7 */ /* 0x000ea400080010ff */
[----:B--2---:R-:W-:Y:S05]  /*3440*/  @P0 EXIT ;  /* 0x000000000000094d */ /* 0x004fea0003800000 */
[----:B------:R-:W-:Y:S05]  /*3450*/  BRA `(.L_x_61) ;  /* 0xfffffffc00ec7947 */ /* 0x000fea000383ffff */
.L_x_54:
[----:B------:R-:W-:Y:S05]  /*3460*/  BRA.U UP5, `(.L_x_62) ;  /* 0x0000001105587547 */ /* 0x000fea000b800000 */
[----:B------:R-:W-:Y:S01]  /*3470*/  UMOV UR4, 0x40 ;  /* 0x0000004000047882 */ /* 0x000fe20000000000 */
[----:B------:R-:W-:Y:S01]  /*3480*/  NOP ;  /* 0x0000000000007918 */ /* 0x000fe20000000000 */
[----:B------:R-:W-:Y:S01]  /*3490*/  ULEA UR5, UR47, UR4, 0x18 ;  /* 0x000000042f057291 */ /* 0x000fe2000f8ec0ff */
[----:B------:R-:W-:Y:S02]  /*34a0*/  UMOV UR6, 0x400 ;  /* 0x0000040000067882 */ /* 0x000fe40000000000 */
[----:B------:R-:W-:-:S06]  /*34b0*/  ULEA UR6, UR47, UR6, 0x18 ;  /* 0x000000062f067291 */ /* 0x000fcc000f8ec0ff */
[----:B------:R-:W2:Y:S02]  /*34c0*/  LDS.U8 R0, [UR5+0x1c] ;  /* 0x00001c05ff007984 */ /* 0x000ea40008000000 */
[----:B--2---:R-:W-:-:S13]  /*34d0*/  ISETP.NE.AND P0, PT, R0, RZ, PT ;  /* 0x000000ff0000720c */ /* 0x004fda0003f05270 */
[----:B------:R-:W-:Y:S05]  /*34e0*/  @P0 BRA `(.L_x_63) ;  /* 0x0000000400080947 */ /* 0x000fea0003800000 */
[----:B------:R-:W-:Y:S02]  /*34f0*/  UISETP.NE.U32.AND UP1, UPT, UR33, 0x1, UPT ;  /* 0x000000012100788c */ /* 0x000fe4000bf25070 */
[----:B------:R-:W-:-:S07]  /*3500*/  UIADD3 UR7, UPT, UPT, UR5, 0x8, URZ ;  /* 0x0000000805077890 */ /* 0x000fce000fffe0ff */
[----:B------:R-:W-:Y:S05]  /*3510*/  BRA.U !UP1, `(.L_x_64) ;  /* 0x00000001099c7547 */ /* 0x000fea000b800000 */
[----:B------:R-:W-:Y:S01]  /*3520*/  ELECT P0, URZ, PT ;  /* 0x0000000000ff782f */ /* 0x000fe20003800000 */
[----:B------:R-:W-:-:S12]  /*3530*/  BSSY B0, `(.L_x_64) ;  /* 0x0000025000007945 */ /* 0x000fd80003800000 */
[----:B------:R-:W-:Y:S05]  /*3540*/  @!P0 BRA `(.L_x_65) ;  /* 0x00000000008c8947 */ /* 0x000fea0003800000 */
[----:B------:R-:W-:-:S05]  /*3550*/  UMOV UR4, 0x10 ;  /* 0x0000001000047882 */ /* 0x000fca0000000000 */
[----:B------:R-:W-:Y:S04]  /*3560*/  DEPBAR.LE SB2, 0x36 ;  /* 0x0000ad800000791a */ /* 0x000fe80000000000 */
[----:B------:R-:W2:Y:S02]  /*3570*/  UTCATOMSWS.2CTA.FIND_AND_SET.ALIGN UP0, UR4, UR4 ;  /* 0x00000004000475e3 */ /* 0x000ea40008200800 */
[----:B--2---:R-:W-:Y:S01]  /*3580*/  MOV R11, UR4 ;  /* 0x00000004000b7c02 */ /* 0x004fe20008000f00 */
[----:B------:R-:W-:Y:S06]  /*3590*/  BRA.U UP0, `(.L_x_66) ;  /* 0x0000000100187547 */ /* 0x000fec000b800000 */
.L_x_67:
[----:B------:R-:W-:Y:S05]  /*35a0*/  NANOSLEEP 0x64 ;  /* 0x000000640000795d */ /* 0x000fea0003800000 */
[----:B------:R-:W-:-:S05]  /*35b0*/  UMOV UR4, 0x10 ;  /* 0x0000001000047882 */ /* 0x000fca0000000000 */
[----:B------:R-:W-:Y:S04]  /*35c0*/  DEPBAR.LE SB2, 0x36 ;  /* 0x0000ad800000791a */ /* 0x000fe80000000000 */
[----:B------:R-:W2:Y:S02]  /*35d0*/  UTCATOMSWS.2CTA.FIND_AND_SET.ALIGN UP0, UR4, UR4 ;  /* 0x00000004000475e3 */ /* 0x000ea40008200800 */
[----:B--2---:R-:W-:Y:S01]  /*35e0*/  MOV R11, UR4 ;  /* 0x00000004000b7c02 */ /* 0x004fe20008000f00 */
[----:B------:R-:W-:Y:S05]  /*35f0*/  BRA.U !UP0, `(.L_x_67) ;  /* 0xfffffffd08e87547 */ /* 0x000fea000b83ffff */
.L_x_66:
[----:B------:R-:W2:Y:S01]  /*3600*/  LDS R7, [UR5+0x10] ;  /* 0x00001005ff077984 */ /* 0x000ea20008000800 */
[----:B------:R-:W-:Y:S01]  /*3610*/  IMAD.U32 R5, RZ, RZ, UR6 ;  /* 0x00000006ff057e24 */ /* 0x000fe2000f8e00ff */
[----:B------:R-:W-:-:S03]  /*3620*/  MOV R4, UR34 ;  /* 0x0000002200047c02 */ /* 0x000fc60008000f00 */
[----:B------:R-:W-:Y:S01]  /*3630*/  VIADD R5, R5, 0x180 ;  /* 0x0000018005057836 */ /* 0x000fe20000000000 */
[----:B--2---:R-:W-:-:S04]  /*3640*/  SHF.L.U32 R7, R7, 0x1f, RZ ;  /* 0x0000001f07077819 */ /* 0x004fc800000006ff */
[----:B------:R-:W2:Y:S02]  /*3650*/  SYNCS.PHASECHK.TRANS64.TRYWAIT P0, [UR5+0x8], R7 ;  /* 0x00000807ff0075a7 */ /* 0x000ea40008001105 */
[----:B--2---:R-:W-:Y:S05]  /*3660*/  @P0 BRA `(.L_x_68) ;  /* 0x0000000000080947 */ /* 0x004fea0003800000 */
[----:B------:R-:W2:Y:S02]  /*3670*/  SYNCS.PHASECHK.TRANS64.TRYWAIT P0, [UR5+0x8], R7 ;  /* 0x00000807ff0075a7 */ /* 0x000ea40008001105 */
[----:B--2---:R-:W-:Y:S05]  /*3680*/  @!P0 BRA `(.L_x_69) ;  /* 0x0000008c00608947 */ /* 0x004fea0003800000 */
.L_x_68:
[----:B--2---:R-:W-:Y:S01]  /*3690*/  HFMA2 R0, -RZ, RZ, 0, 5.9604644775390625e-08 ;  /* 0x00000001ff007431 */ /* 0x004fe200000001ff */
[----:B------:R-:W-:Y:S01]  /*36a0*/  UPRMT UR4, UR34, 0x654, UR7 ;  /* 0x0000065422047896 */ /* 0x000fe20008000007 */
[----:B------:R-:W-:Y:S01]  /*36b0*/  IMAD.MOV.U32 R8, RZ, RZ, 0xffff ;  /* 0x0000ffffff087424 */ /* 0x000fe200078e00ff */
[----:B------:R-:W-:Y:S01]  /*36c0*/  PRMT R4, R4, 0x654, R5 ;  /* 0x0000065404047816 */ /* 0x000fe20000000005 */
[----:B------:R-:W-:Y:S02]  /*36d0*/  IMAD.MOV.U32 R6, RZ, RZ, 0x4 ;  /* 0x00000004ff067424 */ /* 0x000fe400078e00ff */
[----:B------:R-:W-:Y:S01]  /*36e0*/  IMAD.SHL.U32 R9, R11, 0x20, RZ ;  /* 0x000000200b097824 */ /* 0x000fe200078e00ff */
[----:B------:R-:W-:Y:S02]  /*36f0*/  MOV R5, UR4 ;  /* 0x0000000400057c02 */ /* 0x000fe40008000f00 */
[-C--:B------:R-:W-:Y:S01]  /*3700*/  SHF.L.U32 R8, R8, R11.reuse, RZ ;  /* 0x0000000b08087219 */ /* 0x080fe200000006ff */
[----:B------:R2:W-:Y:S01]  /*3710*/  SYNCS.ARRIVE.TRANS64.RED RZ, [UR4], R6 ;  /* 0x00000006ffff79a7 */ /* 0x0005e20008000404 */
[----:B------:R-:W-:Y:S01]  /*3720*/  SHF.L.U32 R7, R0, R11, RZ ;  /* 0x0000000b00077219 */ /* 0x000fe200000006ff */
[----:B------:R2:W-:Y:S04]  /*3730*/  STS [UR6+0x180], R9 ;  /* 0x00018009ff007988 */ /* 0x0005e80008000806 */
[----:B------:R2:W-:Y:S04]  /*3740*/  STAS [R4.64], R11 ;  /* 0x0000000b04007dbd */ /* 0x0005e8000c0008ff */
[----:B------:R2:W-:Y:S04]  /*3750*/  ATOMS.OR RZ, [UR5+0x14], R8 ;  /* 0x00001408ffff798c */ /* 0x0005e8000b000005 */
[----:B------:R2:W-:Y:S04]  /*3760*/  ATOMS.OR RZ, [UR5+0x18], R7 ;  /* 0x00001807ffff798c */ /* 0x0005e8000b000005 */
[----:B------:R2:W-:Y:S02]  /*3770*/  ATOMS.XOR RZ, [UR5+0x10], R0 ;  /* 0x00001000ffff798c */ /* 0x0005e4000b800005 */
.L_x_65:
[----:B-1----:R-:W-:Y:S05]  /*3780*/  BSYNC B0 ;  /* 0x0000000000007941 */ /* 0x002fea0003800000 */
.L_x_64:
[----:B------:R-:W-:Y:S05]  /*3790*/  BRA.U UP1, `(.L_x_70) ;  /* 0x00000001016c7547 */ /* 0x000fea000b800000 */
[----:B------:R-:W-:-:S03]  /*37a0*/  UMOV UR4, 0xffffffff ;  /* 0xffffffff00047882 */ /* 0x000fc60000000000 */
[----:B------:R-:W-:Y:S05]  /*37b0*/  BRA.DIV UR4, `(.L_x_71) ;  /* 0x0000008e042c7947 */ /* 0x000fea000b800000 */
[----:B------:R-:W-:-:S13]  /*37c0*/  ELECT P6, URZ, PT ;  /* 0x0000000000ff782f */ /* 0x000fda00038c0000 */
.L_x_183:
[----:B------:R-:W-:Y:S05]  /*37d0*/  @!P6 BRA `(.L_x_70) ;  /* 0x00000000005ce947 */ /* 0x000fea0003800000 */
[----:B--2---:R-:W2:Y:S02]  /*37e0*/  LDS R5, [UR5+0x10] ;  /* 0x00001005ff057984 */ /* 0x004ea40008000800 */
[----:B--2---:R-:W-:-:S04]  /*37f0*/  SHF.L.U32 R5, R5, 0x1f, RZ ;  /* 0x0000001f05057819 */ /* 0x004fc800000006ff */
[----:B------:R-:W2:Y:S02]  /*3800*/  SYNCS.PHASECHK.TRANS64.TRYWAIT P0, [UR5+0x8], R5 ;  /* 0x00000805ff0075a7 */ /* 0x000ea40008001105 */
[----:B--2---:R-:W-:Y:S05]  /*3810*/  @P0 BRA `(.L_x_72) ;  /* 0x0000000000080947 */ /* 0x004fea0003800000 */
[----:B------:R-:W2:Y:S02]  /*3820*/  SYNCS.PHASECHK.TRANS64.TRYWAIT P0, [UR5+0x8], R5 ;  /* 0x00000805ff0075a7 */ /* 0x000ea40008001105 */
[----:B--2---:R-:W-:Y:S05]  /*3830*/  @!P0 BRA `(.L_x_73) ;  /* 0x0000008c002c8947 */ /* 0x004fea0003800000 */
.L_x_72:
[----:B------:R-:W3:Y:S01]  /*3840*/  LDS R7, [UR6+0x180] ;  /* 0x00018006ff077984 */ /* 0x000ee20008000800 */
[----:B--2---:R-:W-:Y:S02]  /*3850*/  HFMA2 R0, -RZ, RZ, 0, 5.9604644775390625e-08 ;  /* 0x00000001ff007431 */ /* 0x004fe400000001ff */
[----:B------:R-:W-:Y:S01]  /*3860*/  IMAD.MOV.U32 R4, RZ, RZ, 0xffff ;  /* 0x0000ffffff047424 */ /* 0x000fe200078e00ff */
[----:B------:R-:W-:Y:S01]  /*3870*/  UPRMT UR4, UR34, 0x654, UR7 ;  /* 0x0000065422047896 */ /* 0x000fe20008000007 */
[----:B---3--:R-:W-:-:S03]  /*3880*/  IMAD.SHL.U32 R5, R7, 0x20, RZ ;  /* 0x0000002007057824 */ /* 0x008fc600078e00ff */
[-C--:B------:R-:W-:Y:S02]  /*3890*/  SHF.L.U32 R4, R4, R7.reuse, RZ ;  /* 0x0000000704047219 */ /* 0x080fe400000006ff */
[----:B------:R-:W-:Y:S01]  /*38a0*/  SHF.L.U32 R7, R0, R7, RZ ;  /* 0x0000000700077219 */ /* 0x000fe200000006ff */
[----:B------:R3:W-:Y:S04]  /*38b0*/  STS [UR6+0x180], R5 ;  /* 0x00018005ff007988 */ /* 0x0007e80008000806 */
[----:B------:R3:W-:Y:S04]  /*38c0*/  ATOMS.OR RZ, [UR5+0x14], R4 ;  /* 0x00001404ffff798c */ /* 0x0007e8000b000005 */
[----:B------:R3:W-:Y:S01]  /*38d0*/  ATOMS.OR RZ, [UR5+0x18], R7 ;  /* 0x00001807ffff798c */ /* 0x0007e2000b000005 */
[----:B------:R-:W-:Y:S03]  /*38e0*/  SYNCS.ARRIVE.TRANS64.RED.A1T0 RZ, [UR4], RZ ;  /* 0x000000ffffff79a7 */ /* 0x000fe60008100404 */
[----:B------:R3:W-:Y:S01]  /*38f0*/  ATOMS.XOR RZ, [UR5+0x10], R0 ;  /* 0x00001000ffff798c */ /* 0x0007e2000b800005 */
[----:B------:R-:W-:Y:S05]  /*3900*/  BRA `(.L_x_70) ;  /* 0x0000000000107947 */ /* 0x000fea0003800000 */
.L_x_63:
[----:B------:R-:W-:Y:S02]  /*3910*/  MOV R0, 0xffffffff ;  /* 0xffffffff00007802 */ /* 0x000fe40000000f00 */
[----:B------:R-:W-:-:S03]  /*3920*/  MOV R4, 0x3950 ;  /* 0x0000395000047802 */ /* 0x000fc60000000f00 */
[----:B------:R2:W-:Y:S04]  /*3930*/  STS [UR6+0x180], R0 ;  /* 0x00018000ff007988 */ /* 0x0005e80008000806 */
[----:B-12--5:R-:W-:Y:S05]  /*3940*/  CALL.REL.NOINC `($__internal_1_$__cuda_sm10x_tcgen05_guardrail_trap_phase_invalid_during_alloc) ;  /* 0x0000009000d07944 */ /* 0x026fea0003c00000 */
.L_x_70:
[----:B------:R-:W-:Y:S05]  /*3950*/  WARPSYNC.ALL ;  /* 0x0000000000007948 */ /* 0x000fea0003800000 */
[----:B------:R-:W4:Y:S01]  /*3960*/  S2UR UR4, SR_CgaCtaId ;  /* 0x00000000000479c3 */ /* 0x000f220000008800 */
[----:B------:R-:W-:Y:S01]  /*3970*/  UMOV UR17, 0x400 ;  /* 0x0000040000117882 */ /* 0x000fe20000000000 */
[----:B------:R-:W-:-:S06]  /*3980*/  NOP ;  /* 0x0000000000007918 */ /* 0x000fcc0000000000 */
[----:B------:R-:W-:Y:S06]  /*3990*/  BAR.ARV 0x6, 0xa0 ;  /* 0x0182800000007b1d */ /* 0x000fec0000002000 */
[----:B------:R-:W1:Y:S01]  /*39a0*/  LDCU UR6, c[0x0][0x38c] ;  /* 0x00007180ff0677ac */ /* 0x000e620008000800 */
[----:B------:R-:W-:Y:S01]  /*39b0*/  LOP3.LUT R3, R3, 0xffff, RZ, 0xc0, !PT ;  /* 0x0000ffff03037812 */ /* 0x000fe200078ec0ff */
[----:B--2---:R-:W-:Y:S01]  /*39c0*/  IMAD.MOV.U32 R9, RZ, RZ, 0x1 ;  /* 0x00000001ff097424 */ /* 0x004fe200078e00ff */
[----:B------:R-:W-:Y:S01]  /*39d0*/  LOP3.LUT R2, R2, 0xffff, RZ, 0xc0, !PT ;  /* 0x0000ffff02027812 */ /* 0x000fe200078ec0ff */
[----:B------:R-:W-:Y:S01]  /*39e0*/  IMAD.MOV.U32 R8, RZ, RZ, RZ ;  /* 0x000000ffff087224 */ /* 0x000fe200078e00ff */
[----:B------:R-:W-:Y:S01]  /*39f0*/  R2UR UR20, R3 ;  /* 0x00000000031472ca */ /* 0x000fe200000e0000 */
[----:B------:R-:W-:Y:S01]  /*3a00*/  UMOV UR24, URZ ;  /* 0x000000ff00187c82 */ /* 0x000fe20008000000 */
[----:B------:R-:W-:-:S02]  /*3a10*/  R2UR UR30, R2 ;  /* 0x00000000021e72ca */ /* 0x000fc400000e0000 */
[----:B------:R-:W-:Y:S01]  /*3a20*/  CS2R R2, SRZ ;  /* 0x0000000000027805 */ /* 0x000fe2000001ff00 */
[----:B------:R-:W-:Y:S01]  /*3a30*/  UMOV UR15, URZ ;  /* 0x000000ff000f7c82 */ /* 0x000fe20008000000 */
[----:B----4-:R-:W-:Y:S01]  /*3a40*/  ULEA UR17, UR4, UR17, 0x18 ;  /* 0x0000001104117291 */ /* 0x010fe2000f8ec0ff */
[----:B------:R-:W-:Y:S01]  /*3a50*/  UMOV UR14, URZ ;  /* 0x000000ff000e7c82 */ /* 0x000fe20008000000 */
[----:B------:R-:W-:Y:S02]  /*3a60*/  UISETP.NE.AND UP3, UPT, UR33, URZ, UPT ;  /* 0x000000ff2100728c */ /* 0x000fe4000bf65270 */
[----:B------:R-:W-:Y:S02]  /*3a70*/  UIADD3 UR5, UPT, UPT, UR17, 0x10800, URZ ;  /* 0x0001080011057890 */ /* 0x000fe4000fffe0ff */
[----:B------:R-:W-:-:S03]  /*3a80*/  UIADD3 UR4, UPT, UPT, UR17, 0x24800, URZ ;  /* 0x0002480011047890 */ /* 0x000fc6000fffe0ff */
[----:B---3--:R-:W2:Y:S01]  /*3a90*/  LDS R0, [UR17+0x180] ;  /* 0x00018011ff007984 */ /* 0x008ea20008000800 */
[----:B-1----:R-:W-:Y:S02]  /*3aa0*/  UIADD3 UR6, UPT, UPT, UR6, 0x1f, URZ ;  /* 0x0000001f06067890 */ /* 0x002fe4000fffe0ff */
[----:B------:R-:W-:Y:S02]  /*3ab0*/  USHF.R.U32.HI UR5, URZ, 0x4, UR5 ;  /* 0x00000004ff057899 */ /* 0x000fe40008011605 */
[----:B------:R-:W-:Y:S02]  /*3ac0*/  USHF.R.S32.HI UR25, URZ, 0x1f, UR6 ;  /* 0x0000001fff197899 */ /* 0x000fe40008011406 */
[----:B------:R-:W-:Y:S02]  /*3ad0*/  USHF.R.U32.HI UR4, URZ, 0x4, UR4 ;  /* 0x00000004ff047899 */ /* 0x000fe40008011604 */
[----:B------:R-:W-:Y:S02]  /*3ae0*/  ULEA.HI UR25, UR25, UR6, URZ, 0x5 ;  /* 0x0000000619197291 */ /* 0x000fe4000f8f28ff */
[----:B------:R-:W-:-:S02]  /*3af0*/  ULOP3.LUT UR5, UR5, 0x3fff, URZ, 0xc0, !UPT ;  /* 0x00003fff05057892 */ /* 0x000fc4000f8ec0ff */
[----:B------:R-:W-:Y:S02]  /*3b00*/  USHF.R.S32.HI UR25, URZ, 0x5, UR25 ;  /* 0x00000005ff197899 */ /* 0x000fe40008011419 */
[----:B------:R-:W-:Y:S02]  /*3b10*/  ULOP3.LUT UR22, UR4, 0x3fff, URZ, 0xc0, !UPT ;  /* 0x00003fff04167892 */ /* 0x000fe4000f8ec0ff */
[----:B------:R-:W-:Y:S02]  /*3b20*/  UISETP.LT.AND UP0, UPT, UR25, 0x1, UPT ;  /* 0x000000011900788c */ /* 0x000fe4000bf01270 */
[----:B------:R-:W-:Y:S02]  /*3b30*/  ULOP3.LUT UR21, UR5, 0x10000, URZ, 0xfc, !UPT ;  /* 0x0001000005157892 */ /* 0x000fe4000f8efcff */
[----:B------:R-:W-:Y:S02]  /*3b40*/  ULOP3.LUT UR22, UR22, 0x10000, URZ, 0xfc, !UPT ;  /* 0x0001000016167892 */ /* 0x000fe4000f8efcff */
[----:B------:R-:W-:Y:S01]  /*3b50*/  USEL UR31, UR25, 0x1, !UP0 ;  /* 0x00000001191f7887 */ /* 0x000fe2000c000000 */
[----:B------:R-:W-:Y:S01]  /*3b60*/  UMOV UR28, 0x0 ;  /* 0x00000000001c7882 */ /* 0x000fe20000000000 */
[----:B------:R-:W-:Y:S01]  /*3b70*/  UMOV UR29, 0x10400010 ;  /* 0x10400010001d7882 */ /* 0x000fe20000000000 */
[----:B------:R-:W-:Y:S01]  /*3b80*/  UMOV UR26, 0x0 ;  /* 0x00000000001a7882 */ /* 0x000fe20000000000 */
[----:B------:R-:W-:Y:S01]  /*3b90*/  UMOV UR27, 0x10400010 ;  /* 0x10400010001b7882 */ /* 0x000fe20000000000 */
[----:B--2---:R-:W-:-:S15]  /*3ba0*/  R2UR UR32, R0 ;  /* 0x00000000002072ca */ /* 0x004fde00000e0000 */
.L_x_81:
[C---:B------:R-:W-:Y:S02]  /*3bb0*/  LEA R0, R8.reuse, UR17, 0x3 ;  /* 0x0000001108007c11 */ /* 0x040fe4000f8e18ff */
[----:B------:R-:W-:Y:S02]  /*3bc0*/  SHF.L.U32 R5, R3, 0x1f, RZ ;  /* 0x0000001f03057819 */ /* 0x000fe400000006ff */
[----:B------:R-:W-:Y:S02]  /*3bd0*/  LEA R4, R8, UR17, 0x4 ;  /* 0x0000001108047c11 */ /* 0x000fe4000f8e20ff */
[----:B------:R-:W1:Y:S02]  /*3be0*/  SYNCS.PHASECHK.TRANS64.TRYWAIT P0, [R0+URZ+0xf0], R5 ;  /* 0x0000f005000075a7 */ /* 0x000e6400080011ff */
[----:B-1-3--:R-:W-:Y:S05]  /*3bf0*/  @!P0 BRA `(.L_x_74) ;  /* 0x0000008800548947 */ /* 0x00afea0003800000 */
.L_x_184:
[----:B-1----:R-:W1:Y:S01]  /*3c00*/  LDS.128 R4, [R4+0x160] ;  /* 0x0001600004047984 */ /* 0x002e620000000c00 */
[----:B------:R-:W-:Y:S02]  /*3c10*/  VIADD R0, R0, 0x100 ;  /* 0x0000010000007836 */ /* 0x000fe40000000000 */
[----:B------:R-:W-:Y:S01]  /*3c20*/  VIADD R8, R8, 0x1 ;  /* 0x0000000108087836 */ /* 0x000fe20000000000 */
[----:B------:R-:W-:Y:S01]  /*3c30*/  @!PT LDS RZ, [RZ] ;  /* 0x00000000fffff984 */ /* 0x000fe20000000800 */
[----:B------:R-:W-:Y:S01]  /*3c40*/  @!PT LDS RZ, [RZ] ;  /* 0x00000000fffff984 */ /* 0x000fe20000000800 */
[----:B------:R-:W-:Y:S01]  /*3c50*/  @!PT LDS RZ, [RZ] ;  /* 0x00000000fffff984 */ /* 0x000fe20000000800 */
[----:B------:R-:W-:Y:S01]  /*3c60*/  @!PT LDS RZ, [RZ] ;  /* 0x00000000fffff984 */ /* 0x000fe20000000800 */
[----:B------:R2:W-:Y:S06]  /*3c70*/  MEMBAR.ALL.CTA ;  /* 0x0000000000007992 */ /* 0x0005ec0000008000 */
[----:B--2---:R-:W2:Y:S01]  /*3c80*/  FENCE.VIEW.ASYNC.S ;  /* 0x00000000000073c6 */ /* 0x004ea20000000000 */
[----:B------:R-:W-:-:S04]  /*3c90*/  PRMT R0, RZ, 0x654, R0 ;  /* 0x00000654ff007816 */ /* 0x000fc80000000000 */
[----:B--2---:R2:W-:Y:S01]  /*3ca0*/  SYNCS.ARRIVE.TRANS64.RED.A1T0 RZ, [R0+URZ], RZ ;  /* 0x000000ff00ff79a7 */ /* 0x0045e200081004ff */
[----:B-1----:R-:W-:Y:S01]  /*3cb0*/  LOP3.LUT P1, RZ, R6, 0x1, RZ, 0xc0, !PT ;  /* 0x0000000106ff7812 */ /* 0x002fe2000782c0ff */
[----:B--2---:R-:W-:-:S12]  /*3cc0*/  BRA.U UP3, `(.L_x_75) ;  /* 0x0000000103e07547 */ /* 0x004fd8000b800000 */
[----:B------:R-:W1:Y:S01]  /*3cd0*/  LDCU UR4, c[0x0][0x38c] ;  /* 0x00007180ff0477ac */ /* 0x000e620008000800 */
[----:B------:R-:W-:Y:S02]  /*3ce0*/  PLOP3.LUT P2, PT, PT, PT, PT, 0x80, 0x8 ;  /* 0x000000000008781c */ /* 0x000fe40003f4f070 */
[----:B------:R-:W-:Y:S01]  /*3cf0*/  SHF.L.U32 R5, R9, 0x1f, RZ ;  /* 0x0000001f09057819 */ /* 0x000fe200000006ff */
[----:B------:R-:W-:Y:S02]  /*3d00*/  ULEA UR23, UR24, UR17, 0x3 ;  /* 0x0000001118177291 */ /* 0x000fe4000f8e18ff */
[----:B------:R-:W-:Y:S02]  /*3d10*/  ULEA UR18, UR24, UR32, 0x8 ;  /* 0x0000002018127291 */ /* 0x000fe4000f8e40ff */
[----:B-1----:R-:W-:-:S06]  /*3d20*/  UISETP.GE.AND UP0, UPT, UR4, 0x1, UPT ;  /* 0x000000010400788c */ /* 0x002fcc000bf06270 */
[----:B------:R-:W-:-:S05]  /*3d30*/  PLOP3.LUT P0, PT, PT, PT, UP0, 0x80, 0x8 ;  /* 0x000000000008781c */ /* 0x000fca0003f0f008 */
[----:B------:R-:W-:-:S08]  /*3d40*/  @UP0 ULEA UR4, UR15, UR17, 0x3 ;  /* 0x000000110f040291 */ /* 0x000fd0000f8e18ff */
[----:B------:R-:W-:-:S04]  /*3d50*/  @P0 SHF.L.U32 R0, R2, 0x1f, RZ ;  /* 0x0000001f02000819 */ /* 0x000fc800000006ff */
[----:B------:R1:W2:Y:S01]  /*3d60*/  @P0 SYNCS.PHASECHK.TRANS64.TRYWAIT P2, [UR4], R0 ;  /* 0x00000000ff0005a7 */ /* 0x0002a20008041104 */
[----:B------:R-:W3:Y:S02]  /*3d70*/  SYNCS.PHASECHK.TRANS64.TRYWAIT P0, [UR23+0x120], R5 ;  /* 0x00012005ff0075a7 */ /* 0x000ee40008001117 */
[----:B-123--:R-:W-:Y:S05]  /*3d80*/  @!P0 BRA `(.L_x_76) ;  /* 0x0000008800048947 */ /* 0x00efea0003800000 */
.L_x_186:
[----:B------:R-:W-:Y:S01]  /*3d90*/  UMOV UR19, UR14 ;  /* 0x0000000e00137c82 */ /* 0x000fe20008000000 */
[----:B------:R-:W-:Y:S05]  /*3da0*/  BRA.U !UP0, `(.L_x_77) ;  /* 0x0000000108987547 */ /* 0x000fea000b800000 */
[----:B------:R-:W-:Y:S02]  /*3db0*/  UIADD3 UR19, UPT, UPT, UR31, UR14, URZ ;  /* 0x0000000e1f137290 */ /* 0x000fe4000fffe0ff */
[----:B------:R-:W-:Y:S01]  /*3dc0*/  UPLOP3.LUT UP2, UPT, UPT, UPT, UPT, 0x40, 0x4 ;  /* 0x000000000004789c */ /* 0x000fe20003f4e870 */
[----:B------:R-:W-:Y:S01]  /*3dd0*/  UMOV UR16, UR25 ;  /* 0x0000001900107c82 */ /* 0x000fe20008000000 */
[----:B------:R-:W-:-:S09]  /*3de0*/  UMOV UR6, UR15 ;  /* 0x0000000f00067c82 */ /* 0x000fd20008000000 */
.L_x_80:
[----:B--2---:R-:W-:Y:S01]  /*3df0*/  ULEA UR5, UR6, UR17, 0x3 ;  /* 0x0000001106057291 */ /* 0x004fe2000f8e18ff */
[----:B---3--:R-:W-:Y:S11]  /*3e00*/  @P2 BRA `(.L_x_78) ;  /* 0x00000000000c2947 */ /* 0x008ff60003800000 */
[----:B-1----:R-:W-:Y:S04]  /*3e10*/  SHF.L.U32 R5, R2, 0x1f, RZ ;  /* 0x0000001f02057819 */ /* 0x002fe800000006ff */
[----:B------:R-:W1:Y:S02]  /*3e20*/  SYNCS.PHASECHK.TRANS64.TRYWAIT P0, [UR5], R5 ;  /* 0x00000005ff0075a7 */ /* 0x000e640008001105 */
[----:B-1----:R-:W-:Y:S05]  /*3e30*/  @!P0 BRA `(.L_x_79) ;  /* 0x0000008400f08947 */ /* 0x002fea0003800000 */
.L_x_78:
[----:B------:R-:W-:Y:S01]  /*3e40*/  UISETP.NE.AND UP0, UPT, UR16, 0x1, UPT ;  /* 0x000000011000788c */ /* 0x000fe2000bf05270 */
[----:B------:R-:W-:Y:S01]  /*3e50*/  PLOP3.LUT P2, PT, PT, PT, PT, 0x80, 0x8 ;  /* 0x000000000008781c */ /* 0x000fe20003f4f070 */
[----:B------:R-:W-:Y:S02]  /*3e60*/  UIADD3 UR4, UPT, UPT, UR6, 0x1, URZ ;  /* 0x0000000106047890 */ /* 0x000fe4000fffe0ff */
[----:B------:R-:W-:Y:S02]  /*3e70*/  ULEA UR12, UR6, UR22, 0x9 ;  /* 0x00000016060c7291 */ /* 0x000fe4000f8e48ff */
[----:B------:R-:W-:Y:S01]  /*3e80*/  UISETP.NE.AND UP1, UPT, UR4, 0xa, UPT ;  /* 0x0000000a0400788c */ /* 0x000fe2000bf25270 */
[----:B------:R-:W-:Y:S01]  /*3e90*/  PLOP3.LUT P0, PT, PT, PT, UP0, 0x80, 0x8 ;  /* 0x000000000008781c */ /* 0x000fe20003f0f008 */
[----:B------:R-:W-:Y:S02]  /*3ea0*/  UIADD3 UR10, UPT, UPT, UR12, 0x2, URZ ;  /* 0x000000020c0a7890 */ /* 0x000fe4000fffe0ff */
[----:B------:R-:W-:Y:S02]  /*3eb0*/  USEL UR7, URZ, 0x1, UP1 ;  /* 0x00000001ff077887 */ /* 0x000fe40008800000 */
[----:B------:R-:W-:Y:S02]  /*3ec0*/  USEL UR15, UR4, URZ, UP1 ;  /* 0x000000ff040f7287 */ /* 0x000fe40008800000 */
[----:B------:R-:W-:Y:S02]  /*3ed0*/  UIADD3 UR14, UPT, UPT, UR14, 0x1, URZ ;  /* 0x000000010e0e7890 */ /* 0x000fe4000fffe0ff */
[----:B------:R-:W-:Y:S01]  /*3ee0*/  @UP0 ULEA UR4, UR15, UR17, 0x3 ;  /* 0x000000110f040291 */ /* 0x000fe2000f8e18ff */
[----:B------:R-:W-:Y:S01]  /*3ef0*/  LOP3.LUT R2, R2, UR7, RZ, 0x3c, !PT ;  /* 0x0000000702027c12 */ /* 0x000fe2000f8e3cff */
[----:B------:R-:W-:Y:S01]  /*3f00*/  UIADD3 UR7, UPT, UPT, UR5, 0x50, URZ ;  /* 0x0000005005077890 */ /* 0x000fe2000fffe0ff */
[----:B------:R-:W-:Y:S02]  /*3f10*/  UMOV UR13, 0x80004020 ;  /* 0x80004020000d7882 */ /* 0x000fe40000000000 */
[----:B-1----:R-:W-:Y:S01]  /*3f20*/  @P0 SHF.L.U32 R0, R2, 0x1f, RZ ;  /* 0x0000001f02000819 */ /* 0x002fe200000006ff */
[----:B------:R-:W-:Y:S01]  /*3f30*/  UMOV UR5, 0x80004020 ;  /* 0x8000402000057882 */ /* 0x000fe20000000000 */
[----:B------:R-:W-:Y:S01]  /*3f40*/  UMOV UR11, 0x80004020 ;  /* 0x80004020000b7882 */ /* 0x000fe20000000000 */
[----:B------:R-:W-:Y:S01]  /*3f50*/  UMOV UR9, 0x80004020 ;  /* 0x8000402000097882 */ /* 0x000fe20000000000 */
[----:B------:R2:W3:Y:S01]  /*3f60*/  @P0 SYNCS.PHASECHK.TRANS64.TRYWAIT P2, [UR4], R0 ;  /* 0x00000000ff0005a7 */ /* 0x0004e20008041104 */
[----:B------:R-:W-:Y:S02]  /*3f70*/  ULEA UR4, UR6, UR21, 0x9 ;  /* 0x0000001506047291 */ /* 0x000fe4000f8e48ff */
[----:B------:R-:W-:Y:S02]  /*3f80*/  UISETP.NE.AND UP0, UPT, UR14, UR19, UPT ;  /* 0x000000130e00728c */ /* 0x000fe4000bf05270 */
[----:B------:R-:W-:Y:S02]  /*3f90*/  UIADD3 UR8, UPT, UPT, UR4, 0x2, URZ ;  /* 0x0000000204087890 */ /* 0x000fe4000fffe0ff */
[----:B------:R-:W-:Y:S01]  /*3fa0*/  UIADD3 UR16, UPT, UPT, UR16, -0x1, URZ ;  /* 0xffffffff10107890 */ /* 0x000fe2000fffe0ff */
[----:B------:R-:W-:Y:S02]  /*3fb0*/  UMOV UR6, UR15 ;  /* 0x0000000f00067c82 */ /* 0x000fe40008000000 */
[----:B------:R2:W-:Y:S01]  /*3fc0*/  UTCHMMA.2CTA gdesc[UR4], gdesc[UR12], tmem[UR18], tmem[UR28], idesc[UR29], UP2 ;  /* 0x00ff1c0c040075ea */ /* 0x0005e20009200012 */
[----:B------:R-:W-:Y:S03]  /*3fd0*/  UPLOP3.LUT UP2, UPT, UPT, UPT, UPT, 0x80, 0x8 ;  /* 0x000000000008789c */ /* 0x000fe60003f4f070 */
[----:B------:R2:W-:Y:S01]  /*3fe0*/  UTCHMMA.2CTA gdesc[UR8], gdesc[UR10], tmem[UR18], tmem[UR26], idesc[UR27], UPT ;  /* 0x00ff1a0a080075ea */ /* 0x0005e2000ba00012 */
[----:B------:R2:W-:Y:S01]  /*3ff0*/  UTCBAR.2CTA.MULTICAST [UR7], URZ, UR20 ;  /* 0x000000ff070073e9 */ /* 0x0005e20008200814 */
[----:B------:R-:W-:Y:S06]  /*4000*/  BRA.U UP0, `(.L_x_80) ;  /* 0xfffffffd00787547 */ /* 0x000fec000b83ffff */
.L_x_77:
[----:B--2---:R-:W-:Y:S01]  /*4010*/  UIADD3 UR4, UPT, UPT, UR23, 0x110, URZ ;  /* 0x0000011017047890 */ /* 0x004fe2000fffe0ff */
[----:B------:R-:W-:-:S08]  /*4020*/  UMOV UR14, UR19 ;  /* 0x00000013000e7c82 */ /* 0x000fd00008000000 */
[----:B------:R2:W-:Y:S01]  /*4030*/  UTCBAR.2CTA.MULTICAST [UR4], URZ, UR30 ;  /* 0x000000ff040073e9 */ /* 0x0005e2000820081e */
[----:B------:R-:W-:Y:S02]  /*4040*/  NOP ;  /* 0x0000000000007918 */ /* 0x000fe40000000000 */
.L_x_75:
[----:B--2---:R-:W-:Y:S01]  /*4050*/  UIADD3 UR4, UPT, UPT, UR24, 0x1, URZ ;  /* 0x0000000118047890 */ /* 0x004fe2000fffe0ff */
[----:B------:R-:W-:-:S03]  /*4060*/  ISETP.NE.AND P0, PT, R8, 0x2, PT ;  /* 0x000000020800780c */ /* 0x000fc60003f05270 */
[----:B------:R-:W-:Y:S01]  /*4070*/  UISETP.NE.AND UP0, UPT, UR4, 0x2, UPT ;  /* 0x000000020400788c */ /* 0x000fe2000bf05270 */
[----:B-1----:R-:W-:Y:S02]  /*4080*/  SEL R0, RZ, 0x1, P0 ;  /* 0x00000001ff007807 */ /* 0x002fe40000000000 */
[----:B------:R-:W-:Y:S01]  /*4090*/  SEL R8, R8, RZ, P0 ;  /* 0x000000ff08087207 */ /* 0x000fe20000000000 */
[----:B------:R-:W-:Y:S01]  /*40a0*/  USEL UR5, URZ, 0x1, UP0 ;  /* 0x00000001ff057887 */ /* 0x000fe20008000000 */
[----:B------:R-:W-:Y:S01]  /*40b0*/  LOP3.LUT R3, R3, R0, RZ, 0x3c, !PT ;  /* 0x0000000003037212 */ /* 0x000fe200078e3cff */
[----:B------:R-:W-:-:S04]  /*40c0*/  USEL UR24, UR4, URZ, UP0 ;  /* 0x000000ff04187287 */ /* 0x000fc80008000000 */
[----:B------:R-:W-:Y:S01]  /*40d0*/  LOP3.LUT R9, R9, UR5, RZ, 0x3c, !PT ;  /* 0x0000000509097c12 */ /* 0x000fe2000f8e3cff */
[----:B------:R-:W-:Y:S07]  /*40e0*/  @P1 BRA `(.L_x_81) ;  /* 0xfffffff800b01947 */ /* 0x000fee000383ffff */
[----:B------:R-:W1:Y:S01]  /*40f0*/  S2UR UR8, SR_CgaCtaId ;  /* 0x00000000000879c3 */ /* 0x000e620000008800 */
[----:B------:R-:W-:Y:S01]  /*4100*/  ELECT P0, URZ, PT ;  /* 0x0000000000ff782f */ /* 0x000fe20003800000 */
[----:B------:R-:W-:Y:S01]  /*4110*/  HFMA2 R0, -RZ, RZ, 0, 5.9604644775390625e-08 ;  /* 0x00000001ff007431 */ /* 0x000fe200000001ff */
[----:B------:R-:W-:-:S05]  /*4120*/  UMOV UR4, 0x40 ;  /* 0x0000004000047882 */ /* 0x000fca0000000000 */
[----:B------:R-:W-:Y:S01]  /*4130*/  UVIRTCOUNT.DEALLOC.SMPOOL 0x80 ;  /* 0x000000800000784c */ /* 0x000fe20000000000 */
[----:B------:R-:W-:Y:S02]  /*4140*/  UISETP.NE.AND UP0, UPT, UR33, URZ, UPT ;  /* 0x000000ff2100728c */ /* 0x000fe4000bf05270 */
[----:B-1----:R-:W-:-:S09]  /*4150*/  ULEA UR8, UR8, UR4, 0x18 ;  /* 0x0000000408087291 */ /* 0x002fd2000f8ec0ff */
[----:B------:R1:W-:Y:S01]  /*4160*/  @P0 STS.U8 [UR8+0x1c], R0 ;  /* 0x00001c00ff000988 */ /* 0x0003e20008000008 */
[----:B------:R-:W-:Y:S05]  /*4170*/  BRA.U UP0, `(.L_x_82) ;  /* 0x0000000100587547 */ /* 0x000fea000b800000 */
[----:B------:R-:W-:Y:S01]  /*4180*/  UIADD3 UR5, UPT, UPT, UR17, 0x120, URZ ;  /* 0x0000012011057890 */ /* 0x000fe2000fffe0ff */
[----:B------:R-:W-:-:S03]  /*4190*/  SHF.L.U32 R3, R9, 0x1f, RZ ;  /* 0x0000001f09037819 */ /* 0x000fc600000006ff */
[----:B------:R-:W-:-:S09]  /*41a0*/  ULEA UR4, UR24, UR5, 0x3 ;  /* 0x0000000518047291 */ /* 0x000fd2000f8e18ff */
[----:B------:R-:W2:Y:S02]  /*41b0*/  SYNCS.PHASECHK.TRANS64.TRYWAIT P0, [UR4], R3 ;  /* 0x00000003ff0075a7 */ /* 0x000ea40008001104 */
[----:B--2---:R-:W-:Y:S05]  /*41c0*/  @!P0 BRA `(.L_x_83) ;  /* 0x0000008400248947 */ /* 0x004fea0003800000 */
.L_x_189:
[----:B------:R-:W-:-:S04]  /*41d0*/  UIADD3 UR4, UPT, UPT, UR24, 0x1, URZ ;  /* 0x0000000118047890 */ /* 0x000fc8000fffe0ff */
[----:B------:R-:W-:-:S04]  /*41e0*/  UISETP.NE.AND UP1, UPT, UR4, 0x2, UPT ;  /* 0x000000020400788c */ /* 0x000fc8000bf25270 */
[----:B------:R-:W-:Y:S02]  /*41f0*/  USEL UR6, URZ, 0x1, UP1 ;  /* 0x00000001ff067887 */ /* 0x000fe40008800000 */
[----:B------:R-:W-:-:S04]  /*4200*/  USEL UR4, UR4, URZ, UP1 ;  /* 0x000000ff04047287 */ /* 0x000fc80008800000 */
[----:B------:R-:W-:Y:S01]  /*4210*/  ULEA UR4, UR4, UR5, 0x3 ;  /* 0x0000000504047291 */ /* 0x000fe2000f8e18ff */
[----:B-1----:R-:W-:-:S04]  /*4220*/  LOP3.LUT R3, R9, UR6, RZ, 0x3c, !PT ;  /* 0x0000000609037c12 */ /* 0x002fc8000f8e3cff */
[----:B------:R-:W-:Y:S01]  /*4230*/  SHF.L.U32 R3, R3, 0x1f, RZ ;  /* 0x0000001f03037819 */ /* 0x000fe200000006ff */
[----:B------:R-:W-:-:S04]  /*4240*/  IMAD.U32 R0, RZ, RZ, UR4 ;  /* 0x00000004ff007e24 */ /* 0x000fc8000f8e00ff */
[----:B------:R1:W2:Y:S03]  /*4250*/  SYNCS.PHASECHK.TRANS64.TRYWAIT P0, [R0+URZ], R3 ;  /* 0x00000003000075a7 */ /* 0x0002a600080011ff */
[----:B--2---:R-:W-:Y:S05]  /*4260*/  @!P0 NANOSLEEP.SYNCS 0x989680 ;  /* 0x009896800000895d */ /* 0x004fea0003900000 */
[----:B------:R-:W2:Y:S02]  /*4270*/  @!P0 SYNCS.PHASECHK.TRANS64 P0, [R0+URZ], R3 ;  /* 0x00000003000085a7 */ /* 0x000ea400080010ff */
[----:B--2---:R-:W-:Y:S05]  /*4280*/  @P0 BRA `(.L_x_84) ;  /* 0x0000000000200947 */ /* 0x004fea0003800000 */
.L_x_85:
[----:B--2---:R2:W4:Y:S02]  /*4290*/  SYNCS.PHASECHK.TRANS64.TRYWAIT P0, [R0+URZ], R3 ;  /* 0x00000003000075a7 */ /* 0x00452400080011ff */
[----:B----4-:R-:W-:Y:S05]  /*42a0*/  @!P0 NANOSLEEP.SYNCS 0x989680 ;  /* 0x009896800000895d */ /* 0x010fea0003900000 */
[----:B------:R-:W4:Y:S02]  /*42b0*/  @!P0 SYNCS.PHASECHK.TRANS64 P0, [R0+URZ], R3 ;  /* 0x00000003000085a7 */ /* 0x000f2400080010ff */
[----:B----4-:R-:W-:Y:S05]  /*42c0*/  @!P0 BRA `(.L_x_85) ;  /* 0xfffffffc00f08947 */ /* 0x010fea000383ffff */
[----:B------:R-:W-:Y:S05]  /*42d0*/  BRA `(.L_x_84) ;  /* 0x00000000000c7947 */ /* 0x000fea0003800000 */
.L_x_82:
[----:B------:R-:W-:-:S04]  /*42e0*/  UIADD3 UR4, UPT, UPT, UR17, 0x150, URZ ;  /* 0x0000015011047890 */ /* 0x000fc8000fffe0ff */
[----:B------:R-:W-:-:S09]  /*42f0*/  UPRMT UR4, UR34, 0x654, UR4 ;  /* 0x0000065422047896 */ /* 0x000fd20008000004 */
[----:B------:R-:W-:Y:S03]  /*4300*/  SYNCS.ARRIVE.TRANS64.RED.A1T0 RZ, [UR4], RZ ;  /* 0x000000ffffff79a7 */ /* 0x000fe60008100404 */
.L_x_84:
[----:B-12---:R-:W-:Y:S01]  /*4310*/  SHF.L.U32 R3, RZ, 0x1f, RZ ;  /* 0x0000001fff037819 */ /* 0x006fe200000006ff */
[----:B------:R-:W-:Y:S01]  /*4320*/  UIADD3 UR4, UPT, UPT, UR17, 0x150, URZ ;  /* 0x0000015011047890 */ /* 0x000fe2000fffe0ff */
[----:B------:R-:W-:Y:S02]  /*4330*/  PLOP3.LUT P0, PT, PT, PT, UP0, 0x80, 0x8 ;  /* 0x000000000008781c */ /* 0x000fe40003f0f008 */
[----:B------:R-:W1:Y:S02]  /*4340*/  SYNCS.PHASECHK.TRANS64.TRYWAIT P1, [UR17+0x150], R3 ;  /* 0x00015003ff0075a7 */ /* 0x000e640008021111 */
[----:B-1----:R-:W-:Y:S09]  /*4350*/  @!P1 BRA `(.L_x_86) ;  /* 0x0000008000d89947 */ /* 0x002ff20003800000 */
.L_x_191:
[----:B------:R-:W-:Y:S01]  /*4360*/  @!UP0 UPRMT UR4, UR34, 0x654, UR4 ;  /* 0x0000065422048896 */ /* 0x000fe20008000004 */
[----:B------:R-:W-:Y:S01]  /*4370*/  UMOV UR5, 0xffff ;  /* 0x0000ffff00057882 */ /* 0x000fe20000000000 */
[----:B------:R-:W-:-:S07]  /*4380*/  UMOV UR6, 0x1 ;  /* 0x0000000100067882 */ /* 0x000fce0000000000 */
[----:B------:R-:W-:Y:S01]  /*4390*/  @!P0 SYNCS.ARRIVE.TRANS64.RED.A1T0 RZ, [UR4], RZ ;  /* 0x000000ffffff89a7 */ /* 0x000fe20008100404 */
[----:B------:R-:W-:Y:S01]  /*43a0*/  NOP ;  /* 0x0000000000007918 */ /* 0x000fe20000000000 */
[----:B-1----:R-:W1:Y:S01]  /*43b0*/  LDS R0, [UR8+0x14] ;  /* 0x00001408ff007984 */ /* 0x002e620008000800 */
[----:B------:R-:W-:-:S04]  /*43c0*/  ULOP3.LUT UR4, UR32, 0xffff, URZ, 0xc0, !UPT ;  /* 0x0000ffff20047892 */ /* 0x000fc8000f8ec0ff */
[----:B------:R-:W-:-:S04]  /*43d0*/  USHF.R.U32.HI UR4, URZ, 0x5, UR4 ;  /* 0x00000005ff047899 */ /* 0x000fc80008011604 */
[----:B------:R-:W-:Y:S02]  /*43e0*/  USHF.L.U32 UR5, UR5, UR4, URZ ;  /* 0x0000000405057299 */ /* 0x000fe400080006ff */
[----:B------:R-:W-:-:S04]  /*43f0*/  USHF.L.U32 UR4, UR6, UR4, URZ ;  /* 0x0000000406047299 */ /* 0x000fc800080006ff */
[----:B-1----:R-:W-:-:S04]  /*4400*/  LOP3.LUT R0, R0, UR5, RZ, 0xc0, !PT ;  /* 0x0000000500007c12 */ /* 0x002fc8000f8ec0ff */
[----:B------:R-:W-:-:S13]  /*4410*/  ISETP.NE.AND P0, PT, R0, UR5, PT ;  /* 0x0000000500007c0c */ /* 0x000fda000bf05270 */
[----:B------:R-:W-:Y:S05]  /*4420*/  @P0 BRA `(.L_x_87) ;  /* 0x0000000000580947 */ /* 0x000fea0003800000 */
[----:B------:R-:W1:Y:S02]  /*4430*/  LDS R0, [UR8+0x18] ;  /* 0x00001808ff007984 */ /* 0x000e640008000800 */
[----:B-1----:R-:W-:-:S04]  /*4440*/  LOP3.LUT R0, R0, UR4, RZ, 0xc0, !PT ;  /* 0x0000000400007c12 */ /* 0x002fc8000f8ec0ff */
[----:B------:R-:W-:-:S13]  /*4450*/  ISETP.NE.AND P0, PT, R0, UR4, PT ;  /* 0x0000000400007c0c */ /* 0x000fda000bf05270 */
[----:B------:R-:W-:Y:S05]  /*4460*/  @P0 BRA `(.L_x_88) ;  /* 0x00000000003c0947 */ /* 0x000fea0003800000 */
[----:B------:R-:W1:Y:S01]  /*4470*/  S2R R2, SR_LANEID ;  /* 0x0000000000027919 */ /* 0x000e620000000000 */
[----:B------:R-:W-:Y:S01]  /*4480*/  ULOP3.LUT UR5, URZ, UR5, URZ, 0x33, !UPT ;  /* 0x00000005ff057292 */ /* 0x000fe2000f8e33ff */
[----:B------:R-:W-:Y:S01]  /*4490*/  LOP3.LUT R4, RZ, UR4, RZ, 0x33, !PT ;  /* 0x00000004ff047c12 */ /* 0x000fe2000f8e33ff */
[----:B------:R-:W-:Y:S02]  /*44a0*/  VOTEU.ANY UR4, UPT, PT ;  /* 0x0000000000047886 */ /* 0x000fe400038e0100 */
[----:B------:R-:W-:Y:S01]  /*44b0*/  UFLO.U32 UR4, UR4 ;  /* 0x00000004000472bd */ /* 0x000fe200080e0000 */
[----:B------:R-:W2:Y:S01]  /*44c0*/  REDUX UR6, R4 ;  /* 0x00000000040673c4 */ /* 0x000ea20000000000 */
[----:B------:R-:W-:-:S06]  /*44d0*/  IMAD.U32 R0, RZ, RZ, UR5 ;  /* 0x00000005ff007e24 */ /* 0x000fcc000f8e00ff */
[----:B------:R4:W-:Y:S01]  /*44e0*/  UTCATOMSWS.AND URZ, UR5 ;  /* 0x0000000500ff79e3 */ /* 0x0009e20008000000 */
[----:B------:R-:W3:Y:S01]  /*44f0*/  REDUX UR7, R0 ;  /* 0x00000000000773c4 */ /* 0x000ee20000000000 */
[----:B-1----:R-:W-:Y:S01]  /*4500*/  ISETP.EQ.U32.AND P0, PT, R2, UR4, PT ;  /* 0x0000000402007c0c */ /* 0x002fe2000bf02070 */
[----:B--2---:R-:W-:Y:S01]  /*4510*/  IMAD.U32 R2, RZ, RZ, UR6 ;  /* 0x00000006ff027e24 */ /* 0x004fe2000f8e00ff */
[----:B---3--:R-:W-:-:S11]  /*4520*/  MOV R3, UR7 ;  /* 0x0000000700037c02 */ /* 0x008fd60008000f00 */
[----:B------:R4:W-:Y:S04]  /*4530*/  @P0 ATOMS.AND RZ, [UR8+0x14], R3 ;  /* 0x00001403ffff098c */ /* 0x0009e8000a800008 */
[----:B------:R4:W-:Y:S01]  /*4540*/  @P0 ATOMS.AND RZ, [UR8+0x18], R2 ;  /* 0x00001802ffff098c */ /* 0x0009e2000a800008 */
[----:B------:R-:W-:Y:S05]  /*4550*/  BRA `(.L_x_89) ;  /* 0x0000000000147947 */ /* 0x000fea0003800000 */
.L_x_88:
[----:B------:R-:W-:Y:S02]  /*4560*/  MOV R2, 0x4580 ;  /* 0x0000458000027802 */ /* 0x000fe40000000f00 */
[----:B---3-5:R-:W-:Y:S05]  /*4570*/  CALL.REL.NOINC `($__internal_0_$__cuda_sm10x_tcgen05_guardrail_trap_col_being_dealloced_not_returned_by_alloc) ;  /* 0x0000008400b87944 */ /* 0x028fea0003c00000 */
[----:B------:R-:W-:Y:S05]  /*4580*/  BRA `(.L_x_89) ;  /* 0x0000000000087947 */ /* 0x000fea0003800000 */
.L_x_87:
[----:B------:R-:W-:Y:S02]  /*4590*/  MOV R2, 0x45b0 ;  /* 0x000045b000027802 */ /* 0x000fe40000000f00 */
[----:B---3-5:R-:W-:Y:S05]  /*45a0*/  CALL.REL.NOINC `($__internal_2_$__cuda_sm10x_tcgen05_guardrail_trap_unallocated_columns_being_dealloced) ;  /* 0x0000008400c47944 */ /* 0x028fea0003c00000 */
.L_x_89:
[----:B------:R-:W-:Y:S01]  /*45b0*/  NOP ;  /* 0x0000000000007918 */ /* 0x000fe20000000000 */
[----:B----4-:R-:W-:Y:S05]  /*45c0*/  EXIT ;  /* 0x000000000000794d */ /* 0x010fea0003800000 */
.L_x_62:
[----:B------:R-:W-:-:S09]  /*45d0*/  UISETP.NE.OR UP0, UPT, UR18, 0x3, !UP4 ;  /* 0x000000031200788c */ /* 0x000fd2000e705670 */
[----:B------:R-:W-:Y:S05]  /*45e0*/  BRA.U UP0, `(.L_x_90) ;  /* 0x00000011007c7547 */ /* 0x000fea000b800000 */
[----:B------:R-:W2:Y:S01]  /*45f0*/  LDCU.64 UR4, c[0x0][0x888] ;  /* 0x00011100ff0477ac */ /* 0x000ea20008000a00 */
[----:B------:R-:W3:Y:S01]  /*4600*/  LDC.64 R12, c[0x0][0x348] ;  /* 0x0000d200ff0c7b82 */ /* 0x000ee20000000a00 */
[----:B------:R-:W-:Y:S02]  /*4610*/  HFMA2 R9, -RZ, RZ, 0, 0 ;  /* 0x00000000ff097431 */ /* 0x000fe400000001ff */
[----:B------:R-:W-:Y:S01]  /*4620*/  IMAD.MOV.U32 R11, RZ, RZ, 0x1 ;  /* 0x00000001ff0b7424 */ /* 0x000fe200078e00ff */
[----:B------:R-:W4:Y:S01]  /*4630*/  LDCU UR40, c[0x0][0x370] ;  /* 0x00006e00ff2877ac */ /* 0x000f220008000800 */
[----:B------:R-:W-:Y:S01]  /*4640*/  IMAD.MOV.U32 R10, RZ, RZ, RZ ;  /* 0x000000ffff0a7224 */ /* 0x000fe200078e00ff */
[----:B------:R-:W-:Y:S01]  /*4650*/  MOV R3, 0x4000 ;  /* 0x0000400000037802 */ /* 0x000fe20000000f00 */
[----:B------:R-:W4:Y:S01]  /*4660*/  LDCU.128 UR48, c[0x0][0xb10] ;  /* 0x00016200ff3077ac */ /* 0x000f220008000c00 */
[----:B------:R-:W1:Y:S01]  /*4670*/  LDCU UR37, c[0x0][0x374] ;  /* 0x00006e80ff2577ac */ /* 0x000e620008000800 */
[----:B------:R-:W1:Y:S01]  /*4680*/  LDCU.64 UR38, c[0x0][0x890] ;  /* 0x00011200ff2677ac */ /* 0x000e620008000a00 */
[----:B------:R-:W1:Y:S01]  /*4690*/  LDCU UR15, c[0x0][0xb0c] ;  /* 0x00016180ff0f77ac */ /* 0x000e620008000800 */
[----:B--2---:R-:W-:Y:S01]  /*46a0*/  UISETP.NE.U32.AND UP0, UPT, UR4, URZ, UPT ;  /* 0x000000ff0400728c */ /* 0x004fe2000bf05070 */
[----:B------:R-:W2:Y:S01]  /*46b0*/  LDCU UR46, c[0x0][0xb20] ;  /* 0x00016400ff2e77ac */ /* 0x000ea20008000800 */
[----:B------:R-:W2:Y:S01]  /*46c0*/  LDCU UR4, c[0x0][0xb30] ;  /* 0x00016600ff0477ac */ /* 0x000ea20008000800 */
[----:B------:R-:W-:Y:S01]  /*46d0*/  UMOV UR21, 0x400 ;  /* 0x0000040000157882 */ /* 0x000fe20000000000 */
[----:B----4-:R-:W-:-:S02]  /*46e0*/  UIMAD.WIDE.U32 UR6, UR40, UR48, URZ ;  /* 0x00000030280672a5 */ /* 0x010fc4000f8e00ff */
[----:B-1----:R-:W-:Y:S02]  /*46f0*/  UIMAD.WIDE.U32 UR8, UR37, UR51, URZ ;  /* 0x00000033250872a5 */ /* 0x002fe4000f8e00ff */
[----:B------:R-:W-:Y:S02]  /*4700*/  ULEA UR21, UR47, UR21, 0x18 ;  /* 0x000000152f157291 */ /* 0x000fe4000f8ec0ff */
[----:B------:R-:W-:Y:S02]  /*4710*/  UISETP.NE.U32.AND UP6, UPT, UR38, URZ, UPT ;  /* 0x000000ff2600728c */ /* 0x000fe4000bfc5070 */
[----:B------:R-:W-:Y:S02]  /*4720*/  UIADD3 UR41, UPT, UPT, UR21, 0xb8, URZ ;  /* 0x000000b815297890 */ /* 0x000fe4000fffe0ff */
[----:B------:R-:W-:Y:S02]  /*4730*/  UISETP.NE.AND.EX UP5, UPT, UR5, URZ, UPT, UP0 ;  /* 0x000000ff0500728c */ /* 0x000fe4000bfa5300 */
[----:B------:R-:W-:Y:S01]  /*4740*/  UISETP.NE.AND UP0, UPT, UR42, 0x1, UPT ;  /* 0x000000012a00788c */ /* 0x000fe2000bf05270 */
[----:B------:R-:W-:Y:S01]  /*4750*/  UMOV UR6, UR7 ;  /* 0x0000000700067c82 */ /* 0x000fe20008000000 */
[----:B------:R-:W-:Y:S01]  /*4760*/  UMOV UR43, UR9 ;  /* 0x00000009002b7c82 */ /* 0x000fe20008000000 */
[----:B------:R-:W-:-:S02]  /*4770*/  UISETP.NE.AND UP0, UPT, UR15, 0x1, UPT ;  /* 0x000000010f00788c */ /* 0x000fc4000bf05270 */
[----:B------:R-:W-:Y:S02]  /*4780*/  UPLOP3.LUT UP4, UPT, UPT, UPT, UPT, 0x40, 0x4 ;  /* 0x000000000004789c */ /* 0x000fe40003f8e870 */
[----:B------:R-:W-:Y:S01]  /*4790*/  UISETP.GE.AND UP2, UPT, UR42, 0x1, UPT ;  /* 0x000000012a00788c */ /* 0x000fe2000bf46270 */
[----:B------:R-:W1:Y:S01]  /*47a0*/  LDCU.64 UR22, c[0x0][0xb28] ;  /* 0x00016500ff1677ac */ /* 0x000e620008000a00 */
[----:B------:R-:W-:Y:S02]  /*47b0*/  UISETP.NE.AND.EX UP6, UPT, UR39, URZ, UPT, UP6 ;  /* 0x000000ff2700728c */ /* 0x000fe4000bfc5360 */
[----:B------:R-:W-:Y:S02]  /*47c0*/  UIADD3 UR33, UPT, UPT, UR21, 0xa0, URZ ;  /* 0x000000a015217890 */ /* 0x000fe4000fffe0ff */
[----:B------:R-:W-:Y:S02]  /*47d0*/  UIADD3 UR25, UPT, UPT, UR21, 0xa8, URZ ;  /* 0x000000a815197890 */ /* 0x000fe4000fffe0ff */
[----:B------:R-:W-:-:S02]  /*47e0*/  UIADD3 UR17, UPT, UPT, UR21, 0xb0, URZ ;  /* 0x000000b015117890 */ /* 0x000fc4000fffe0ff */
[----:B------:R-:W-:Y:S02]  /*47f0*/  UPRMT UR41, UR47, 0x654, UR41 ;  /* 0x000006542f297896 */ /* 0x000fe40008000029 */
[----:B------:R-:W-:Y:S02]  /*4800*/  USHF.R.U32.HI UR44, URZ, UR49, UR6 ;  /* 0x00000031ff2c7299 */ /* 0x000fe40008011606 */
[----:B--2---:R-:W-:Y:S02]  /*4810*/  USHF.R.U32.HI UR43, URZ, UR46, UR43 ;  /* 0x0000002eff2b7299 */ /* 0x004fe4000801162b */
[----:B------:R-:W-:Y:S02]  /*4820*/  UISETP.NE.AND UP0, UPT, UR50, 0x1, UPT ;  /* 0x000000013200788c */ /* 0x000fe4000bf05270 */
[----:B---3--:R-:W-:-:S11]  /*4830*/  UISETP.NE.AND UP3, UPT, UR4, 0x1, UPT ;  /* 0x000000010400788c */ /* 0x008fd6000bf65270 */
.L_x_101:
[C---:B------:R-:W-:Y:S02]  /*4840*/  LEA R8, R10.reuse, UR21, 0x3 ;  /* 0x000000150a087c11 */ /* 0x040fe4000f8e18ff */
[----:B------:R-:W-:Y:S02]  /*4850*/  SHF.L.U32 R5, R9, 0x1f, RZ ;  /* 0x0000001f09057819 */ /* 0x000fe400000006ff */
[----:B------:R-:W-:Y:S02]  /*4860*/  LEA R6, R10, UR21, 0x4 ;  /* 0x000000150a067c11 */ /* 0x000fe4000f8e20ff */
[----:B--2---:R-:W2:Y:S02]  /*4870*/  SYNCS.PHASECHK.TRANS64.TRYWAIT P0, [R8+URZ+0xf0], R5 ;  /* 0x0000f005080075a7 */ /* 0x004ea400080011ff */
[----:B--2---:R-:W-:Y:S05]  /*4880*/  @!P0 BRA `(.L_x_91) ;  /* 0x0000007c00a48947 */ /* 0x004fea0003800000 */
.L_x_192:
[----:B--2---:R-:W2:Y:S01]  /*4890*/  LDS.128 R4, [R6+0x160] ;  /* 0x0001600006047984 */ /* 0x004ea20000000c00 */
[----:B------:R-:W-:Y:S01]  /*48a0*/  UISETP.GE.AND UP0, UPT, UR42, 0x1, UPT ;  /* 0x000000012a00788c */ /* 0x000fe2000bf06270 */
[----:B------:R-:W-:Y:S01]  /*48b0*/  @!PT LDS RZ, [RZ] ;  /* 0x00000000fffff984 */ /* 0x000fe20000000800 */
[----:B------:R-:W-:Y:S01]  /*48c0*/  @!PT LDS RZ, [RZ] ;  /* 0x00000000fffff984 */ /* 0x000fe20000000800 */
[----:B------:R-:W-:Y:S01]  /*48d0*/  @!PT LDS RZ, [RZ] ;  /* 0x00000000fffff984 */ /* 0x000fe20000000800 */
[----:B------:R-:W-:Y:S01]  /*48e0*/  @!PT LDS RZ, [RZ] ;  /* 0x00000000fffff984 */ /* 0x000fe20000000800 */
[----:B------:R3:W-:Y:S06]  /*48f0*/  MEMBAR.ALL.CTA ;  /* 0x0000000000007992 */ /* 0x0007ec0000008000 */
[----:B---3--:R-:W3:Y:S01]  /*4900*/  FENCE.VIEW.ASYNC.S ;  /* 0x00000000000073c6 */ /* 0x008ee20000000000 */
[----:B--2---:R-:W-:Y:S11]  /*4910*/  LOP3.LUT P0, RZ, R6, 0x1, RZ, 0xc0, !PT ;  /* 0x0000000106ff7812 */ /* 0x004ff6000780c0ff */
[----:B------:R-:W-:Y:S02]  /*4920*/  @!UPT UIADD3 URZ, UPT, UPT, URZ, URZ, URZ ;  /* 0x000000fffffff290 */ /* 0x000fe4000fffe0ff */
[----:B---3--:R-:W-:Y:S01]  /*4930*/  VOTEU.ANY UP2, P0 ;  /* 0x0000000000ff7886 */ /* 0x008fe20000040100 */
[----:B------:R-:W-:Y:S11]  /*4940*/  PLOP3.LUT P0, PT, PT, PT, UP2, 0x80, 0x8 ;  /* 0x000000000008781c */ /* 0x000ff60003f0f028 */
[----:B------:R-:W-:Y:S02]  /*4950*/  @!UPT UIADD3 URZ, UPT, UPT, URZ, URZ, URZ ;  /* 0x000000fffffff290 */ /* 0x000fe4000fffe0ff */
[----:B------:R-:W-:Y:S02]  /*4960*/  @P0 SHF.R.U32.HI R0, RZ, 0x10, R5 ;  /* 0x00000010ff000819 */ /* 0x000fe40000011605 */
[----:B------:R-:W-:Y:S02]  /*4970*/  @P0 MOV R2, R4 ;  /* 0x0000000400020202 */ /* 0x000fe40000000f00 */
[----:B------:R-:W-:Y:S01]  /*4980*/  @P0 R2UR UR4, R0 ;  /* 0x00000000000402ca */ /* 0x000fe200000e0000 */
[----:B------:R-:W-:Y:S01]  /*4990*/  VIADD R0, R8, 0x100 ;  /* 0x0000010008007836 */ /* 0x000fe20000000000 */
[----:B------:R-:W-:Y:S02]  /*49a0*/  @P0 LOP3.LUT R4, R5, 0xffff, RZ, 0xc0, !PT ;  /* 0x0000ffff05040812 */ /* 0x000fe400078ec0ff */
[----:B------:R-:W-:Y:S02]  /*49b0*/  @P0 R2UR UR6, R2 ;  /* 0x00000000020602ca */ /* 0x000fe400000e0000 */
[----:B------:R-:W-:Y:S02]  /*49c0*/  PRMT R0, RZ, 0x654, R0 ;  /* 0x00000654ff007816 */ /* 0x000fe40000000000 */
[----:B------:R-:W-:Y:S02]  /*49d0*/  @P0 R2UR UR5, R4 ;  /* 0x00000000040502ca */ /* 0x000fe400000e0000 */
[----:B------:R2:W-:Y:S03]  /*49e0*/  SYNCS.ARRIVE.TRANS64.RED.A1T0 RZ, [R0+URZ], RZ ;  /* 0x000000ff00ff79a7 */ /* 0x0005e600081004ff */
[----:B------:R-:W-:Y:S04]  /*49f0*/  @UP2 UMOV UR29, UR4 ;  /* 0x00000004001d2c82 */ /* 0x000fe80008000000 */
[----:B------:R-:W-:Y:S04]  /*4a00*/  @UP2 UMOV UR14, UR6 ;  /* 0x00000006000e2c82 */ /* 0x000fe80008000000 */
[----:B------:R-:W-:Y:S01]  /*4a10*/  @UP2 UMOV UR13, UR5 ;  /* 0x00000005000d2c82 */ /* 0x000fe20008000000 */
[----:B------:R-:W-:Y:S05]  /*4a20*/  BRA.U !UP0, `(.L_x_92) ;  /* 0x0000000108c07547 */ /* 0x000fea000b800000 */
[----:B------:R-:W-:Y:S02]  /*4a30*/  UIMAD.WIDE.U32 UR18, UR13, UR51, URZ ;  /* 0x000000330d1272a5 */ /* 0x000fe4000f8e00ff */
[----:B------:R-:W-:Y:S02]  /*4a40*/  UP2UR UR16, UPR, URZ, 0x4 ;  /* 0x00000004ff107883 */ /* 0x000fe40008000000 */
[----:B------:R-:W-:Y:S02]  /*4a50*/  UISETP.NE.AND UP2, UPT, UR50, 0x1, UPT ;  /* 0x000000013200788c */ /* 0x000fe4000bf45270 */
[----:B------:R-:W-:Y:S02]  /*4a60*/  UIMAD.WIDE.U32 UR26, UR14, UR48, URZ ;  /* 0x000000300e1a72a5 */ /* 0x000fe4000f8e00ff */
[----:B------:R-:W-:Y:S02]  /*4a70*/  USEL UR4, UR37, UR43, !UP2 ;  /* 0x0000002b25047287 */ /* 0x000fe4000d000000 */
[----:B------:R-:W-:Y:S02]  /*4a80*/  UISETP.NE.AND UP0, UPT, UR15, 0x1, UPT ;  /* 0x000000010f00788c */ /* 0x000fe4000bf05270 */
[----:B------:R-:W-:Y:S02]  /*4a90*/  UP2UR UR20, UPR, URZ, 0x2 ;  /* 0x00000002ff147883 */ /* 0x000fe40008000000 */
[----:B------:R-:W-:Y:S02]  /*4aa0*/  UISETP.NE.AND UP1, UPT, UR42, 0x1, UPT ;  /* 0x000000012a00788c */ /* 0x000fe4000bf25270 */
[----:B-1----:R-:W-:Y:S02]  /*4ab0*/  UIMAD.WIDE.U32 UR8, UR4, UR22, URZ ;  /* 0x00000016040872a5 */ /* 0x002fe4000f8e00ff */
[----:B------:R-:W-:Y:S01]  /*4ac0*/  USEL UR7, UR40, UR44, !UP0 ;  /* 0x0000002c28077287 */ /* 0x000fe2000c000000 */
[----:B------:R-:W-:Y:S02]  /*4ad0*/  UMOV UR5, UR19 ;  /* 0x0000001300057c82 */ /* 0x000fe40008000000 */
[----:B------:R-:W-:Y:S02]  /*4ae0*/  USHF.R.U32.HI UR6, URZ, UR46, UR5 ;  /* 0x0000002eff067299 */ /* 0x000fe40008011605 */
[----:B------:R-:W-:Y:S02]  /*4af0*/  UIMAD.WIDE.U32 UR10, UR7, UR22, URZ ;  /* 0x00000016070a72a5 */ /* 0x000fe4000f8e00ff */
[----:B------:R-:W-:Y:S02]  /*4b00*/  USEL UR6, UR13, UR6, !UP2 ;  /* 0x000000060d067287 */ /* 0x000fe4000d000000 */
[----:B------:R-:W-:Y:S01]  /*4b10*/  UISETP.NE.AND UP2, UPT, UR16, URZ, UPT ;  /* 0x000000ff1000728c */ /* 0x000fe2000bf45270 */
[----:B------:R-:W-:Y:S02]  /*4b20*/  UMOV UR5, UR27 ;  /* 0x0000001b00057c82 */ /* 0x000fe40008000000 */
[----:B------:R-:W-:Y:S03]  /*4b30*/  USHF.R.U32.HI UR12, URZ, UR49, UR5 ;  /* 0x00000031ff0c7299 */ /* 0x000fe60008011605 */
[----:B------:R-:W-:Y:S02]  /*4b40*/  UMOV UR5, UR9 ;  /* 0x0000000900057c82 */ /* 0x000fe40008000000 */
[----:B------:R-:W-:Y:S03]  /*4b50*/  @UP1 USHF.R.U32.HI UR4, URZ, UR23, UR5 ;  /* 0x00000017ff041299 */ /* 0x000fe60008011605 */
[----:B------:R-:W-:Y:S01]  /*4b60*/  UMOV UR5, UR11 ;  /* 0x0000000b00057c82 */ /* 0x000fe20008000000 */
[----:B------:R-:W-:Y:S02]  /*4b70*/  UIMAD UR4, UR42, UR4, URZ ;  /* 0x000000042a0472a4 */ /* 0x000fe4000f8e02ff */
[----:B------:R-:W-:Y:S02]  /*4b80*/  @UP1 USHF.R.U32.HI UR7, URZ, UR23, UR5 ;  /* 0x00000017ff071299 */ /* 0x000fe40008011605 */
[----:B------:R-:W-:Y:S02]  /*4b90*/  USEL UR5, UR14, UR12, !UP0 ;  /* 0x0000000c0e057287 */ /* 0x000fe4000c000000 */
[----:B------:R-:W-:Y:S02]  /*4ba0*/  UIMAD.WIDE.U32 UR10, UR6, UR22, URZ ;  /* 0x00000016060a72a5 */ /* 0x000fe4000f8e00ff */
[----:B------:R-:W-:Y:S02]  /*4bb0*/  UIMAD UR8, UR42, UR7, URZ ;  /* 0x000000072a0872a4 */ /* 0x000fe4000f8e02ff */
[----:B------:R-:W-:Y:S03]  /*4bc0*/  UISETP.GE.AND UP0, UPT, UR6, UR4, UPT ;  /* 0x000000040600728c */ /* 0x000fe6000bf06270 */
[----:B------:R-:W-:Y:S01]  /*4bd0*/  UMOV UR4, UR11 ;  /* 0x0000000b00047c82 */ /* 0x000fe20008000000 */
[----:B------:R-:W-:Y:S02]  /*4be0*/  UISETP.GE.OR UP0, UPT, UR5, UR8, UP0 ;  /* 0x000000080500728c */ /* 0x000fe40008706670 */
[----:B------:R-:W-:Y:S02]  /*4bf0*/  USHF.R.U32.HI UR4, URZ, UR23, UR4 ;  /* 0x00000017ff047299 */ /* 0x000fe40008011604 */
[----:B------:R-:W-:Y:S02]  /*4c00*/  UIMAD.WIDE.U32 UR8, UR5, UR22, URZ ;  /* 0x00000016050872a5 */ /* 0x000fe4000f8e00ff */
[----:B------:R-:W-:Y:S04]  /*4c10*/  USEL UR10, UR6, UR4, !UP1 ;  /* 0x00000004060a7287 */ /* 0x000fe8000c800000 */
[----:B------:R-:W-:Y:S01]  /*4c20*/  UIADD3 UR11, UPT, UPT, -UR10, URZ, URZ ;  /* 0x000000ff0a0b7290 */ /* 0x000fe2000fffe1ff */
[----:B------:R-:W-:Y:S02]  /*4c30*/  @!UP0 UMOV UR4, UR9 ;  /* 0x0000000900048c82 */ /* 0x000fe40008000000 */
[----:B------:R-:W-:Y:S02]  /*4c40*/  @!UP0 USHF.R.U32.HI UR4, URZ, UR23, UR4 ;  /* 0x00000017ff048299 */ /* 0x000fe40008011604 */
[----:B------:R-:W-:Y:S02]  /*4c50*/  UIMAD UR8, UR42, UR11, UR6 ;  /* 0x0000000b2a0872a4 */ /* 0x000fe4000f8e0206 */
[----:B------:R-:W-:Y:S02]  /*4c60*/  @!UP0 USEL UR4, UR5, UR4, !UP1 ;  /* 0x0000000405048287 */ /* 0x000fe4000c800000 */
[----:B------:R-:W-:Y:S02]  /*4c70*/  UISETP.NE.AND UP1, UPT, UR20, URZ, UPT ;  /* 0x000000ff1400728c */ /* 0x000fe4000bf25270 */
[----:B------:R-:W-:Y:S02]  /*4c80*/  @!UP0 UIMAD UR8, UR7, UR8, UR4 ;  /* 0x00000008070882a4 */ /* 0x000fe4000f8e0204 */
[----:B------:R-:W-:Y:S02]  /*4c90*/  @!UP0 UIADD3 UR9, UPT, UPT, UR10, -UR4, URZ ;  /* 0x800000040a098290 */ /* 0x000fe4000fffe0ff */
[----:B------:R-:W-:Y:S02]  /*4ca0*/  UIADD3 UR4, UPT, UPT, -UR5, URZ, URZ ;  /* 0x000000ff05047290 */ /* 0x000fe4000fffe1ff */
[----:B------:R-:W-:Y:S02]  /*4cb0*/  UIADD3 UR7, UPT, UPT, -UR6, URZ, URZ ;  /* 0x000000ff06077290 */ /* 0x000fe4000fffe1ff */
[----:B------:R-:W-:Y:S02]  /*4cc0*/  @!UP0 UIMAD UR6, UR9, UR42, UR5 ;  /* 0x0000002a090682a4 */ /* 0x000fe4000f8e0205 */
[----:B------:R-:W-:Y:S02]  /*4cd0*/  UIMAD UR14, UR15, UR4, UR14 ;  /* 0x000000040f0e72a4 */ /* 0x000fe4000f8e020e */
[----:B------:R-:W-:Y:S01]  /*4ce0*/  UIMAD UR13, UR50, UR7, UR13 ;  /* 0x00000007320d72a4 */ /* 0x000fe2000f8e020d */
[----:B------:R-:W-:Y:S02]  /*4cf0*/  @!UP0 UMOV UR5, UR8 ;  /* 0x0000000800058c82 */ /* 0x000fe40008000000 */
[----:B------:R-:W-:Y:S02]  /*4d00*/  UIMAD UR14, UR5, UR15, UR14 ;  /* 0x0000000f050e72a4 */ /* 0x000fe4000f8e020e */
[----:B------:R-:W-:Y:S11]  /*4d10*/  UIMAD UR13, UR6, UR50, UR13 ;  /* 0x00000032060d72a4 */ /* 0x000ff6000f8e020d */
[----:B------:R-:W-:Y:S01]  /*4d20*/  @!UPT UIADD3 URZ, UPT, UPT, URZ, URZ, URZ ;  /* 0x000000fffffff290 */ /* 0x000fe2000fffe0ff */
.L_x_92:
[----:B------:R-:W3:Y:S01]  /*4d30*/  @!UP3 LDCU.128 UR8, c[0x0][0xb10] ;  /* 0x00016200ff08b7ac */ /* 0x000ee20008000c00 */
[----:B------:R-:W-:Y:S02]  /*4d40*/  ISETP.NE.U32.AND P0, PT, RZ, UR38, PT ;  /* 0x00000026ff007c0c */ /* 0x000fe4000bf05070 */
[----:B------:R-:W-:Y:S02]  /*4d50*/  SHF.L.U32 R4, R11, 0x1f, RZ ;  /* 0x0000001f0b047819 */ /* 0x000fe400000006ff */
[----:B------:R-:W-:Y:S01]  /*4d60*/  ISETP.NE.AND.EX P0, PT, RZ, UR39, PT, P0 ;  /* 0x00000027ff007c0c */ /* 0x000fe2000bf05300 */
[----:B------:R-:W4:Y:S01]  /*4d70*/  @!UP3 LDCU UR5, c[0x0][0xb0c] ;  /* 0x00016180ff05b7ac */ /* 0x000f220008000800 */
[----:B------:R-:W-:Y:S02]  /*4d80*/  USHF.L.U32 UR35, UR30, 0x7, URZ ;  /* 0x000000071e237899 */ /* 0x000fe400080006ff */
[----:B------:R-:W-:Y:S02]  /*4d90*/  USHF.L.U32 UR34, UR31, 0x8, URZ ;  /* 0x000000081f227899 */ /* 0x000fe400080006ff */
[----:B---3--:R-:W-:Y:S07]  /*4da0*/  UIMAD.WIDE.U32 UR6, UR14, UR8, URZ ;  /* 0x000000080e0672a5 */ /* 0x008fee000f8e00ff */
[----:B------:R-:W-:Y:S01]  /*4db0*/  @!UP3 UMOV UR4, UR7 ;  /* 0x000000070004bc82 */ /* 0x000fe20008000000 */
[----:B----4-:R-:W-:Y:S02]  /*4dc0*/  @!UP3 UISETP.NE.AND UP0, UPT, UR5, 0x1, UPT ;  /* 0x000000010500b88c */ /* 0x010fe4000bf05270 */
[----:B------:R-:W-:Y:S02]  /*4dd0*/  @!UP3 USHF.R.U32.HI UR4, URZ, UR9, UR4 ;  /* 0x00000009ff04b299 */ /* 0x000fe40008011604 */
[----:B------:R-:W-:Y:S02]  /*4de0*/  UIMAD.WIDE.U32 UR6, UR13, UR11, URZ ;  /* 0x0000000b0d0672a5 */ /* 0x000fe4000f8e00ff */
[----:B------:R-:W-:Y:S02]  /*4df0*/  @!UP3 USEL UR8, UR14, UR4, !UP0 ;  /* 0x000000040e08b287 */ /* 0x000fe4000c000000 */
[----:B------:R-:W-:Y:S03]  /*4e00*/  @!UP3 UISETP.NE.AND UP0, UPT, UR10, 0x1, UPT ;  /* 0x000000010a00b88c */ /* 0x000fe6000bf05270 */
[----:B------:R-:W-:Y:S02]  /*4e10*/  @!UP3 UMOV UR6, UR7 ;  /* 0x000000070006bc82 */ /* 0x000fe40008000000 */
[----:B------:R-:W3:Y:S02]  /*4e20*/  @!UP3 LDCU UR4, c[0x0][0xb20] ;  /* 0x00016400ff04b7ac */ /* 0x000ee40008000800 */
[----:B---3--:R-:W-:Y:S04]  /*4e30*/  @!UP3 USHF.R.U32.HI UR6, URZ, UR4, UR6 ;  /* 0x00000004ff06b299 */ /* 0x008fe80008011606 */
[----:B------:R-:W-:Y:S04]  /*4e40*/  @!UP3 USEL UR6, UR13, UR6, !UP0 ;  /* 0x000000060d06b287 */ /* 0x000fe8000c000000 */
[----:B------:R-:W-:Y:S02]  /*4e50*/  @!UP3 UIADD3 UR4, UPT, UPT, -UR8, UR6, URZ ;  /* 0x000000060804b290 */ /* 0x000fe4000fffe1ff */
[----:B------:R-:W-:Y:S02]  /*4e60*/  @!UP3 UIADD3 UR6, UPT, UPT, UR8, -UR6, URZ ;  /* 0x800000060806b290 */ /* 0x000fe4000fffe0ff */
[----:B------:R-:W-:Y:S02]  /*4e70*/  @!UP3 UIMAD UR14, UR4, UR5, UR14 ;  /* 0x00000005040eb2a4 */ /* 0x000fe4000f8e020e */
[----:B------:R-:W-:Y:S01]  /*4e80*/  @!UP3 UIMAD UR13, UR6, UR10, UR13 ;  /* 0x0000000a060db2a4 */ /* 0x000fe2000f8e020d */
[----:B------:R-:W-:Y:S11]  /*4e90*/  BRA.U UP4, `(.L_x_93) ;  /* 0x0000000104107547 */ /* 0x000ff6000b800000 */
[----:B--2---:R-:W-:Y:S04]  /*4ea0*/  MOV R0, UR45 ;  /* 0x0000002d00007c02 */ /* 0x004fe80008000f00 */
[----:B------:R-:W-:Y:S04]  /*4eb0*/  SHF.L.U32 R5, R0, 0x1f, RZ ;  /* 0x0000001f00057819 */ /* 0x000fe800000006ff */
[----:B------:R-:W2:Y:S02]  /*4ec0*/  SYNCS.PHASECHK.TRANS64.TRYWAIT P1, [UR21+0xe8], R5 ;  /* 0x0000e805ff0075a7 */ /* 0x000ea40008021115 */
[----:B--2---:R-:W-:Y:S05]  /*4ed0*/  @!P1 BRA `(.L_x_94) ;  /* 0x0000007800249947 */ /* 0x004fea0003800000 */
.L_x_93:
[----:B------:R-:W-:Y:S05]  /*4ee0*/  BRA.U !UP6, `(.L_x_95) ;  /* 0x000000010e387547 */ /* 0x000fea000b800000 */
[----:B------:R-:W-:Y:S01]  /*4ef0*/  UPLOP3.LUT UP1, UPT, UPT, UPT, UP5, 0x80, 0x8 ;  /* 0x000000000008789c */ /* 0x000fe20003f2f050 */
[----:B--2---:R-:W-:Y:S01]  /*4f00*/  HFMA2 R0, -RZ, RZ, 0, 5.9604644775390625e-08 ;  /* 0x00000001ff007431 */ /* 0x004fe200000001ff */
[----:B------:R-:W2:Y:S01]  /*4f10*/  LDCU.64 UR8, c[0x0][0x358] ;  /* 0x00006b00ff0877ac */ /* 0x000ea20008000a00 */
[----:B------:R-:W-:Y:S03]  /*4f20*/  IMAD.MOV.U32 R146, RZ, RZ, 0x1 ;  /* 0x00000001ff927424 */ /* 0x000fe600078e00ff */
[----:B------:R-:W-:Y:S05]  /*4f30*/  PLOP3.LUT P1, PT, PT, PT, UP1, 0x80, 0x8 ;  /* 0x000000000008781c */ /* 0x000fea0003f2f018 */
[----:B------:R-:W3:Y:S01]  /*4f40*/  @UP1 LDCU.64 UR4, c[0x0][0x888] ;  /* 0x00011100ff0417ac */ /* 0x000ee20008000a00 */
[----:B------:R-:W-:Y:S07]  /*4f50*/  @UP1 UIMAD UR6, UR36, UR38, URZ ;  /* 0x00000026240612a4 */ /* 0x000fee000f8e02ff */
[----:B------:R-:W-:Y:S01]  /*4f60*/  @!P1 PRMT R146, R0, 0x7610, R146 ;  /* 0x0000761000929816 */ /* 0x000fe20000000092 */
[----:B---3--:R-:W-:Y:S06]  /*4f70*/  @UP1 UIMAD.WIDE UR4, UR6, 0x4, UR4 ;  /* 0x00000004060418a5 */ /* 0x008fec000f8e0204 */
[----:B------:R-:W-:Y:S01]  /*4f80*/  IMAD.U32 R6, RZ, RZ, UR4 ;  /* 0x00000004ff067e24 */ /* 0x000fe2000f8e00ff */
[----:B------:R-:W-:Y:S04]  /*4f90*/  MOV R7, UR5 ;  /* 0x0000000500077c02 */ /* 0x000fe80008000f00 */
[----:B------:R-:W3:Y:S01]  /*4fa0*/  @!UP1 LDCU UR4, c[0x0][0x880] ;  /* 0x00011000ff0497ac */ /* 0x000ee20008000800 */
[----:B--2--5:R4:W5:Y:S02]  /*4fb0*/  @P1 LDG.E R73, desc[UR8][R6.64] ;  /* 0x0000000806491981 */ /* 0x024964000c1e1900 */
[----:B---34-:R-:W-:Y:S07]  /*4fc0*/  @!P1 IMAD.U32 R73, RZ, RZ, UR4 ;  /* 0x00000004ff499e24 */ /* 0x018fee000f8e00ff */
.L_x_95:
[----:B-----5:R-:W-:Y:S01]  /*4fd0*/  @!P0 FSETP.EQ.AND P2, PT, R73, RZ, PT ;  /* 0x000000ff4900820b */ /* 0x020fe20003f42000 */
[----:B------:R-:W-:Y:S01]  /*4fe0*/  @!UPT UIADD3 URZ, UPT, UPT, URZ, URZ, URZ ;  /* 0x000000fffffff290 */ /* 0x000fe2000fffe0ff */
[----:B------:R-:W-:Y:S11]  /*4ff0*/  @!P0 BRA `(.L_x_96) ;  /* 0x0000000000148947 */ /* 0x000ff60003800000 */
[----:B------:R-:W-:Y:S02]  /*5000*/  LOP3.LUT P0, RZ, R146, 0xff, RZ, 0xc0, !PT ;  /* 0x000000ff92ff7812 */ /* 0x000fe4000780c0ff */
[----:B------:R-:W-:Y:S04]  /*5010*/  PLOP3.LUT P2, PT, PT, PT, UP1, 0x80, 0x8 ;  /* 0x000000000008781c */ /* 0x000fe80003f4f018 */
[----:B------:R-:W-:Y:S07]  /*5020*/  PLOP3.LUT P2, PT, P2, PT, PT, 0x8, 0x80 ;  /* 0x000000000080781c */ /* 0x000fee000174e170 */
[----:B------:R-:W-:Y:S11]  /*5030*/  @P0 FSETP.EQ.AND P2, PT, R73, RZ, PT ;  /* 0x000000ff4900020b */ /* 0x000ff60003f42000 */
[----:B------:R-:W-:Y:S02]  /*5040*/  @!UPT UIADD3 URZ, UPT, UPT, URZ, URZ, URZ ;  /* 0x000000fffffff290 */ /* 0x000fe4000fffe0ff */
.L_x_96:
[----:B------:R-:W3:Y:S01]  /*5050*/  SYNCS.PHASECHK.TRANS64.TRYWAIT P0, [UR21+0xc0], R4 ;  /* 0x0000c004ff0075a7 */ /* 0x000ee20008001115 */
[----:B------:R-:W-:Y:S04]  /*5060*/  ELECT P1, URZ, PT ;  /* 0x0000000000ff782f */ /* 0x000fe80003820000 */
[----:B------:R-:W-:Y:S01]  /*5070*/  PLOP3.LUT P1, PT, P2, P1, PT, 0xf2, 0x2f ;  /* 0x00000000002f781c */ /* 0x000fe20001723e72 */
[----:B------:R-:W-:Y:S01]  /*5080*/  @!UPT UIADD3 URZ, UPT, UPT, URZ, URZ, URZ ;  /* 0x000000fffffff290 */ /* 0x000fe2000fffe0ff */
[----:B---3--:R-:W-:Y:S11]  /*5090*/  @!P0 BRA `(.L_x_97) ;  /* 0x0000007400cc8947 */ /* 0x008ff60003800000 */
.L_x_195:
[----:B------:R-:W-:Y:S01]  /*50a0*/  @!P1 IADD3 R2, P0, PT, R12, 0x580, RZ ;  /* 0x000005800c029810 */ /* 0x000fe20007f1e0ff */
[----:B------:R-:W-:Y:S01]  /*50b0*/  VOTEU.ALL UP0, P1 ;  /* 0x0000000000ff7886 */ /* 0x000fe20000800000 */
[----:B------:R-:W-:Y:S01]  /*50c0*/  UMOV UR6, 0x0 ;  /* 0x0000000000067882 */ /* 0x000fe20000000000 */
[----:B------:R-:W-:Y:S01]  /*50d0*/  UMOV UR7, 0x10000000 ;  /* 0x1000000000077882 */ /* 0x000fe20000000000 */
[----:B------:R-:W-:Y:S01]  /*50e0*/  @!P1 R2UR UR5, R2 ;  /* 0x00000000020592ca */ /* 0x000fe200000e0000 */
[----:B--2---:R-:W-:Y:S01]  /*50f0*/  @!P1 IMAD.X R0, RZ, RZ, R13, P0 ;  /* 0x000000ffff009224 */ /* 0x004fe200000e060d */
[----:B------:R-:W-:Y:S01]  /*5100*/  @!UP0 UIADD3 UR32, UPT, UPT, UR21, 0x400, URZ ;  /* 0x0000040015208890 */ /* 0x000fe2000fffe0ff */
[----:B------:R-:W-:Y:S03]  /*5110*/  VOTEU.ALL UP0, P1 ;  /* 0x0000000000ff7886 */ /* 0x000fe60000800000 */
[----:B------:R-:W-:Y:S01]  /*5120*/  @!P1 R2UR UR4, R0 ;  /* 0x00000000000492ca */ /* 0x000fe200000e0000 */
[----:B------:R-:W-:Y:S06]  /*5130*/  @!P1 IMAD.MOV.U32 R0, RZ, RZ, 0x4000 ;  /* 0x00004000ff009424 */ /* 0x000fec00078e00ff */
[----:B------:R-:W-:Y:S06]  /*5140*/  IMAD.U32 R6, RZ, RZ, UR5 ;  /* 0x00000005ff067e24 */ /* 0x000fec000f8e00ff */
[----:B------:R-:W-:Y:S01]  /*5150*/  IMAD.U32 R7, RZ, RZ, UR4 ;  /* 0x00000004ff077e24 */ /* 0x000fe2000f8e00ff */
[----:B------:R-:W-:Y:S04]  /*5160*/  @!P1 R2UR UR4, R6 ;  /* 0x00000000060492ca */ /* 0x000fe800000e0000 */
[----:B------:R-:W-:Y:S11]  /*5170*/  @!P1 R2UR UR5, R7 ;  /* 0x00000000070592ca */ /* 0x000ff600000e0000 */
[----:B------:R-:W-:Y:S02]  /*5180*/  @!UPT UIADD3 URZ, UPT, UPT, URZ, URZ, URZ ;  /* 0x000000fffffff290 */ /* 0x000fe4000fffe0ff */
[----:B------:R2:W-:Y:S01]  /*5190*/  @!UP0 UTMALDG.3D [UR32], [UR4], desc[UR6] ;  /* 0x00000620040085b4 */ /* 0x0005e20008011000 */
[----:B------:R3:W-:Y:S01]  /*51a0*/  @!P1 SYNCS.ARRIVE.TRANS64.RED.A0TR RZ, [UR21+0xa0], R0 ;  /* 0x0000a000ffff99a7 */ /* 0x0007e20008300415 */
[----:B--2---:R-:W-:Y:S09]  /*51b0*/  UPRMT UR4, UR47, 0x654, UR33 ;  /* 0x000006542f047896 */ /* 0x004ff20008000021 */
[----:B------:R-:W-:Y:S01]  /*51c0*/  SYNCS.ARRIVE.TRANS64.RED.A1T0 RZ, [UR4], RZ ;  /* 0x000000ffffff79a7 */ /* 0x000fe20008100404 */
[----:B------:R-:W2:Y:S02]  /*51d0*/  SYNCS.PHASECHK.TRANS64.TRYWAIT P0, [UR21+0xc8], R4 ;  /* 0x0000c804ff0075a7 */ /* 0x000ea40008001115 */
[----:B--23--:R-:W-:Y:S05]  /*51e0*/  @!P0 BRA `(.L_x_98) ;  /* 0x0000007400908947 */ /* 0x00cfea0003800000 */
.L_x_197:
[----:B------:R-:W-:Y:S01]  /*51f0*/  @!P1 IADD3 R2, P0, PT, R12, 0x580, RZ ;  /* 0x000005800c029810 */ /* 0x000fe20007f1e0ff */
[----:B------:R-:W-:Y:S01]  /*5200*/  VOTEU.ALL UP0, P1 ;  /* 0x0000000000ff7886 */ /* 0x000fe20000800000 */
[----:B------:R-:W-:Y:S01]  /*5210*/  UMOV UR6, 0x0 ;  /* 0x0000000000067882 */ /* 0x000fe20000000000 */
[----:B------:R-:W-:Y:S01]  /*5220*/  UMOV UR7, 0x10000000 ;  /* 0x1000000000077882 */ /* 0x000fe20000000000 */
[----:B------:R-:W-:Y:S01]  /*5230*/  @!P1 R2UR UR5, R2 ;  /* 0x00000000020592ca */ /* 0x000fe200000e0000 */
[----:B------:R-:W-:Y:S01]  /*5240*/  @!P1 IMAD.X R0, RZ, RZ, R13, P0 ;  /* 0x000000ffff009224 */ /* 0x000fe200000e060d */
[----:B------:R-:W-:Y:S02]  /*5250*/  @!UP0 UIADD3 UR26, UPT, UPT, UR34, 0x40, URZ ;  /* 0x00000040221a8890 */ /* 0x000fe4000fffe0ff */
[----:B------:R-:W-:Y:S02]  /*5260*/  @!UP0 UIADD3 UR24, UPT, UPT, UR21, 0x4400, URZ ;  /* 0x0000440015188890 */ /* 0x000fe4000fffe0ff */
[----:B------:R-:W-:Y:S01]  /*5270*/  @!P1 R2UR UR4, R0 ;  /* 0x00000000000492ca */ /* 0x000fe200000e0000 */
[----:B------:R-:W-:Y:S01]  /*5280*/  VOTEU.ALL UP0, P1 ;  /* 0x0000000000ff7886 */ /* 0x000fe20000800000 */
[----:B------:R-:W-:Y:S01]  /*5290*/  UMOV UR27, UR35 ;  /* 0x00000023001b7c82 */ /* 0x000fe20008000000 */
[----:B------:R-:W-:Y:S01]  /*52a0*/  UMOV UR28, UR36 ;  /* 0x00000024001c7c82 */ /* 0x000fe20008000000 */
[----:B------:R-:W-:Y:S03]  /*52b0*/  @!P1 IMAD.MOV.U32 R0, RZ, RZ, 0x4000 ;  /* 0x00004000ff009424 */ /* 0x000fe600078e00ff */
[----:B------:R-:W-:Y:S06]  /*52c0*/  IMAD.U32 R6, RZ, RZ, UR5 ;  /* 0x00000005ff067e24 */ /* 0x000fec000f8e00ff */
[----:B------:R-:W-:Y:S01]  /*52d0*/  IMAD.U32 R7, RZ, RZ, UR4 ;  /* 0x00000004ff077e24 */ /* 0x000fe2000f8e00ff */
[----:B------:R-:W-:Y:S04]  /*52e0*/  @!P1 R2UR UR4, R6 ;  /* 0x00000000060492ca */ /* 0x000fe800000e0000 */
[----:B------:R-:W-:Y:S11]  /*52f0*/  @!P1 R2UR UR5, R7 ;  /* 0x00000000070592ca */ /* 0x000ff600000e0000 */
[----:B------:R-:W-:Y:S02]  /*5300*/  @!UPT UIADD3 URZ, UPT, UPT, URZ, URZ, URZ ;  /* 0x000000fffffff290 */ /* 0x000fe4000fffe0ff */
[----:B------:R3:W-:Y:S01]  /*5310*/  @!UP0 UTMALDG.3D [UR24], [UR4], desc[UR6] ;  /* 0x00000618040085b4 */ /* 0x0007e20008011000 */
[----:B------:R4:W-:Y:S01]  /*5320*/  @!P1 SYNCS.ARRIVE.TRANS64.RED.A0TR RZ, [UR21+0xa8], R0 ;  /* 0x0000a800ffff99a7 */ /* 0x0009e20008300415 */
[----:B---3--:R-:W-:Y:S09]  /*5330*/  UPRMT UR4, UR47, 0x654, UR25 ;  /* 0x000006542f047896 */ /* 0x008ff20008000019 */
[----:B------:R-:W-:Y:S01]  /*5340*/  SYNCS.ARRIVE.TRANS64.RED.A1T0 RZ, [UR4], RZ ;  /* 0x000000ffffff79a7 */ /* 0x000fe20008100404 */
[----:B------:R-:W3:Y:S02]  /*5350*/  SYNCS.PHASECHK.TRANS64.TRYWAIT P0, [UR21+0xd0], R4 ;  /* 0x0000d004ff0075a7 */ /* 0x000ee40008001115 */
[----:B---34-:R-:W-:Y:S05]  /*5360*/  @!P0 BRA `(.L_x_99) ;  /* 0x0000007400488947 */ /* 0x018fea0003800000 */
.L_x_199:
[----:B------:R-:W-:Y:S01]  /*5370*/  @!P1 IADD3 R2, P0, PT, R12, 0x580, RZ ;  /* 0x000005800c029810 */ /* 0x000fe20007f1e0ff */
[----:B------:R-:W-:Y:S01]  /*5380*/  VOTEU.ALL UP0, P1 ;  /* 0x0000000000ff7886 */ /* 0x000fe20000800000 */
[----:B------:R-:W-:Y:S01]  /*5390*/  UMOV UR6, 0x0 ;  /* 0x0000000000067882 */ /* 0x000fe20000000000 */
[----:B------:R-:W-:Y:S01]  /*53a0*/  UMOV UR7, 0x10000000 ;  /* 0x1000000000077882 */ /* 0x000fe20000000000 */
[----:B------:R-:W-:Y:S01]  /*53b0*/  @!P1 R2UR UR5, R2 ;  /* 0x00000000020592ca */ /* 0x000fe200000e0000 */
[----:B------:R-:W-:Y:S01]  /*53c0*/  @!P1 IMAD.X R0, RZ, RZ, R13, P0 ;  /* 0x000000ffff009224 */ /* 0x000fe200000e060d */
[----:B------:R-:W-:Y:S01]  /*53d0*/  @!UP0 UIADD3 UR18, UPT, UPT, UR34, 0x80, URZ ;  /* 0x0000008022128890 */ /* 0x000fe2000fffe0ff */
[----:B------:R-:W-:Y:S01]  /*53e0*/  VIADD R10, R10, 0x1 ;  /* 0x000000010a0a7836 */ /* 0x000fe20000000000 */
        /* <DEDUP_REMOVED lines=17> */
.L_x_201:
[----:B------:R-:W-:Y:S01]  /*5500*/  @!P1 IADD3 R2, P0, PT, R12, 0x580, RZ ;  /* 0x000005800c029810 */ /* 0x000fe20007f1e0ff */
[----:B------:R-:W-:Y:S01]  /*5510*/  VOTEU.ALL UP0, P1 ;  /* 0x0000000000ff7886 */ /* 0x000fe20000800000 */
[----:B------:R-:W-:Y:S01]  /*5520*/  UMOV UR6, 0x0 ;  /* 0x0000000000067882 */ /* 0x000fe20000000000 */
[----:B------:R-:W-:Y:S01]  /*5530*/  UMOV UR7, 0x10000000 ;  /* 0x1000000000077882 */ /* 0x000fe20000000000 */
[----:B------:R-:W-:Y:S01]  /*5540*/  @!P1 R2UR UR5, R2 ;  /* 0x00000000020592ca */ /* 0x000fe200000e0000 */
[----:B------:R-:W-:Y:S01]  /*5550*/  @!P1 IMAD.X R0, RZ, RZ, R13, P0 ;  /* 0x000000ffff009224 */ /* 0x000fe200000e060d */
[----:B------:R-:W-:Y:S01]  /*5560*/  @!UP0 UIADD3 UR10, UPT, UPT, UR34, 0xc0, URZ ;  /* 0x000000c0220a8890 */ /* 0x000fe2000fffe0ff */
[----:B------:R-:W-:Y:S01]  /*5570*/  R2UR UR16, R148 ;  /* 0x00000000941072ca */ /* 0x000fe200000e0000 */
[----:B------:R-:W-:Y:S01]  /*5580*/  @!UP0 UIADD3 UR8, UPT, UPT, UR21, 0xc400, URZ ;  /* 0x0000c40015088890 */ /* 0x000fe2000fffe0ff */
[----:B------:R-:W-:Y:S01]  /*5590*/  ISETP.NE.AND P0, PT, R10, 0x2, PT ;  /* 0x000000020a00780c */ /* 0x000fe20003f05270 */
[----:B------:R-:W-:Y:S01]  /*55a0*/  @!UP0 UIADD3 UR9, UPT, UPT, UR21, 0xb8, URZ ;  /* 0x000000b815098890 */ /* 0x000fe2000fffe0ff */
[----:B------:R-:W-:Y:S01]  /*55b0*/  @!P1 R2UR UR4, R0 ;  /* 0x00000000000492ca */ /* 0x000fe200000e0000 */
[----:B------:R-:W-:Y:S01]  /*55c0*/  VOTEU.ALL UP0, P1 ;  /* 0x0000000000ff7886 */ /* 0x000fe20000800000 */
[----:B------:R-:W-:Y:S01]  /*55d0*/  UMOV UR11, UR35 ;  /* 0x00000023000b7c82 */ /* 0x000fe20008000000 */
[----:B------:R-:W-:Y:S01]  /*55e0*/  UMOV UR12, UR36 ;  /* 0x00000024000c7c82 */ /* 0x000fe20008000000 */
[----:B------:R-:W-:Y:S01]  /*55f0*/  SEL R0, RZ, 0x1, P0 ;  /* 0x00000001ff007807 */ /* 0x000fe20000000000 */
[----:B------:R-:W-:Y:S01]  /*5600*/  UIADD3 UR30, UPT, UPT, UR14, UR63, URZ ;  /* 0x0000003f0e1e7290 */ /* 0x000fe2000fffe0ff */
[----:B--2---:R-:W-:Y:S01]  /*5610*/  IMAD.U32 R4, RZ, RZ, UR5 ;  /* 0x00000005ff047e24 */ /* 0x004fe2000f8e00ff */
[----:B------:R-:W-:Y:S01]  /*5620*/  LOP3.LUT R11, R11, 0x1, RZ, 0x3c, !PT ;  /* 0x000000010b0b7812 */ /* 0x000fe200078e3cff */
[----:B------:R-:W-:Y:S01]  /*5630*/  UMOV UR36, UR29 ;  /* 0x0000001d00247c82 */ /* 0x000fe20008000000 */
[----:B------:R-:W-:Y:S01]  /*5640*/  LOP3.LUT R9, R9, R0, RZ, 0x3c, !PT ;  /* 0x0000000009097212 */ /* 0x000fe200078e3cff */
[----:B------:R-:W-:Y:S01]  /*5650*/  UIADD3 UR31, UPT, UPT, UR13, UR16, URZ ;  /* 0x000000100d1f7290 */ /* 0x000fe2000fffe0ff */
[----:B------:R-:W-:Y:S01]  /*5660*/  SEL R10, R10, RZ, P0 ;  /* 0x000000ff0a0a7207 */ /* 0x000fe20000000000 */
[----:B------:R-:W-:Y:S01]  /*5670*/  UPLOP3.LUT UP4, UPT, UPT, UPT, UPT, 0x80, 0x8 ;  /* 0x000000000008789c */ /* 0x000fe20003f8f070 */
[----:B------:R-:W-:Y:S01]  /*5680*/  IMAD.U32 R5, RZ, RZ, UR4 ;  /* 0x00000004ff057e24 */ /* 0x000fe2000f8e00ff */
[----:B------:R-:W-:Y:S04]  /*5690*/  @!P1 R2UR UR4, R4 ;  /* 0x00000000040492ca */ /* 0x000fe800000e0000 */
[----:B------:R-:W-:Y:S11]  /*56a0*/  @!P1 R2UR UR5, R5 ;  /* 0x00000000050592ca */ /* 0x000ff600000e0000 */
[----:B------:R-:W-:Y:S02]  /*56b0*/  @!UPT UIADD3 URZ, UPT, UPT, URZ, URZ, URZ ;  /* 0x000000fffffff290 */ /* 0x000fe4000fffe0ff */
[----:B------:R2:W-:Y:S01]  /*56c0*/  @!UP0 UTMALDG.3D [UR8], [UR4], desc[UR6] ;  /* 0x00000608040085b4 */ /* 0x0005e20008011000 */
[----:B------:R2:W-:Y:S01]  /*56d0*/  @!P1 SYNCS.ARRIVE.TRANS64.RED.A0TR RZ, [UR21+0xb8], R3 ;  /* 0x0000b803ffff99a7 */ /* 0x0005e20008300415 */
[----:B------:R-:W-:Y:S01]  /*56e0*/  SYNCS.ARRIVE.TRANS64.RED.A1T0 RZ, [UR41], RZ ;  /* 0x000000ffffff79a7 */ /* 0x000fe20008100429 */
[----:B------:R-:W-:Y:S05]  /*56f0*/  BRA.U UP2, `(.L_x_101) ;  /* 0xfffffff102507547 */ /* 0x000fea000b83ffff */
[----:B--2---:R-:W-:-:S04]  /*5700*/  SHF.L.U32 R3, R11, 0x1f, RZ ;  /* 0x0000001f0b037819 */ /* 0x004fc800000006ff */
[----:B------:R-:W2:Y:S02]  /*5710*/  SYNCS.PHASECHK.TRANS64.TRYWAIT P0, [UR21+0xc0], R3 ;  /* 0x0000c003ff0075a7 */ /* 0x000ea40008001115 */
[----:B--2---:R-:W-:Y:S05]  /*5720*/  @!P0 BRA `(.L_x_102) ;  /* 0x0000007000888947 */ /* 0x004fea0003800000 */
.L_x_203:
[----:B------:R-:W3:Y:S02]  /*5730*/  SYNCS.PHASECHK.TRANS64.TRYWAIT P0, [UR21+0xc8], R3 ;  /* 0x0000c803ff0075a7 */ /* 0x000ee40008001115 */
[----:B---3--:R-:W-:Y:S05]  /*5740*/  @!P0 BRA `(.L_x_103) ;  /* 0x0000007000988947 */ /* 0x008fea0003800000 */
.L_x_205:
[----:B------:R-:W3:Y:S02]  /*5750*/  SYNCS.PHASECHK.TRANS64.TRYWAIT P0, [UR21+0xd0], R3 ;  /* 0x0000d003ff0075a7 */ /* 0x000ee40008001115 */
[----:B---3--:R-:W-:Y:S05]  /*5760*/  @!P0 BRA `(.L_x_104) ;  /* 0x0000007000a88947 */ /* 0x008fea0003800000 */
.L_x_207:
[----:B--2---:R-:W-:-:S07]  /*5770*/  MOV R0, UR21 ;  /* 0x0000001500007c02 */ /* 0x004fce0008000f00 */
.L_x_105:
[----:B--2---:R-:W-:-:S04]  /*5780*/  SHF.L.U32 R3, R11, 0x1f, RZ ;  /* 0x0000001f0b037819 */ /* 0x004fc800000006ff */
[----:B------:R2:W3:Y:S03]  /*5790*/  SYNCS.PHASECHK.TRANS64.TRYWAIT P0, [R0+URZ+0xd8], R3 ;  /* 0x0000d803000075a7 */ /* 0x0004e600080011ff */
[----:B---3--:R-:W-:Y:S05]  /*57a0*/  @!P0 NANOSLEEP.SYNCS 0x989680 ;  /* 0x009896800000895d */ /* 0x008fea0003900000 */
[----:B------:R-:W3:Y:S02]  /*57b0*/  @!P0 SYNCS.PHASECHK.TRANS64 P0, [R0+URZ+0xd8], R3 ;  /* 0x0000d803000085a7 */ /* 0x000ee400080010ff */
[----:B-1-3--:R-:W-:Y:S05]  /*57c0*/  @P0 EXIT ;  /* 0x000000000000094d */ /* 0x00afea0003800000 */
[----:B------:R-:W-:Y:S05]  /*57d0*/  BRA `(.L_x_105) ;  /* 0xfffffffc00e87947 */ /* 0x000fea000383ffff */
.L_x_90:
[----:B------:R-:W-:-:S06]  /*57e0*/  UISETP.GE.AND UP0, UPT, UR18, 0x4, UPT ;  /* 0x000000041200788c */ /* 0x000fcc000bf06270 */
[----:B------:R-:W-:-:S13]  /*57f0*/  PLOP3.LUT P0, PT, PT, PT, UP0, 0x80, 0x8 ;  /* 0x000000000008781c */ /* 0x000fda0003f0f008 */
[----:B-1----:R-:W-:Y:S05]  /*5800*/  @!P0 EXIT ;  /* 0x000000000000894d */ /* 0x002fea0003800000 */
[----:B------:R-:W-:Y:S01]  /*5810*/  BAR.SYNC.DEFER_BLOCKING 0x6, 0xa0 ;  /* 0x0182800000007b1d */ /* 0x000fe20000010000 */
[C---:B------:R-:W-:Y:S01]  /*5820*/  IMAD.SHL.U32 R3, R160.reuse, 0x40, RZ ;  /* 0x00000040a0037824 */ /* 0x040fe200078e00ff */
[C---:B------:R-:W-:Y:S01]  /*5830*/  LOP3.LUT R145, R160.reuse, 0x1, RZ, 0xc0, !PT ;  /* 0x00000001a0917812 */ /* 0x040fe200078ec0ff */
[C---:B------:R-:W-:Y:S02]  /*5840*/  IMAD.U32 R69, R160.reuse, 0x10000, RZ ;  /* 0x00010000a0457824 */ /* 0x040fe400078e00ff */
[----:B------:R-:W-:Y:S02]  /*5850*/  HFMA2 R157, -RZ, RZ, 0, 5.9604644775390625e-08 ;  /* 0x00000001ff9d7431 */ /* 0x000fe400000001ff */
[C---:B------:R-:W-:Y:S01]  /*5860*/  IMAD.SHL.U32 R144, R160.reuse, 0x8, RZ ;  /* 0x00000008a0907824 */ /* 0x040fe200078e00ff */
[----:B------:R-:W-:Y:S01]  /*5870*/  UMOV UR44, 0x400 ;  /* 0x00000400002c7882 */ /* 0x000fe20000000000 */
[----:B------:R-:W1:Y:S01]  /*5880*/  LDCU.64 UR4, c[0x0][0x890] ;  /* 0x00011200ff0477ac */ /* 0x000e620008000a00 */
[----:B------:R-:W2:Y:S01]  /*5890*/  LDC.64 R142, c[0x0][0x8b0] ;  /* 0x00022c00ff8e7b82 */ /* 0x000ea20000000a00 */
[----:B------:R-:W-:Y:S01]  /*58a0*/  ISETP.NE.U32.AND P0, PT, R145, 0x1, PT ;  /* 0x000000019100780c */ /* 0x000fe20003f05070 */
[----:B------:R-:W-:Y:S01]  /*58b0*/  IMAD.MOV.U32 R159, RZ, RZ, 0x2 ;  /* 0x00000002ff9f7424 */ /* 0x000fe200078e00ff */
[----:B------:R-:W-:Y:S01]  /*58c0*/  ULEA UR44, UR47, UR44, 0x18 ;  /* 0x0000002c2f2c7291 */ /* 0x000fe2000f8ec0ff */
[----:B------:R-:W-:Y:S01]  /*58d0*/  LOP3.LUT R7, R3, 0x1c0, RZ, 0xc0, !PT ;  /* 0x000001c003077812 */ /* 0x000fe200078ec0ff */
[----:B------:R-:W-:Y:S01]  /*58e0*/  IMAD.MOV.U32 R158, RZ, RZ, 0x4 ;  /* 0x00000004ff9e7424 */ /* 0x000fe200078e00ff */
[----:B------:R-:W-:Y:S01]  /*58f0*/  LOP3.LUT R69, R69, 0x600000, RZ, 0xc0, !PT ;  /* 0x0060000045457812 */ /* 0x000fe200078ec0ff */
[----:B------:R-:W-:Y:S01]  /*5900*/  IMAD.MOV.U32 R68, RZ, RZ, RZ ;  /* 0x000000ffff447224 */ /* 0x000fe200078e00ff */
[----:B------:R-:W3:Y:S01]  /*5910*/  LDC.64 R140, c[0x0][0x8a8] ;  /* 0x00022a00ff8c7b82 */ /* 0x000ee20000000a00 */
[----:B------:R-:W-:Y:S01]  /*5920*/  R2P PR, R160, 0x6 ;  /* 0x00000006a0007804 */ /* 0x000fe20000000000 */
[----:B------:R-:W-:Y:S01]  /*5930*/  IMAD.MOV.U32 R156, RZ, RZ, RZ ;  /* 0x000000ffff9c7224 */ /* 0x000fe200078e00ff */
[----:B------:R-:W-:Y:S01]  /*5940*/  LOP3.LUT R144, R7, 0x38, R144, 0xf8, !PT ;  /* 0x0000003807907812 */ /* 0x000fe200078ef890 */
[----:B------:R-:W-:Y:S01]  /*5950*/  IMAD.MOV.U32 R152, RZ, RZ, RZ ;  /* 0x000000ffff987224 */ /* 0x000fe200078e00ff */
[----:B------:R-:W-:Y:S01]  /*5960*/  P2R R2, PR, RZ, 0x1 ;  /* 0x00000001ff027803 */ /* 0x000fe20000000000 */
[----:B------:R-:W4:Y:S01]  /*5970*/  LDCU UR60, c[0x0][0x370] ;  /* 0x00006e00ff3c77ac */ /* 0x000f220008000800 */
[----:B------:R-:W-:Y:S01]  /*5980*/  LOP3.LUT R144, R144, 0x1e00, R3, 0xf8, !PT ;  /* 0x00001e0090907812 */ /* 0x000fe200078ef803 */
[----:B------:R-:W4:Y:S01]  /*5990*/  LDS R0, [UR44+0x180] ;  /* 0x0001802cff007984 */ /* 0x000f220008000800 */
[----:B-1----:R-:W-:Y:S01]  /*59a0*/  MOV R162, UR4 ;  /* 0x0000000400a27c02 */ /* 0x002fe20008000f00 */
[----:B------:R-:W-:Y:S01]  /*59b0*/  UIADD3 UR4, UPT, UPT, UR44, 0x400, URZ ;  /* 0x000004002c047890 */ /* 0x000fe2000fffe0ff */
[----:B------:R-:W-:Y:S01]  /*59c0*/  IMAD.U32 R161, RZ, RZ, UR5 ;  /* 0x00000005ffa17e24 */ /* 0x000fe2000f8e00ff */
[----:B------:R-:W-:Y:S01]  /*59d0*/  LOP3.LUT R160, R160, 0x60, RZ, 0xc0, !PT ;  /* 0x00000060a0a07812 */ /* 0x000fe200078ec0ff */
[----:B------:R-:W1:Y:S01]  /*59e0*/  LDCU UR43, c[0x0][0xb0c] ;  /* 0x00016180ff2b77ac */ /* 0x000e620008000800 */
[----:B------:R-:W-:-:S02]  /*59f0*/  MOV R155, RZ ;  /* 0x000000ff009b7202 */ /* 0x000fc40000000f00 */
[----:B------:R-:W-:Y:S01]  /*5a00*/  SEL R159, R159, 0xfffffffe, !P1 ;  /* 0xfffffffe9f9f7807 */ /* 0x000fe20004800000 */
[----:B------:R-:W-:Y:S01]  /*5a10*/  IMAD.U32 R150, RZ, RZ, UR4 ;  /* 0x00000004ff967e24 */ /* 0x000fe2000f8e00ff */
[----:B------:R-:W-:Y:S01]  /*5a20*/  SEL R158, R158, 0xfffffffc, !P2 ;  /* 0xfffffffc9e9e7807 */ /* 0x000fe20005000000 */
[----:B------:R-:W1:Y:S01]  /*5a30*/  LDCU UR39, c[0x0][0xb30] ;  /* 0x00016600ff2777ac */ /* 0x000e620008000800 */
[----:B------:R-:W1:Y:S01]  /*5a40*/  LDCU.64 UR54, c[0x0][0x888] ;  /* 0x00011100ff3677ac */ /* 0x000e620008000a00 */
[----:B------:R-:W1:Y:S01]  /*5a50*/  LDCU.64 UR40, c[0x0][0xb28] ;  /* 0x00016500ff2877ac */ /* 0x000e620008000a00 */
[----:B------:R-:W1:Y:S01]  /*5a60*/  LDCU.128 UR56, c[0x0][0xb10] ;  /* 0x00016200ff3877ac */ /* 0x000e620008000c00 */
[----:B------:R-:W1:Y:S01]  /*5a70*/  LDCU UR53, c[0x0][0x374] ;  /* 0x00006e80ff3577ac */ /* 0x000e620008000800 */
[----:B------:R-:W-:Y:S01]  /*5a80*/  UMOV UR52, URZ ;  /* 0x000000ff00347c82 */ /* 0x000fe20008000000 */
[----:B------:R-:W-:Y:S01]  /*5a90*/  UMOV UR46, URZ ;  /* 0x000000ff002e7c82 */ /* 0x000fe20008000000 */
[----:B-1234-:R-:W-:-:S07]  /*5aa0*/  IMAD.IADD R69, R0, 0x1, R69 ;  /* 0x0000000100457824 */ /* 0x01efce00078e0245 */
.L_x_149:
[C---:B------:R-:W-:Y:S02]  /*5ab0*/  LEA R3, R152.reuse, UR44, 0x3 ;  /* 0x0000002c98037c11 */ /* 0x040fe4000f8e18ff */
[----:B------:R-:W-:Y:S02]  /*5ac0*/  SHF.L.U32 R0, R155, 0x1f, RZ ;  /* 0x0000001f9b007819 */ /* 0x000fe400000006ff */
[----:B-1----:R-:W-:Y:S02]  /*5ad0*/  LEA R5, R152, UR44, 0x4 ;  /* 0x0000002c98057c11 */ /* 0x002fe4000f8e20ff */
[----:B------:R-:W1:Y:S02]  /*5ae0*/  SYNCS.PHASECHK.TRANS64.TRYWAIT P0, [R3+URZ+0xf0], R0 ;  /* 0x0000f000030075a7 */ /* 0x000e6400080011ff */
[----:B-1----:R-:W-:Y:S05]  /*5af0*/  @!P0 BRA `(.L_x_106) ;  /* 0x0000006c00dc8947 */ /* 0x002fea0003800000 */
.L_x_208:
        /* <DEDUP_REMOVED lines=11> */
[----:B------:R-:W-:Y:S01]  /*5bb0*/  PLOP3.LUT P0, PT, PT, PT, UP1, 0x80, 0x8 ;  /* 0x000000000008781c */ /* 0x000fe20003f0f018 */
[----:B------:R-:W-:Y:S11]  /*5bc0*/  UP2UR UR62, UPR, URZ, 0x2 ;  /* 0x00000002ff3e7883 */ /* 0x000ff60008000000 */
[----:B------:R-:W-:Y:S01]  /*5bd0*/  @!UPT UIADD3 URZ, UPT, UPT, URZ, URZ, URZ ;  /* 0x000000fffffff290 */ /* 0x000fe2000fffe0ff */
[----:B-1----:R-:W-:Y:S02]  /*5be0*/  @P0 SHF.R.U32.HI R0, RZ, 0x10, R5 ;  /* 0x00000010ff000819 */ /* 0x002fe40000011605 */
        /* <DEDUP_REMOVED lines=12> */
[----:B------:R-:W2:Y:S01]  /*5cb0*/  LDCU UR12, c[0x0][0xb20] ;  /* 0x00016400ff0c77ac */ /* 0x000ea20008000800 */
[----:B------:R-:W-:Y:S02]  /*5cc0*/  UIMAD.WIDE.U32 UR4, UR53, UR59, URZ ;  /* 0x0000003b350472a5 */ /* 0x000fe4000f8e00ff */
[----:B------:R-:W-:Y:S02]  /*5cd0*/  UIMAD.WIDE.U32 UR6, UR60, UR56, URZ ;  /* 0x000000383c0672a5 */ /* 0x000fe4000f8e00ff */
[----:B------:R-:W-:Y:S02]  /*5ce0*/  UISETP.NE.AND UP0, UPT, UR58, 0x1, UPT ;  /* 0x000000013a00788c */ /* 0x000fe4000bf05270 */
[----:B------:R-:W-:Y:S02]  /*5cf0*/  UIMAD.WIDE.U32 UR8, UR37, UR59, URZ ;  /* 0x0000003b250872a5 */ /* 0x000fe4000f8e00ff */
[----:B------:R-:W-:Y:S02]  /*5d00*/  UIMAD.WIDE.U32 UR10, UR38, UR56, URZ ;  /* 0x00000038260a72a5 */ /* 0x000fe4000f8e00ff */
[----:B------:R-:W-:Y:S02]  /*5d10*/  UISETP.NE.AND UP1, UPT, UR43, 0x1, UPT ;  /* 0x000000012b00788c */ /* 0x000fe4000bf25270 */
[----:B------:R-:W-:Y:S01]  /*5d20*/  UISETP.NE.AND UP2, UPT, UR42, 0x1, UPT ;  /* 0x000000012a00788c */ /* 0x000fe2000bf45270 */
[----:B------:R-:W-:Y:S02]  /*5d30*/  UMOV UR4, UR5 ;  /* 0x0000000500047c82 */ /* 0x000fe40008000000 */
[----:B--2---:R-:W-:Y:S03]  /*5d40*/  USHF.R.U32.HI UR5, URZ, UR12, UR4 ;  /* 0x0000000cff057299 */ /* 0x004fe60008011604 */
[----:B------:R-:W-:Y:S02]  /*5d50*/  UMOV UR4, UR7 ;  /* 0x0000000700047c82 */ /* 0x000fe40008000000 */
[----:B------:R-:W-:Y:S02]  /*5d60*/  USHF.R.U32.HI UR7, URZ, UR57, UR4 ;  /* 0x00000039ff077299 */ /* 0x000fe40008011604 */
[----:B------:R-:W-:Y:S02]  /*5d70*/  USEL UR4, UR53, UR5, !UP0 ;  /* 0x0000000535047287 */ /* 0x000fe4000c000000 */
[----:B------:R-:W-:Y:S01]  /*5d80*/  USEL UR7, UR60, UR7, !UP1 ;  /* 0x000000073c077287 */ /* 0x000fe2000c800000 */
[----:B------:R-:W-:Y:S01]  /*5d90*/  UMOV UR5, UR9 ;  /* 0x0000000900057c82 */ /* 0x000fe20008000000 */
[----:B------:R-:W-:Y:S02]  /*5da0*/  UIMAD.WIDE.U32 UR8, UR4, UR40, URZ ;  /* 0x00000028040872a5 */ /* 0x000fe4000f8e00ff */
[----:B------:R-:W-:Y:S03]  /*5db0*/  USHF.R.U32.HI UR6, URZ, UR12, UR5 ;  /* 0x0000000cff067299 */ /* 0x000fe60008011605 */
[----:B------:R-:W-:Y:S01]  /*5dc0*/  UMOV UR5, UR11 ;  /* 0x0000000b00057c82 */ /* 0x000fe20008000000 */
[----:B------:R-:W-:Y:S02]  /*5dd0*/  UIMAD.WIDE.U32 UR10, UR7, UR40, URZ ;  /* 0x00000028070a72a5 */ /* 0x000fe4000f8e00ff */
[----:B------:R-:W-:Y:S02]  /*5de0*/  USHF.R.U32.HI UR12, URZ, UR57, UR5 ;  /* 0x00000039ff0c7299 */ /* 0x000fe40008011605 */
[----:B------:R-:W-:Y:S01]  /*5df0*/  USEL UR6, UR37, UR6, !UP0 ;  /* 0x0000000625067287 */ /* 0x000fe2000c000000 */
[----:B------:R-:W-:Y:S02]  /*5e00*/  UMOV UR5, UR9 ;  /* 0x0000000900057c82 */ /* 0x000fe40008000000 */
[----:B------:R-:W-:Y:S01]  /*5e10*/  UMOV UR10, UR11 ;  /* 0x0000000b000a7c82 */ /* 0x000fe20008000000 */
[----:B------:R-:W-:Y:S02]  /*5e20*/  @UP2 USHF.R.U32.HI UR4, URZ, UR41, UR5 ;  /* 0x00000029ff042299 */ /* 0x000fe40008011605 */
[----:B------:R-:W-:Y:S02]  /*5e30*/  @UP2 USHF.R.U32.HI UR7, URZ, UR41, UR10 ;  /* 0x00000029ff072299 */ /* 0x000fe4000801160a */
[----:B------:R-:W-:Y:S02]  /*5e40*/  UIMAD UR4, UR42, UR4, URZ ;  /* 0x000000042a0472a4 */ /* 0x000fe4000f8e02ff */
[----:B------:R-:W-:Y:S02]  /*5e50*/  UIMAD.WIDE.U32 UR10, UR6, UR40, URZ ;  /* 0x00000028060a72a5 */ /* 0x000fe4000f8e00ff */
[----:B------:R-:W-:Y:S02]  /*5e60*/  USEL UR5, UR38, UR12, !UP1 ;  /* 0x0000000c26057287 */ /* 0x000fe4000c800000 */
[----:B------:R-:W-:Y:S02]  /*5e70*/  UIMAD UR8, UR42, UR7, URZ ;  /* 0x000000072a0872a4 */ /* 0x000fe4000f8e02ff */
[----:B------:R-:W-:Y:S03]  /*5e80*/  UISETP.GE.AND UP0, UPT, UR6, UR4, UPT ;  /* 0x000000040600728c */ /* 0x000fe6000bf06270 */
[----:B------:R-:W-:Y:S01]  /*5e90*/  UMOV UR4, UR11 ;  /* 0x0000000b00047c82 */ /* 0x000fe20008000000 */
[----:B------:R-:W-:Y:S02]  /*5ea0*/  UISETP.GE.OR UP0, UPT, UR5, UR8, UP0 ;  /* 0x000000080500728c */ /* 0x000fe40008706670 */
[----:B------:R-:W-:Y:S02]  /*5eb0*/  USHF.R.U32.HI UR4, URZ, UR41, UR4 ;  /* 0x00000029ff047299 */ /* 0x000fe40008011604 */
[----:B------:R-:W-:Y:S02]  /*5ec0*/  UIMAD.WIDE.U32 UR8, UR5, UR40, URZ ;  /* 0x00000028050872a5 */ /* 0x000fe4000f8e00ff */
[----:B------:R-:W-:Y:S02]  /*5ed0*/  USEL UR11, UR6, UR4, !UP2 ;  /* 0x00000004060b7287 */ /* 0x000fe4000d000000 */
[----:B------:R-:W-:Y:S02]  /*5ee0*/  UIADD3 UR8, UPT, UPT, -UR5, URZ, URZ ;  /* 0x000000ff05087290 */ /* 0x000fe4000fffe1ff */
[----:B------:R-:W-:Y:S01]  /*5ef0*/  UIADD3 UR10, UPT, UPT, -UR11, URZ, URZ ;  /* 0x000000ff0b0a7290 */ /* 0x000fe2000fffe1ff */
[----:B------:R-:W-:Y:S01]  /*5f00*/  @!UP0 UMOV UR4, UR9 ;  /* 0x0000000900048c82 */ /* 0x000fe20008000000 */
[----:B------:R-:W-:Y:S02]  /*5f10*/  UIADD3 UR9, UPT, UPT, -UR6, URZ, URZ ;  /* 0x000000ff06097290 */ /* 0x000fe4000fffe1ff */
[----:B------:R-:W-:Y:S02]  /*5f20*/  @!UP0 USHF.R.U32.HI UR4, URZ, UR41, UR4 ;  /* 0x00000029ff048299 */ /* 0x000fe40008011604 */
[----:B------:R-:W-:Y:S02]  /*5f30*/  UIMAD UR10, UR42, UR10, UR6 ;  /* 0x0000000a2a0a72a4 */ /* 0x000fe4000f8e0206 */
[----:B------:R-:W-:Y:S04]  /*5f40*/  @!UP0 USEL UR4, UR5, UR4, !UP2 ;  /* 0x0000000405048287 */ /* 0x000fe8000d000000 */
[----:B------:R-:W-:Y:S02]  /*5f50*/  @!UP0 UIMAD UR10, UR7, UR10, UR4 ;  /* 0x0000000a070a82a4 */ /* 0x000fe4000f8e0204 */
[----:B------:R-:W-:Y:S02]  /*5f60*/  @!UP0 UIADD3 UR11, UPT, UPT, UR11, -UR4, URZ ;  /* 0x800000040b0b8290 */ /* 0x000fe4000fffe0ff */
[----:B------:R-:W-:Y:S02]  /*5f70*/  UIMAD UR7, UR43, UR8, UR38 ;  /* 0x000000082b0772a4 */ /* 0x000fe4000f8e0226 */
[----:B------:R-:W-:Y:S02]  /*5f80*/  @!UP0 UIMAD UR6, UR11, UR42, UR5 ;  /* 0x0000002a0b0682a4 */ /* 0x000fe4000f8e0205 */
[----:B------:R-:W-:Y:S01]  /*5f90*/  UIMAD UR4, UR58, UR9, UR37 ;  /* 0x000000093a0472a4 */ /* 0x000fe2000f8e0225 */
[----:B------:R-:W-:Y:S02]  /*5fa0*/  @!UP0 UMOV UR5, UR10 ;  /* 0x0000000a00058c82 */ /* 0x000fe40008000000 */
[----:B------:R-:W-:Y:S02]  /*5fb0*/  UIMAD UR38, UR5, UR43, UR7 ;  /* 0x0000002b052672a4 */ /* 0x000fe4000f8e0207 */
[----:B------:R-:W-:Y:S11]  /*5fc0*/  UIMAD UR37, UR6, UR58, UR4 ;  /* 0x0000003a062572a4 */ /* 0x000ff6000f8e0204 */
[----:B------:R-:W-:Y:S01]  /*5fd0*/  @!UPT UIADD3 URZ, UPT, UPT, URZ, URZ, URZ ;  /* 0x000000fffffff290 */ /* 0x000fe2000fffe0ff */
.L_x_107:
[----:B------:R-:W-:Y:S01]  /*5fe0*/  UISETP.NE.AND UP0, UPT, UR39, 0x1, UPT ;  /* 0x000000012700788c */ /* 0x000fe2000bf05270 */
[----:B------:R-:W-:Y:S01]  /*5ff0*/  LOP3.LUT P0, RZ, R150, 0x3f0, RZ, 0xc0, !PT ;  /* 0x000003f096ff7812 */ /* 0x000fe2000780c0ff */
[----:B------:R-:W-:Y:S01]  /*6000*/  USHF.L.U32 UR50, UR30, 0x7, URZ ;  /* 0x000000071e327899 */ /* 0x000fe200080006ff */
[----:B------:R-:W-:Y:S01]  /*6010*/  BSSY.RECONVERGENT B6, `(.L_x_108) ;  /* 0x0000034000067945 */ /* 0x000fe20003800200 */
[----:B------:R-:W-:Y:S01]  /*6020*/  USHF.L.U32 UR49, UR31, 0x8, URZ ;  /* 0x000000081f317899 */ /* 0x000fe200080006ff */
[----:B------:R-:W-:Y:S06]  /*6030*/  IADD3 R152, PT, PT, R152, 0x1, RZ ;  /* 0x0000000198987810 */ /* 0x000fec0007ffe0ff */
[----:B------:R-:W2:Y:S01]  /*6040*/  @!UP0 LDCU.128 UR12, c[0x0][0xb10] ;  /* 0x00016200ff0c87ac */ /* 0x000ea20008000c00 */
[----:B------:R-:W3:Y:S01]  /*6050*/  @!UP0 LDCU UR5, c[0x0][0xb0c] ;  /* 0x00016180ff0587ac */ /* 0x000ee20008000800 */
[----:B------:R-:W4:Y:S01]  /*6060*/  @!UP0 LDCU UR10, c[0x0][0xb20] ;  /* 0x00016400ff0a87ac */ /* 0x000f220008000800 */
[----:B--2---:R-:W-:Y:S02]  /*6070*/  UIMAD.WIDE.U32 UR8, UR38, UR12, URZ ;  /* 0x0000000c260872a5 */ /* 0x004fe4000f8e00ff */
[----:B------:R-:W-:Y:S02]  /*6080*/  UIMAD.WIDE.U32 UR6, UR37, UR15, URZ ;  /* 0x0000000f250672a5 */ /* 0x000fe4000f8e00ff */
[----:B------:R-:W-:Y:S03]  /*6090*/  @!UP0 UISETP.NE.AND UP1, UPT, UR14, 0x1, UPT ;  /* 0x000000010e00888c */ /* 0x000fe6000bf25270 */
[----:B------:R-:W-:Y:S01]  /*60a0*/  @!UP0 UMOV UR4, UR9 ;  /* 0x0000000900048c82 */ /* 0x000fe20008000000 */
[----:B---3--:R-:W-:Y:S02]  /*60b0*/  @!UP0 UISETP.NE.AND UP2, UPT, UR5, 0x1, UPT ;  /* 0x000000010500888c */ /* 0x008fe4000bf45270 */
[----:B------:R-:W-:Y:S01]  /*60c0*/  @!UP0 USHF.R.U32.HI UR4, URZ, UR13, UR4 ;  /* 0x0000000dff048299 */ /* 0x000fe20008011604 */
[----:B------:R-:W-:Y:S02]  /*60d0*/  @!UP0 UMOV UR6, UR7 ;  /* 0x0000000700068c82 */ /* 0x000fe40008000000 */
[----:B----4-:R-:W-:Y:S02]  /*60e0*/  @!UP0 USHF.R.U32.HI UR6, URZ, UR10, UR6 ;  /* 0x0000000aff068299 */ /* 0x010fe40008011606 */
[----:B------:R-:W-:Y:S02]  /*60f0*/  @!UP0 USEL UR7, UR38, UR4, !UP2 ;  /* 0x0000000426078287 */ /* 0x000fe4000d000000 */
[----:B------:R-:W-:Y:S04]  /*6100*/  @!UP0 USEL UR6, UR37, UR6, !UP1 ;  /* 0x0000000625068287 */ /* 0x000fe8000c800000 */
[----:B------:R-:W-:Y:S02]  /*6110*/  @!UP0 UIADD3 UR4, UPT, UPT, -UR7, UR6, URZ ;  /* 0x0000000607048290 */ /* 0x000fe4000fffe1ff */
[----:B------:R-:W-:Y:S02]  /*6120*/  @!UP0 UIADD3 UR6, UPT, UPT, UR7, -UR6, URZ ;  /* 0x8000000607068290 */ /* 0x000fe4000fffe0ff */
[----:B------:R-:W-:Y:S02]  /*6130*/  @!UP0 UIMAD UR38, UR4, UR5, UR38 ;  /* 0x00000005042682a4 */ /* 0x000fe4000f8e0226 */
[----:B------:R-:W-:Y:S01]  /*6140*/  @!UP0 UIMAD UR37, UR6, UR14, UR37 ;  /* 0x0000000e062582a4 */ /* 0x000fe2000f8e0225 */
[----:B------:R-:W-:Y:S11]  /*6150*/  @!P0 BRA `(.L_x_109) ;  /* 0x00000000007c8947 */ /* 0x000ff60003800000 */
[----:B------:R-:W2:Y:S01]  /*6160*/  LDCU.64 UR8, c[0x4][0x80] ;  /* 0x01001000ff0877ac */ /* 0x000ea20008000a00 */
[----:B------:R-:W-:Y:S01]  /*6170*/  MOV R2, 0x0 ;  /* 0x0000000000027802 */ /* 0x000fe20000000f00 */
[----:B------:R-:W-:Y:S02]  /*6180*/  HFMA2 R12, -RZ, RZ, 0, 5.9604644775390625e-08 ;  /* 0x00000001ff0c7431 */ /* 0x000fe400000001ff */
[----:B------:R-:W-:Y:S01]  /*6190*/  IMAD.MOV.U32 R8, RZ, RZ, 0x70 ;  /* 0x00000070ff087424 */ /* 0x000fe200078e00ff */
[----:B------:R3:W4:Y:S01]  /*61a0*/  LDC.64 R14, c[0x4][R2] ;  /* 0x01000000020e7b82 */ /* 0x0007220000000a00 */
[----:B------:R-:W1:Y:S01]  /*61b0*/  LDCU.64 UR6, c[0x4][0x88] ;  /* 0x01001100ff0677ac */ /* 0x000e620008000a00 */
[----:B------:R-:W-:Y:S01]  /*61c0*/  IMAD.MOV.U32 R13, RZ, RZ, RZ ;  /* 0x000000ffff0d7224 */ /* 0x000fe200078e00ff */
[----:B------:R-:W1:Y:S01]  /*61d0*/  LDCU.64 UR4, c[0x4][0x8] ;  /* 0x01000100ff0477ac */ /* 0x000e620008000a00 */
[----:B--2---:R-:W-:Y:S01]  /*61e0*/  MOV R5, UR9 ;  /* 0x0000000900057c02 */ /* 0x004fe20008000f00 */
[----:B------:R-:W-:Y:S01]  /*61f0*/  IMAD.U32 R4, RZ, RZ, UR8 ;  /* 0x00000008ff047e24 */ /* 0x000fe2000f8e00ff */
[----:B-1----:R-:W-:Y:S01]  /*6200*/  MOV R7, UR7 ;  /* 0x0000000700077c02 */ /* 0x002fe20008000f00 */
[----:B------:R-:W-:Y:S01]  /*6210*/  IMAD.U32 R6, RZ, RZ, UR6 ;  /* 0x00000006ff067e24 */ /* 0x000fe2000f8e00ff */
[----:B------:R-:W-:Y:S01]  /*6220*/  MOV R11, UR5 ;  /* 0x00000005000b7c02 */ /* 0x000fe20008000f00 */
[----:B------:R-:W-:Y:S02]  /*6230*/  IMAD.U32 R10, RZ, RZ, UR4 ;  /* 0x00000004ff0a7e24 */ /* 0x000fe4000f8e00ff */
[----:B------:R-:W-:Y:S07]  /*6240*/  LEPC R20, `(.L_x_110) ;  /* 0x000000001014794e */ /* 0x000fee0000000000 */
[----:B---345:R-:W-:Y:S05]  /*6250*/  CALL.ABS.NOINC R14 ;  /* 0x000000000e007343 */ /* 0x038fea0003c00000 */
.L_x_110:
[----:B------:R-:W1:Y:S01]  /*6260*/  LDCU.64 UR8, c[0x4][0x80] ;  /* 0x01001000ff0877ac */ /* 0x000e620008000a00 */
[----:B------:R-:W2:Y:S01]  /*6270*/  LDC.64 R2, c[0x4][R2] ;  /* 0x0100000002027b82 */ /* 0x000ea20000000a00 */
[----:B------:R-:W-:Y:S02]  /*6280*/  HFMA2 R12, -RZ, RZ, 0, 5.9604644775390625e-08 ;  /* 0x00000001ff0c7431 */ /* 0x000fe400000001ff */
[----:B------:R-:W-:Y:S02]  /*6290*/  IMAD.MOV.U32 R8, RZ, RZ, 0x70 ;  /* 0x00000070ff087424 */ /* 0x000fe400078e00ff */
[----:B------:R-:W-:Y:S01]  /*62a0*/  IMAD.MOV.U32 R13, RZ, RZ, RZ ;  /* 0x000000ffff0d7224 */ /* 0x000fe200078e00ff */
[----:B------:R-:W3:Y:S01]  /*62b0*/  LDCU.64 UR6, c[0x4][0x88] ;  /* 0x01001100ff0677ac */ /* 0x000ee20008000a00 */
[----:B------:R-:W4:Y:S01]  /*62c0*/  LDCU.64 UR4, c[0x4][0x8] ;  /* 0x01000100ff0477ac */ /* 0x000f220008000a00 */
[----:B-1----:R-:W-:Y:S02]  /*62d0*/  MOV R4, UR8 ;  /* 0x0000000800047c02 */ /* 0x002fe40008000f00 */
[----:B------:R-:W-:Y:S02]  /*62e0*/  MOV R5, UR9 ;  /* 0x0000000900057c02 */ /* 0x000fe40008000f00 */
[----:B---3--:R-:W-:Y:S01]  /*62f0*/  MOV R7, UR7 ;  /* 0x0000000700077c02 */ /* 0x008fe20008000f00 */
[----:B------:R-:W-:Y:S01]  /*6300*/  IMAD.U32 R6, RZ, RZ, UR6 ;  /* 0x00000006ff067e24 */ /* 0x000fe2000f8e00ff */
[----:B----4-:R-:W-:Y:S01]  /*6310*/  MOV R11, UR5 ;  /* 0x00000005000b7c02 */ /* 0x010fe20008000f00 */
[----:B------:R-:W-:Y:S02]  /*6320*/  IMAD.U32 R10, RZ, RZ, UR4 ;  /* 0x00000004ff0a7e24 */ /* 0x000fe4000f8e00ff */
[----:B------:R-:W-:Y:S07]  /*6330*/  LEPC R20, `(.L_x_109) ;  /* 0x000000001014794e */ /* 0x000fee0000000000 */
[----:B--2---:R-:W-:Y:S05]  /*6340*/  CALL.ABS.NOINC R2 ;  /* 0x0000000002007343 */ /* 0x004fea0003c00000 */
.L_x_109:
[----:B------:R-:W-:Y:S05]  /*6350*/  BSYNC.RECONVERGENT B6 ;  /* 0x0000000000067941 */ /* 0x000fea0003800200 */
.L_x_108:
[----:B------:R-:W-:Y:S02]  /*6360*/  R2UR UR6, R149 ;  /* 0x00000000950672ca */ /* 0x000fe400000e0000 */
[----:B------:R-:W-:Y:S02]  /*6370*/  R2UR UR5, R162 ;  /* 0x00000000a20572ca */ /* 0x000fe400000e0000 */
[----:B------:R-:W-:Y:S02]  /*6380*/  R2UR UR4, R161 ;  /* 0x00000000a10472ca */ /* 0x000fe400000e0000 */
[----:B------:R-:W-:Y:S02]  /*6390*/  ISETP.NE.U32.AND P4, PT, R142, RZ, PT ;  /* 0x000000ff8e00720c */ /* 0x000fe40003f85070 */
[----:B------:R-:W-:Y:S02]  /*63a0*/  ISETP.NE.U32.AND P2, PT, RZ, UR54, PT ;  /* 0x00000036ff007c0c */ /* 0x000fe4000bf45070 */
[----:B------:R-:W-:Y:S02]  /*63b0*/  ISETP.NE.AND.EX P4, PT, R143, RZ, PT, P4 ;  /* 0x000000ff8f00720c */ /* 0x000fe40003f85340 */
[----:B------:R-:W-:Y:S01]  /*63c0*/  ISETP.NE.AND.EX P2, PT, RZ, UR55, PT, P2 ;  /* 0x00000037ff007c0c */ /* 0x000fe2000bf45320 */
[----:B------:R-:W-:Y:S02]  /*63d0*/  UISETP.NE.AND UP2, UPT, UR6, URZ, UPT ;  /* 0x000000ff0600728c */ /* 0x000fe4000bf45270 */
[----:B------:R-:W-:Y:S04]  /*63e0*/  UISETP.NE.U32.AND UP0, UPT, UR5, URZ, UPT ;  /* 0x000000ff0500728c */ /* 0x000fe8000bf05070 */
[----:B------:R-:W-:Y:S01]  /*63f0*/  UISETP.NE.AND.EX UP1, UPT, UR4, URZ, UPT, UP0 ;  /* 0x000000ff0400728c */ /* 0x000fe2000bf25300 */
[----:B------:R-:W-:Y:S01]  /*6400*/  PLOP3.LUT P1, PT, PT, PT, UP2, 0x80, 0x8 ;  /* 0x000000000008781c */ /* 0x000fe20003f2f028 */
[----:B------:R-:W-:Y:S03]  /*6410*/  UPLOP3.LUT UP0, UPT, UPT, UPT, UPT, 0x40, 0x4 ;  /* 0x000000000004789c */ /* 0x000fe60003f0e870 */
[----:B------:R-:W-:Y:S06]  /*6420*/  @UP2 UPLOP3.LUT UP0, UPT, UPT, UPT, UP1, 0x80, 0x8 ;  /* 0x000000000008289c */ /* 0x000fec0003f0f010 */
[----:B------:R-:W-:Y:S01]  /*6430*/  PLOP3.LUT P0, PT, PT, PT, UP0, 0x80, 0x8 ;  /* 0x000000000008781c */ /* 0x000fe20003f0f008 */
[----:B------:R-:W-:Y:S01]  /*6440*/  @!UPT UIADD3 URZ, UPT, UPT, URZ, URZ, URZ ;  /* 0x000000fffffff290 */ /* 0x000fe2000fffe0ff */
[----:B------:R-:W-:Y:S11]  /*6450*/  BRA.U !UP1, `(.L_x_111) ;  /* 0x0000000109407547 */ /* 0x000ff6000b800000 */
[----:B------:R-:W-:Y:S01]  /*6460*/  UISETP.NE.U32.AND UP0, UPT, UR54, URZ, UPT ;  /* 0x000000ff3600728c */ /* 0x000fe2000bf05070 */
[----:B------:R-:W-:Y:S01]  /*6470*/  R2UR UR6, R162 ;  /* 0x00000000a20672ca */ /* 0x000fe200000e0000 */
[----:B------:R-:W2:Y:S01]  /*6480*/  LDCU.64 UR8, c[0x0][0x358] ;  /* 0x00006b00ff0877ac */ /* 0x000ea20008000a00 */
[----:B------:R-:W-:Y:S02]  /*6490*/  HFMA2 R146, -RZ, RZ, 0, 5.9604644775390625e-08 ;  /* 0x00000001ff927431 */ /* 0x000fe400000001ff */
[----:B-1----:R-:W-:Y:S01]  /*64a0*/  IMAD.MOV.U32 R0, RZ, RZ, 0x1 ;  /* 0x00000001ff007424 */ /* 0x002fe200078e00ff */
[----:B------:R-:W-:Y:S06]  /*64b0*/  UISETP.NE.AND.EX UP0, UPT, UR55, URZ, UPT, UP0 ;  /* 0x000000ff3700728c */ /* 0x000fec000bf05300 */
[----:B------:R-:W-:Y:S05]  /*64c0*/  PLOP3.LUT P3, PT, PT, PT, UP0, 0x80, 0x8 ;  /* 0x000000000008781c */ /* 0x000fea0003f6f008 */
[----:B------:R-:W1:Y:S01]  /*64d0*/  @UP0 LDCU.64 UR4, c[0x0][0x888] ;  /* 0x00011100ff0407ac */ /* 0x000e620008000a00 */
[----:B------:R-:W-:Y:S07]  /*64e0*/  @UP0 UIMAD UR6, UR36, UR6, URZ ;  /* 0x00000006240602a4 */ /* 0x000fee000f8e02ff */
[----:B------:R-:W-:Y:S01]  /*64f0*/  @!P3 PRMT R146, R0, 0x7610, R146 ;  /* 0x000076100092b816 */ /* 0x000fe20000000092 */
[----:B-1----:R-:W-:Y:S06]  /*6500*/  @UP0 UIMAD.WIDE UR4, UR6, 0x4, UR4 ;  /* 0x00000004060408a5 */ /* 0x002fec000f8e0204 */
[----:B------:R-:W-:Y:S02]  /*6510*/  IMAD.U32 R2, RZ, RZ, UR4 ;  /* 0x00000004ff027e24 */ /* 0x000fe4000f8e00ff */
[----:B------:R-:W-:Y:S03]  /*6520*/  IMAD.U32 R3, RZ, RZ, UR5 ;  /* 0x00000005ff037e24 */ /* 0x000fe6000f8e00ff */
[----:B------:R-:W1:Y:S02]  /*6530*/  @!UP0 LDCU UR4, c[0x0][0x880] ;  /* 0x00011000ff0487ac */ /* 0x000e640008000800 */
[----:B--2--5:R2:W5:Y:S02]  /*6540*/  @P3 LDG.E R73, desc[UR8][R2.64] ;  /* 0x0000000802493981 */ /* 0x024564000c1e1900 */
[----:B-12---:R-:W-:Y:S02]  /*6550*/  @!P3 MOV R73, UR4 ;  /* 0x000000040049bc02 */ /* 0x006fe40008000f00 */
.L_x_111:
[----:B------:R-:W-:Y:S05]  /*6560*/  @!P4 BRA `(.L_x_112) ;  /* 0x000000000024c947 */ /* 0x000fea0003800000 */
[----:B------:R-:W-:Y:S01]  /*6570*/  ISETP.NE.U32.AND P3, PT, R140, RZ, PT ;  /* 0x000000ff8c00720c */ /* 0x000fe20003f65070 */
[----:B------:R-:W2:Y:S03]  /*6580*/  LDCU.64 UR4, c[0x0][0x358] ;  /* 0x00006b00ff0477ac */ /* 0x000ea60008000a00 */
[----:B------:R-:W-:Y:S11]  /*6590*/  ISETP.NE.AND.EX P3, PT, R141, RZ, PT, P3 ;  /* 0x000000ff8d00720c */ /* 0x000ff60003f65330 */
[----:B------:R-:W-:Y:S02]  /*65a0*/  @!UPT UIADD3 URZ, UPT, UPT, URZ, URZ, URZ ;  /* 0x000000fffffff290 */ /* 0x000fe4000fffe0ff */
[----:B------:R-:W3:Y:S01]  /*65b0*/  @P3 LDC.64 R2, c[0x0][0x8a8] ;  /* 0x00022a00ff023b82 */ /* 0x000ee20000000a00 */
[----:B-1----:R-:W-:Y:S04]  /*65c0*/  @P3 IMAD R0, R142, UR36, RZ ;  /* 0x000000248e003c24 */ /* 0x002fe8000f8e02ff */
[----:B---3--:R-:W-:Y:S05]  /*65d0*/  @P3 IMAD.WIDE R2, R0, 0x4, R2 ;  /* 0x0000000400023825 */ /* 0x008fea00078e0202 */
[----:B--2--5:R2:W5:Y:S02]  /*65e0*/  @P3 LDG.E R70, desc[UR4][R2.64] ;  /* 0x0000000402463981 */ /* 0x024564000c1e1900 */
[----:B--2---:R-:W3:Y:S02]  /*65f0*/  @!P3 LDC R70, c[0x0][0x8a0] ;  /* 0x00022800ff46bb82 */ /* 0x004ee40000000800 */
.L_x_112:
[----:B-----5:R-:W-:Y:S01]  /*6600*/  FSETP.NEU.AND P3, PT, R73, RZ, PT ;  /* 0x000000ff4900720b */ /* 0x020fe20003f6d000 */
[----:B------:R-:W-:Y:S01]  /*6610*/  IMAD.SHL.U32 R165, R144, 0x2, RZ ;  /* 0x0000000290a57824 */ /* 0x000fe200078e00ff */
[----:B------:R-:W-:Y:S01]  /*6620*/  SEL R5, RZ, 0xffffffff, P2 ;  /* 0xffffffffff057807 */ /* 0x000fe20001000000 */
[----:B------:R-:W-:Y:S01]  /*6630*/  IMAD.SHL.U32 R79, R158, 0x10, RZ ;  /* 0x000000109e4f7824 */ /* 0x000fe200078e00ff */
[----:B------:R-:W-:Y:S01]  /*6640*/  @P1 LOP3.LUT P2, RZ, R146, 0xff, RZ, 0xc0, !PT ;  /* 0x000000ff92ff1812 */ /* 0x000fe2000784c0ff */
[----:B------:R-:W-:Y:S01]  /*6650*/  VIADD R108, R165, UR44 ;  /* 0x0000002ca56c7c36 */ /* 0x000fe20008000000 */
[----:B-1----:R-:W-:Y:S01]  /*6660*/  @P1 SEL R0, RZ, 0xffffffff, P3 ;  /* 0xffffffffff001807 */ /* 0x002fe20001800000 */
[----:B------:R-:W-:Y:S01]  /*6670*/  IMAD.SHL.U32 R85, R159, 0x10, RZ ;  /* 0x000000109f557824 */ /* 0x000fe200078e00ff */
[----:B------:R-:W-:Y:S01]  /*6680*/  LOP3.LUT R157, R157, 0x1, RZ, 0x3c, !PT ;  /* 0x000000019d9d7812 */ /* 0x000fe200078e3cff */
[----:B------:R-:W-:Y:S01]  /*6690*/  IMAD.IADD R154, R108, 0x1, R79 ;  /* 0x000000016c9a7824 */ /* 0x000fe200078e024f */
[----:B------:R-:W-:Y:S01]  /*66a0*/  @P0 SEL R0, R5, R0, !P2 ;  /* 0x0000000005000207 */ /* 0x000fe20005000000 */
[----:B------:R-:W-:Y:S01]  /*66b0*/  BSSY B1, `(.L_x_113) ;  /* 0x000004f000017945 */ /* 0x000fe20003800000 */
[----:B------:R-:W-:Y:S01]  /*66c0*/  LEA R166, R68, UR44, 0x3 ;  /* 0x0000002c44a67c11 */ /* 0x000fe2000f8e18ff */
[----:B------:R-:W-:Y:S01]  /*66d0*/  IMAD.MOV.U32 R84, RZ, RZ, 0x1 ;  /* 0x00000001ff547424 */ /* 0x000fe200078e00ff */
[----:B------:R-:W-:Y:S01]  /*66e0*/  @P1 LOP3.LUT R0, R0, 0x1, RZ, 0xc0, !PT ;  /* 0x0000000100001812 */ /* 0x000fe200078ec0ff */
[----:B------:R-:W-:Y:S01]  /*66f0*/  IMAD R71, R68, 0x100, R69 ;  /* 0x0000010044477824 */ /* 0x000fe200078e0245 */
[----:B------:R-:W-:Y:S01]  /*6700*/  SHF.L.U32 R3, R156, 0x1f, RZ ;  /* 0x0000001f9c037819 */ /* 0x000fe200000006ff */
[----:B------:R-:W-:Y:S01]  /*6710*/  IMAD.MOV.U32 R78, RZ, RZ, RZ ;  /* 0x000000ffff4e7224 */ /* 0x000fe200078e00ff */
[----:B------:R-:W-:Y:S02]  /*6720*/  ISETP.NE.U32.OR P6, PT, R0, 0x1, !P1 ;  /* 0x000000010000780c */ /* 0x000fe40004fc5470 */
[----:B------:R-:W-:Y:S02]  /*6730*/  CS2R R138, SRZ ;  /* 0x00000000008a7805 */ /* 0x000fe4000001ff00 */
[----:B------:R-:W-:Y:S02]  /*6740*/  PLOP3.LUT P2, PT, PT, PT, UP1, 0x80, 0x8 ;  /* 0x000000000008781c */ /* 0x000fe40003f4f018 */
[----:B------:R-:W-:Y:S02]  /*6750*/  CS2R R136, SRZ ;  /* 0x0000000000887805 */ /* 0x000fe4000001ff00 */
[----:B------:R-:W-:Y:S02]  /*6760*/  LOP3.LUT P4, R151, R146, 0xff, RZ, 0xc0, !PT ;  /* 0x000000ff92977812 */ /* 0x000fe4000788c0ff */
[----:B------:R-:W-:Y:S02]  /*6770*/  CS2R R130, SRZ ;  /* 0x0000000000827805 */ /* 0x000fe4000001ff00 */
[----:B------:R-:W-:Y:S02]  /*6780*/  SEL R0, RZ, 0xffffffff, P3 ;  /* 0xffffffffff007807 */ /* 0x000fe40001800000 */
[----:B------:R-:W-:Y:S02]  /*6790*/  CS2R R128, SRZ ;  /* 0x0000000000807805 */ /* 0x000fe4000001ff00 */
[----:B------:R-:W-:Y:S02]  /*67a0*/  P2R R163, PR, RZ, 0x40 ;  /* 0x00000040ffa37803 */ /* 0x000fe40000000000 */
[----:B------:R-:W-:Y:S02]  /*67b0*/  CS2R R122, SRZ ;  /* 0x00000000007a7805 */ /* 0x000fe4000001ff00 */
[----:B------:R-:W-:Y:S02]  /*67c0*/  CS2R R120, SRZ ;  /* 0x0000000000787805 */ /* 0x000fe4000001ff00 */
[----:B------:R-:W-:Y:S02]  /*67d0*/  CS2R R114, SRZ ;  /* 0x0000000000727805 */ /* 0x000fe4000001ff00 */
[----:B------:R-:W-:Y:S02]  /*67e0*/  CS2R R112, SRZ ;  /* 0x0000000000707805 */ /* 0x000fe4000001ff00 */
[----:B------:R-:W-:Y:S02]  /*67f0*/  @P6 SHF.L.U32 R2, R157, 0x1f, RZ ;  /* 0x0000001f9d026819 */ /* 0x000fe400000006ff */
[----:B------:R-:W-:Y:S02]  /*6800*/  CS2R R106, SRZ ;  /* 0x00000000006a7805 */ /* 0x000fe4000001ff00 */
[----:B------:R-:W-:Y:S02]  /*6810*/  @P2 SEL R0, R5, R0, !P4 ;  /* 0x0000000005002207 */ /* 0x000fe40006000000 */
[----:B------:R-:W-:Y:S01]  /*6820*/  CS2R R104, SRZ ;  /* 0x0000000000687805 */ /* 0x000fe2000001ff00 */
[----:B------:R-:W1:Y:S01]  /*6830*/  @P6 SYNCS.PHASECHK.TRANS64.TRYWAIT P1, [UR44+0xa0], R2 ;  /* 0x0000a002ff0065a7 */ /* 0x000e62000802112c */
[----:B------:R-:W-:Y:S02]  /*6840*/  CS2R R98, SRZ ;  /* 0x0000000000627805 */ /* 0x000fe4000001ff00 */
[----:B------:R-:W-:Y:S02]  /*6850*/  LOP3.LUT R0, R0, 0x1, RZ, 0xc0, !PT ;  /* 0x0000000100007812 */ /* 0x000fe400078ec0ff */
[----:B------:R-:W-:Y:S02]  /*6860*/  CS2R R96, SRZ ;  /* 0x0000000000607805 */ /* 0x000fe4000001ff00 */
[----:B------:R-:W-:Y:S02]  /*6870*/  CS2R R90, SRZ ;  /* 0x00000000005a7805 */ /* 0x000fe4000001ff00 */
[----:B------:R-:W-:Y:S02]  /*6880*/  CS2R R88, SRZ ;  /* 0x0000000000587805 */ /* 0x000fe4000001ff00 */
[----:B------:R-:W-:Y:S02]  /*6890*/  ISETP.NE.U32.AND P5, PT, R0, 0x1, PT ;  /* 0x000000010000780c */ /* 0x000fe40003fa5070 */
[----:B------:R-:W-:Y:S02]  /*68a0*/  CS2R R82, SRZ ;  /* 0x0000000000527805 */ /* 0x000fe4000001ff00 */
[----:B------:R-:W-:Y:S01]  /*68b0*/  CS2R R80, SRZ ;  /* 0x0000000000507805 */ /* 0x000fe2000001ff00 */
[----:B------:R-:W-:Y:S01]  /*68c0*/  IMAD.IADD R164, R108, 0x1, R85 ;  /* 0x000000016ca47824 */ /* 0x000fe200078e0255 */
[----:B------:R-:W-:Y:S01]  /*68d0*/  P2R R86, PR, RZ, 0x20 ;  /* 0x00000020ff567803 */ /* 0x000fe20000000000 */
[----:B------:R-:W-:Y:S01]  /*68e0*/  IMAD.IADD R153, R85, 0x1, R154 ;  /* 0x0000000155997824 */ /* 0x000fe200078e029a */
[----:B------:R2:W4:Y:S01]  /*68f0*/  SYNCS.PHASECHK.TRANS64.TRYWAIT P0, [R166+URZ+0x110], R3 ;  /* 0x00011003a60075a7 */ /* 0x00052200080011ff */
[----:B-1----:R-:W-:Y:S01]  /*6900*/  @P6 SEL R84, RZ, 0x1, !P1 ;  /* 0x00000001ff546807 */ /* 0x002fe20004800000 */
[----:B--2---:R-:W-:Y:S06]  /*6910*/  @!P6 BRA `(.L_x_114) ;  /* 0x0000000000a0e947 */ /* 0x004fec0003800000 */
[----:B------:R-:W-:Y:S01]  /*6920*/  @P5 IMAD.MOV.U32 R5, RZ, RZ, -0x10 ;  /* 0xfffffff0ff055424 */ /* 0x000fe200078e00ff */
[----:B------:R-:W-:Y:S01]  /*6930*/  ISETP.NE.AND P1, PT, R84, RZ, PT ;  /* 0x000000ff5400720c */ /* 0x000fe20003f25270 */
[----:B------:R-:W-:Y:S01]  /*6940*/  BSSY B0, `(.L_x_115) ;  /* 0x0000010000007945 */ /* 0x000fe20003800000 */
[----:B------:R-:W-:Y:S02]  /*6950*/  ISETP.NE.U32.AND P6, PT, R145, 0x1, PT ;  /* 0x000000019100780c */ /* 0x000fe40003fc5070 */
[----:B------:R-:W-:Y:S02]  /*6960*/  CS2R R90, SRZ ;  /* 0x00000000005a7805 */ /* 0x000fe4000001ff00 */
[----:B------:R-:W-:Y:S02]  /*6970*/  CS2R R88, SRZ ;  /* 0x0000000000587805 */ /* 0x000fe4000001ff00 */
[----:B------:R-:W-:Y:S02]  /*6980*/  CS2R R106, SRZ ;  /* 0x00000000006a7805 */ /* 0x000fe4000001ff00 */
[----:B------:R-:W-:Y:S02]  /*6990*/  @P5 SEL R5, R5, 0x10, !P6 ;  /* 0x0000001005055807 */ /* 0x000fe40007000000 */
[----:B------:R-:W-:Y:S02]  /*69a0*/  CS2R R104, SRZ ;  /* 0x0000000000687805 */ /* 0x000fe4000001ff00 */
[----:B------:R-:W-:Y:S02]  /*69b0*/  CS2R R122, SRZ ;  /* 0x00000000007a7805 */ /* 0x000fe4000001ff00 */
[----:B------:R-:W-:Y:S01]  /*69c0*/  CS2R R120, SRZ ;  /* 0x0000000000787805 */ /* 0x000fe2000001ff00 */
[----:B------:R-:W-:Y:S02]  /*69d0*/  @P5 IMAD.IADD R6, R108, 0x1, R5 ;  /* 0x000000016c065824 */ /* 0x000fe400078e0205 */
[C---:B------:R-:W-:Y:S02]  /*69e0*/  @P5 IMAD.IADD R4, R5.reuse, 0x1, R164 ;  /* 0x0000000105045824 */ /* 0x040fe400078e02a4 */
[----:B------:R-:W-:Y:S01]  /*69f0*/  @P5 IMAD.IADD R2, R5, 0x1, R154 ;  /* 0x0000000105025824 */ /* 0x000fe200078e029a */
[----:B------:R-:W-:Y:S06]  /*6a00*/  @P1 BRA `(.L_x_116) ;  /* 0x00000000000c1947 */ /* 0x000fec0003800000 */
[----:B------:R-:W-:Y:S04]  /*6a10*/  SHF.L.U32 R7, R157, 0x1f, RZ ;  /* 0x0000001f9d077819 */ /* 0x000fe800000006ff */
[----:B------:R-:W1:Y:S02]  /*6a20*/  SYNCS.PHASECHK.TRANS64.TRYWAIT P1, [UR44+0xa0], R7 ;  /* 0x0000a007ff0075a7 */ /* 0x000e64000802112c */
[----:B-1----:R-:W-:Y:S05]  /*6a30*/  @!P1 BRA `(.L_x_117) ;  /* 0x0000006000209947 */ /* 0x002fea0003800000 */
.L_x_116:
[----:B------:R-:W-:Y:S05]  /*6a40*/  BSYNC B0 ;  /* 0x0000000000007941 */ /* 0x000fea0003800000 */
.L_x_115:
[----:B------:R-:W-:Y:S01]  /*6a50*/  ISETP.NE.AND P1, PT, R86, RZ, PT ;  /* 0x000000ff5600720c */ /* 0x000fe20003f25270 */
[----:B------:R-:W-:Y:S01]  /*6a60*/  IMAD.MOV.U32 R139, RZ, RZ, RZ ;  /* 0x000000ffff8b7224 */ /* 0x000fe200078e00ff */
[----:B------:R-:W-:Y:S02]  /*6a70*/  CS2R R136, SRZ ;  /* 0x0000000000887805 */ /* 0x000fe4000001ff00 */
[----:B------:R-:W-:Y:S02]  /*6a80*/  CS2R R82, SRZ ;  /* 0x0000000000527805 */ /* 0x000fe4000001ff00 */
[----:B------:R-:W-:Y:S02]  /*6a90*/  CS2R R80, SRZ ;  /* 0x0000000000507805 */ /* 0x000fe4000001ff00 */
[----:B------:R-:W-:Y:S02]  /*6aa0*/  CS2R R98, SRZ ;  /* 0x0000000000627805 */ /* 0x000fe4000001ff00 */
[----:B------:R-:W-:Y:S02]  /*6ab0*/  CS2R R96, SRZ ;  /* 0x0000000000607805 */ /* 0x000fe4000001ff00 */
[----:B------:R-:W-:Y:S02]  /*6ac0*/  CS2R R114, SRZ ;  /* 0x0000000000727805 */ /* 0x000fe4000001ff00 */
[----:B------:R-:W-:Y:S02]  /*6ad0*/  CS2R R112, SRZ ;  /* 0x0000000000707805 */ /* 0x000fe4000001ff00 */
[----:B------:R-:W-:Y:S02]  /*6ae0*/  CS2R R130, SRZ ;  /* 0x0000000000827805 */ /* 0x000fe4000001ff00 */
[----:B------:R-:W-:Y:S01]  /*6af0*/  CS2R R128, SRZ ;  /* 0x0000000000807805 */ /* 0x000fe2000001ff00 */
[----:B------:R-:W-:Y:S01]  /*6b00*/  IMAD.MOV.U32 R78, RZ, RZ, 0x1 ;  /* 0x00000001ff4e7424 */ /* 0x000fe200078e00ff */
[----:B------:R2:W2:Y:S01]  /*6b10*/  @P1 LDS.128 R88, [R6+0x400] ;  /* 0x0004000006581984 */ /* 0x0004a20000000c00 */
[----:B-1----:R-:W-:Y:S03]  /*6b20*/  @P1 IMAD.IADD R0, R5, 0x1, R153 ;  /* 0x0000000105001824 */ /* 0x002fe600078e0299 */
[----:B------:R1:W1:Y:S04]  /*6b30*/  @P1 LDS.128 R104, [R4+0x400] ;  /* 0x0004000004681984 */ /* 0x0002680000000c00 */
[----:B------:R1:W1:Y:S04]  /*6b40*/  @P1 LDS.128 R120, [R2+0x400] ;  /* 0x0004000002781984 */ /* 0x0002680000000c00 */
[----:B------:R1:W1:Y:S04]  /*6b50*/  @P1 LDS.128 R136, [R0+0x400] ;  /* 0x0004000000881984 */ /* 0x0002680000000c00 */
[----:B------:R1:W1:Y:S04]  /*6b60*/  @P1 LDS.128 R80, [R165+UR44+0x400] ;  /* 0x0004002ca5501984 */ /* 0x0002680008000c00 */
[----:B------:R1:W1:Y:S04]  /*6b70*/  @P1 LDS.128 R96, [R164+0x400] ;  /* 0x00040000a4601984 */ /* 0x0002680000000c00 */
[----:B------:R1:W1:Y:S04]  /*6b80*/  @P1 LDS.128 R112, [R154+0x400] ;  /* 0x000400009a701984 */ /* 0x0002680000000c00 */
[----:B------:R1:W1:Y:S02]  /*6b90*/  @P1 LDS.128 R128, [R153+0x400] ;  /* 0x0004000099801984 */ /* 0x0002640000000c00 */
.L_x_114:
[----:B------:R-:W-:Y:S05]  /*6ba0*/  BSYNC B1 ;  /* 0x0000000000017941 */ /* 0x000fea0003800000 */
.L_x_113:
[----:B-1----:R-:W-:Y:S04]  /*6bb0*/  SHF.R.U32.HI R0, RZ, 0x15, R71 ;  /* 0x00000015ff007819 */ /* 0x002fe80000011647 */
[----:B------:R-:W-:Y:S01]  /*6bc0*/  LOP3.LUT P1, RZ, R0, 0x3, R147, 0x48, !PT ;  /* 0x0000000300ff7812 */ /* 0x000fe20007824893 */
[----:B------:R-:W-:Y:S01]  /*6bd0*/  @!UPT UIADD3 URZ, UPT, UPT, URZ, URZ, URZ ;  /* 0x000000fffffff290 */ /* 0x000fe2000fffe0ff */
[----:B----4-:R-:W-:Y:S11]  /*6be0*/  @P0 BRA `(.L_x_118) ;  /* 0x0000000000080947 */ /* 0x010ff60003800000 */
[----:B------:R-:W1:Y:S02]  /*6bf0*/  SYNCS.PHASECHK.TRANS64.TRYWAIT P0, [R166+URZ+0x110], R3 ;  /* 0x00011003a60075a7 */ /* 0x000e6400080011ff */
[----:B-1----:R-:W-:Y:S05]  /*6c00*/  @!P0 BRA `(.L_x_119) ;  /* 0x0000005c00c48947 */ /* 0x002fea0003800000 */
.L_x_118:
[----:B------:R-:W-:Y:S05]  /*6c10*/  @!P1 BRA `(.L_x_120) ;  /* 0x0000000000409947 */ /* 0x000fea0003800000 */
[----:B------:R-:W4:Y:S01]  /*6c20*/  LDCU.64 UR8, c[0x4][0x70] ;  /* 0x01000e00ff0877ac */ /* 0x000f220008000a00 */
[----:B-1----:R-:W-:Y:S01]  /*6c30*/  MOV R3, 0x0 ;  /* 0x0000000000037802 */ /* 0x002fe20000000f00 */
[----:B------:R-:W-:Y:S02]  /*6c40*/  HFMA2 R12, -RZ, RZ, 0, 5.9604644775390625e-08 ;  /* 0x00000001ff0c7431 */ /* 0x000fe400000001ff */
[----:B------:R-:W-:Y:S02]  /*6c50*/  IMAD.MOV.U32 R8, RZ, RZ, 0x192 ;  /* 0x00000192ff087424 */ /* 0x000fe400078e00ff */
[----:B------:R-:W-:Y:S01]  /*6c60*/  IMAD.MOV.U32 R13, RZ, RZ, RZ ;  /* 0x000000ffff0d7224 */ /* 0x000fe200078e00ff */
[----:B------:R-:W1:Y:S01]  /*6c70*/  LDCU.64 UR6, c[0x4][0x78] ;  /* 0x01000f00ff0677ac */ /* 0x000e620008000a00 */
[----:B------:R-:W3:Y:S01]  /*6c80*/  LDC.64 R2, c[0x4][R3] ;  /* 0x0100000003027b82 */ /* 0x000ee20000000a00 */
[----:B------:R-:W5:Y:S01]  /*6c90*/  LDCU.64 UR4, c[0x4][0x10] ;  /* 0x01000200ff0477ac */ /* 0x000f620008000a00 */
[----:B----4-:R-:W-:Y:S01]  /*6ca0*/  MOV R5, UR9 ;  /* 0x0000000900057c02 */ /* 0x010fe20008000f00 */
[----:B------:R-:W-:Y:S01]  /*6cb0*/  IMAD.U32 R4, RZ, RZ, UR8 ;  /* 0x00000008ff047e24 */ /* 0x000fe2000f8e00ff */
[----:B-1----:R-:W-:Y:S01]  /*6cc0*/  MOV R7, UR7 ;  /* 0x0000000700077c02 */ /* 0x002fe20008000f00 */
[----:B--2---:R-:W-:Y:S01]  /*6cd0*/  IMAD.U32 R6, RZ, RZ, UR6 ;  /* 0x00000006ff067e24 */ /* 0x004fe2000f8e00ff */
[----:B-----5:R-:W-:Y:S01]  /*6ce0*/  MOV R11, UR5 ;  /* 0x00000005000b7c02 */ /* 0x020fe20008000f00 */
[----:B------:R-:W-:Y:S02]  /*6cf0*/  IMAD.U32 R10, RZ, RZ, UR4 ;  /* 0x00000004ff0a7e24 */ /* 0x000fe4000f8e00ff */
[----:B------:R-:W-:Y:S07]  /*6d00*/  LEPC R20, `(.L_x_120) ;  /* 0x000000001014794e */ /* 0x000fee0000000000 */
[----:B---3--:R-:W-:Y:S05]  /*6d10*/  CALL.ABS.NOINC R2 ;  /* 0x0000000002007343 */ /* 0x008fea0003c00000 */
.L_x_120:
[----:B------:R-:W-:Y:S05]  /*6d20*/  WARPSYNC.ALL ;  /* 0x0000000000007948 */ /* 0x000fea0003800000 */
[----:B------:R-:W-:Y:S01]  /*6d30*/  R2UR UR4, R71 ;  /* 0x00000000470472ca */ /* 0x000fe200000e0000 */
[--C-:B------:R-:W-:Y:S01]  /*6d40*/  HADD2.F32 R72, -RZ, R80.reuse.H0_H0 ;  /* 0x20000050ff487230 */ /* 0x100fe20000004100 */
[----:B------:R-:W-:Y:S01]  /*6d50*/  MOV R87, 0xfffffff0 ;  /* 0xfffffff000577802 */ /* 0x000fe20000000f00 */
[----:B------:R-:W-:Y:S01]  /*6d60*/  HADD2.F32 R75, -RZ, R80.H1_H1 ;  /* 0x30000050ff4b7230 */ /* 0x000fe20000004100 */
[----:B------:R-:W-:Y:S01]  /*6d70*/  ISETP.NE.U32.AND P6, PT, R145, 0x1, PT ;  /* 0x000000019100780c */ /* 0x000fe20003fc5070 */
[----:B------:R-:W-:Y:S01]  /*6d80*/  HADD2.F32 R74, -RZ, R81.H1_H1 ;  /* 0x30000051ff4a7230 */ /* 0x000fe20000004100 */
[----:B------:R-:W-:Y:S01]  /*6d90*/  ISETP.NE.AND P0, PT, R160, RZ, PT ;  /* 0x000000ffa000720c */ /* 0x000fe20003f05270 */
[--C-:B------:R-:W-:Y:S01]  /*6da0*/  HADD2.F32 R77, -RZ, R99.reuse.H0_H0 ;  /* 0x20000063ff4d7230 */ /* 0x100fe20000004100 */
[----:B------:R-:W-:Y:S01]  /*6db0*/  SEL R87, R87, 0x10, !P6 ;  /* 0x0000001057577807 */ /* 0x000fe20007000000 */
[----:B------:R-:W-:Y:S01]  /*6dc0*/  HADD2.F32 R76, -RZ, R99.H1_H1 ;  /* 0x30000063ff4c7230 */ /* 0x000fe20000004100 */
[----:B------:R-:W-:Y:S02]  /*6dd0*/  BSSY.RECONVERGENT B0, `(.L_x_121) ;  /* 0x00000fb000007945 */ /* 0x000fe40003800200 */
[----:B------:R-:W-:Y:S01]  /*6de0*/  IADD3 R167, PT, PT, R108, R87, RZ ;  /* 0x000000576ca77210 */ /* 0x000fe20007ffe0ff */
[----:B--2---:R-:W3:Y:S01]  /*6df0*/  LDTM.x64 R4, tmem[UR4] ;  /* 0x00000004000479ee */ /* 0x004ee20008340000 */
[C---:B------:R-:W-:Y:S02]  /*6e00*/  IADD3 R168, PT, PT, R87.reuse, R164, RZ ;  /* 0x000000a457a87210 */ /* 0x040fe40007ffe0ff */
[C---:B------:R-:W-:Y:S02]  /*6e10*/  IADD3 R170, PT, PT, R87.reuse, R154, RZ ;  /* 0x0000009a57aa7210 */ /* 0x040fe40007ffe0ff */
[----:B------:R-:W-:Y:S01]  /*6e20*/  IADD3 R169, PT, PT, R87, R153, RZ ;  /* 0x0000009957a97210 */ /* 0x000fe20007ffe0ff */
[C---:B---3--:R-:W-:Y:S01]  /*6e30*/  FMUL R0, R70.reuse, R4 ;  /* 0x0000000446007220 */ /* 0x048fe20000400000 */
[C---:B------:R-:W-:Y:S01]  /*6e40*/  FMUL R2, R70.reuse, R5 ;  /* 0x0000000546027220 */ /* 0x040fe20000400000 */
[C---:B-1----:R-:W-:Y:S01]  /*6e50*/  FMUL R3, R70.reuse, R6 ;  /* 0x0000000646037220 */ /* 0x042fe20000400000 */
[C---:B------:R-:W-:Y:S01]  /*6e60*/  FMUL R7, R70.reuse, R7 ;  /* 0x0000000746077220 */ /* 0x040fe20000400000 */
[C---:B------:R-:W-:Y:S01]  /*6e70*/  FFMA R0, R73.reuse, R72, R0 ;  /* 0x0000004849007223 */ /* 0x040fe20000000000 */
[----:B------:R-:W-:Y:S02]  /*6e80*/  HADD2.F32 R72, -RZ, R81.H0_H0 ;  /* 0x20000051ff487230 */ /* 0x000fe40000004100 */
[C---:B------:R-:W-:Y:S01]  /*6e90*/  FFMA R2, R73.reuse, R75, R2 ;  /* 0x0000004b49027223 */ /* 0x040fe20000000002 */
[--C-:B------:R-:W-:Y:S02]  /*6ea0*/  HADD2.F32 R75, -RZ, R82.reuse.H0_H0 ;  /* 0x20000052ff4b7230 */ /* 0x100fe40000004100 */
[C---:B------:R-:W-:Y:S01]  /*6eb0*/  FMUL R4, R70.reuse, R8 ;  /* 0x0000000846047220 */ /* 0x040fe20000400000 */
[----:B------:R-:W-:Y:S01]  /*6ec0*/  FMUL R5, R70, R9 ;  /* 0x0000000946057220 */ /* 0x000fe20000400000 */
[C---:B------:R-:W-:Y:S01]  /*6ed0*/  FFMA R3, R73.reuse, R72, R3 ;  /* 0x0000004849037223 */ /* 0x040fe20000000003 */
[----:B------:R-:W-:Y:S01]  /*6ee0*/  HADD2.F32 R72, -RZ, R82.H1_H1 ;  /* 0x30000052ff487230 */ /* 0x000fe20000004100 */
[----:B------:R-:W-:Y:S01]  /*6ef0*/  F2FP.F16.F32.PACK_AB R92, R2, R0 ;  /* 0x00000000025c723e */ /* 0x000fe200000000ff */
[C---:B------:R-:W-:Y:S01]  /*6f00*/  FFMA R7, R73.reuse, R74, R7 ;  /* 0x0000004a49077223 */ /* 0x040fe20000000007 */
[C---:B------:R-:W-:Y:S01]  /*6f10*/  FFMA R4, R73.reuse, R75, R4 ;  /* 0x0000004b49047223 */ /* 0x040fe20000000004 */
[--C-:B------:R-:W-:Y:S02]  /*6f20*/  HADD2.F32 R74, -RZ, R83.reuse.H0_H0 ;  /* 0x20000053ff4a7230 */ /* 0x100fe40000004100 */
[----:B------:R-:W-:Y:S01]  /*6f30*/  FFMA R5, R73, R72, R5 ;  /* 0x0000004849057223 */ /* 0x000fe20000000005 */
[C---:B------:R-:W-:Y:S01]  /*6f40*/  FMUL R6, R70.reuse, R10 ;  /* 0x0000000a46067220 */ /* 0x040fe20000400000 */
[----:B------:R-:W-:Y:S01]  /*6f50*/  HADD2.F32 R72, -RZ, R83.H1_H1 ;  /* 0x30000053ff487230 */ /* 0x000fe20000004100 */
[----:B------:R-:W-:Y:S01]  /*6f60*/  F2FP.F16.F32.PACK_AB R93, R7, R3 ;  /* 0x00000003075d723e */ /* 0x000fe200000000ff */
[C---:B------:R-:W-:Y:S01]  /*6f70*/  FMUL R11, R70.reuse, R11 ;  /* 0x0000000b460b7220 */ /* 0x040fe20000400000 */
[----:B------:R-:W-:Y:S01]  /*6f80*/  F2FP.F16.F32.PACK_AB R94, R5, R4 ;  /* 0x00000004055e723e */ /* 0x000fe200000000ff */
[C---:B------:R-:W-:Y:S01]  /*6f90*/  FFMA R6, R73.reuse, R74, R6 ;  /* 0x0000004a49067223 */ /* 0x040fe20000000006 */
[C---:B------:R-:W-:Y:S01]  /*6fa0*/  FMUL R8, R70.reuse, R12 ;  /* 0x0000000c46087220 */ /* 0x040fe20000400000 */
[----:B------:R-:W-:Y:S01]  /*6fb0*/  FFMA R11, R73, R72, R11 ;  /* 0x00000048490b7223 */ /* 0x000fe2000000000b */
[--C-:B------:R-:W-:Y:S02]  /*6fc0*/  HADD2.F32 R72, -RZ, R88.reuse.H0_H0 ;  /* 0x20000058ff487230 */ /* 0x100fe40000004100 */
[C---:B------:R-:W-:Y:S01]  /*6fd0*/  FMUL R9, R70.reuse, R13 ;  /* 0x0000000d46097220 */ /* 0x040fe20000400000 */
[----:B------:R-:W-:Y:S02]  /*6fe0*/  HADD2.F32 R74, -RZ, R88.H1_H1 ;  /* 0x30000058ff4a7230 */ /* 0x000fe40000004100 */
[C---:B------:R-:W-:Y:S01]  /*6ff0*/  FMUL R10, R70.reuse, R14 ;  /* 0x0000000e460a7220 */ /* 0x040fe20000400000 */
[--C-:B------:R-:W-:Y:S01]  /*7000*/  HADD2.F32 R75, -RZ, R89.reuse.H0_H0 ;  /* 0x20000059ff4b7230 */ /* 0x100fe20000004100 */
[----:B------:R-:W-:Y:S01]  /*7010*/  F2FP.F16.F32.PACK_AB R95, R11, R6 ;  /* 0x000000060b5f723e */ /* 0x000fe200000000ff */
[C---:B------:R-:W-:Y:S01]  /*7020*/  FFMA R8, R73.reuse, R72, R8 ;  /* 0x0000004849087223 */ /* 0x040fe20000000008 */
[----:B------:R-:W-:Y:S02]  /*7030*/  HADD2.F32 R72, -RZ, R89.H1_H1 ;  /* 0x30000059ff487230 */ /* 0x000fe40000004100 */
[C---:B------:R-:W-:Y:S01]  /*7040*/  FFMA R9, R73.reuse, R74, R9 ;  /* 0x0000004a49097223 */ /* 0x040fe20000000009 */
[----:B------:R-:W-:Y:S01]  /*7050*/  FFMA R10, R73, R75, R10 ;  /* 0x0000004b490a7223 */ /* 0x000fe2000000000a */
[----:B------:R1:W-:Y:S01]  /*7060*/  STS.128 [R165+UR44+0x400], R92 ;  /* 0x0004005ca5007988 */ /* 0x0003e20008000c2c */
[C---:B------:R-:W-:Y:S01]  /*7070*/  FMUL R15, R70.reuse, R15 ;  /* 0x0000000f460f7220 */ /* 0x040fe20000400000 */
[--C-:B------:R-:W-:Y:S01]  /*7080*/  HADD2.F32 R75, -RZ, R90.reuse.H0_H0 ;  /* 0x2000005aff4b7230 */ /* 0x100fe20000004100 */
[----:B------:R-:W-:Y:S01]  /*7090*/  F2FP.F16.F32.PACK_AB R100, R9, R8 ;  /* 0x000000080964723e */ /* 0x000fe200000000ff */
[----:B------:R-:W-:Y:S02]  /*70a0*/  HADD2.F32 R74, -RZ, R90.H1_H1 ;  /* 0x3000005aff4a7230 */ /* 0x000fe40000004100 */
[----:B------:R-:W-:Y:S01]  /*70b0*/  FFMA R15, R73, R72, R15 ;  /* 0x00000048490f7223 */ /* 0x000fe2000000000f */
[C---:B------:R-:W-:Y:S01]  /*70c0*/  FMUL R12, R70.reuse, R16 ;  /* 0x00000010460c7220 */ /* 0x040fe20000400000 */
[C---:B------:R-:W-:Y:S01]  /*70d0*/  FMUL R13, R70.reuse, R17 ;  /* 0x00000011460d7220 */ /* 0x040fe20000400000 */
[--C-:B------:R-:W-:Y:S02]  /*70e0*/  HADD2.F32 R72, -RZ, R91.reuse.H0_H0 ;  /* 0x2000005bff487230 */ /* 0x100fe40000004100 */
[C---:B------:R-:W-:Y:S01]  /*70f0*/  FMUL R14, R70.reuse, R18 ;  /* 0x00000012460e7220 */ /* 0x040fe20000400000 */
[----:B------:R-:W-:Y:S01]  /*7100*/  F2FP.F16.F32.PACK_AB R101, R15, R10 ;  /* 0x0000000a0f65723e */ /* 0x000fe200000000ff */
[C---:B------:R-:W-:Y:S01]  /*7110*/  FFMA R12, R73.reuse, R75, R12 ;  /* 0x0000004b490c7223 */ /* 0x040fe2000000000c */
[C---:B------:R-:W-:Y:S01]  /*7120*/  FFMA R13, R73.reuse, R74, R13 ;  /* 0x0000004a490d7223 */ /* 0x040fe2000000000d */
[----:B------:R-:W-:Y:S01]  /*7130*/  FFMA R14, R73, R72, R14 ;  /* 0x00000048490e7223 */ /* 0x000fe2000000000e */
[----:B------:R-:W-:Y:S02]  /*7140*/  HADD2.F32 R74, -RZ, R91.H1_H1 ;  /* 0x3000005bff4a7230 */ /* 0x000fe40000004100 */
[C---:B------:R-:W-:Y:S01]  /*7150*/  FMUL R19, R70.reuse, R19 ;  /* 0x0000001346137220 */ /* 0x040fe20000400000 */
[--C-:B------:R-:W-:Y:S01]  /*7160*/  HADD2.F32 R72, -RZ, R96.reuse.H0_H0 ;  /* 0x20000060ff487230 */ /* 0x100fe20000004100 */
[----:B------:R-:W-:Y:S01]  /*7170*/  F2FP.F16.F32.PACK_AB R102, R13, R12 ;  /* 0x0000000c0d66723e */ /* 0x000fe200000000ff */
[C---:B------:R-:W-:Y:S01]  /*7180*/  FMUL R16, R70.reuse, R20 ;  /* 0x0000001446107220 */ /* 0x040fe20000400000 */
[C---:B------:R-:W-:Y:S01]  /*7190*/  FFMA R19, R73.reuse, R74, R19 ;  /* 0x0000004a49137223 */ /* 0x040fe20000000013 */
[----:B------:R-:W-:Y:S02]  /*71a0*/  HADD2.F32 R74, -RZ, R96.H1_H1 ;  /* 0x30000060ff4a7230 */ /* 0x000fe40000004100 */
[C---:B------:R-:W-:Y:S01]  /*71b0*/  FMUL R17, R70.reuse, R21 ;  /* 0x0000001546117220 */ /* 0x040fe20000400000 */
[----:B------:R-:W-:Y:S01]  /*71c0*/  FFMA R16, R73, R72, R16 ;  /* 0x0000004849107223 */ /* 0x000fe20000000010 */
[--C-:B------:R-:W-:Y:S01]  /*71d0*/  HADD2.F32 R72, -RZ, R97.reuse.H0_H0 ;  /* 0x20000061ff487230 */ /* 0x100fe20000004100 */
[----:B------:R-:W-:Y:S01]  /*71e0*/  F2FP.F16.F32.PACK_AB R103, R19, R14 ;  /* 0x0000000e1367723e */ /* 0x000fe200000000ff */
[----:B------:R-:W-:Y:S01]  /*71f0*/  FFMA R17, R73, R74, R17 ;  /* 0x0000004a49117223 */ /* 0x000fe20000000011 */
[C---:B------:R-:W-:Y:S01]  /*7200*/  FMUL R18, R70.reuse, R22 ;  /* 0x0000001646127220 */ /* 0x040fe20000400000 */
[C---:B------:R-:W-:Y:S01]  /*7210*/  FMUL R23, R70.reuse, R23 ;  /* 0x0000001746177220 */ /* 0x040fe20000400000 */
[--C-:B------:R-:W-:Y:S01]  /*7220*/  HADD2.F32 R75, -RZ, R98.reuse.H0_H0 ;  /* 0x20000062ff4b7230 */ /* 0x100fe20000004100 */
[----:B------:R2:W-:Y:S01]  /*7230*/  STS.128 [R167+0x400], R100 ;  /* 0x00040064a7007388 */ /* 0x0005e20000000c00 */
[----:B------:R-:W-:Y:S01]  /*7240*/  F2FP.F16.F32.PACK_AB R108, R17, R16 ;  /* 0x00000010116c723e */ /* 0x000fe200000000ff */
[C---:B------:R-:W-:Y:S01]  /*7250*/  FFMA R18, R73.reuse, R72, R18 ;  /* 0x0000004849127223 */ /* 0x040fe20000000012 */
[----:B------:R-:W-:Y:S02]  /*7260*/  HADD2.F32 R72, -RZ, R97.H1_H1 ;  /* 0x30000061ff487230 */ /* 0x000fe40000004100 */
[C---:B------:R-:W-:Y:S01]  /*7270*/  FMUL R20, R70.reuse, R24 ;  /* 0x0000001846147220 */ /* 0x040fe20000400000 */
[----:B------:R-:W-:Y:S02]  /*7280*/  HADD2.F32 R74, -RZ, R98.H1_H1 ;  /* 0x30000062ff4a7230 */ /* 0x000fe40000004100 */
[C---:B------:R-:W-:Y:S01]  /*7290*/  FMUL R21, R70.reuse, R25 ;  /* 0x0000001946157220 */ /* 0x040fe20000400000 */
[C---:B------:R-:W-:Y:S01]  /*72a0*/  FMUL R22, R70.reuse, R26 ;  /* 0x0000001a46167220 */ /* 0x040fe20000400000 */
[C---:B------:R-:W-:Y:S01]  /*72b0*/  FFMA R23, R73.reuse, R72, R23 ;  /* 0x0000004849177223 */ /* 0x040fe20000000017 */
[C---:B------:R-:W-:Y:S01]  /*72c0*/  FFMA R20, R73.reuse, R75, R20 ;  /* 0x0000004b49147223 */ /* 0x040fe20000000014 */
[C---:B------:R-:W-:Y:S01]  /*72d0*/  FFMA R21, R73.reuse, R74, R21 ;  /* 0x0000004a49157223 */ /* 0x040fe20000000015 */
[----:B------:R-:W-:Y:S01]  /*72e0*/  FFMA R22, R73, R77, R22 ;  /* 0x0000004d49167223 */ /* 0x000fe20000000016 */
[C---:B------:R-:W-:Y:S01]  /*72f0*/  FMUL R27, R70.reuse, R27 ;  /* 0x0000001b461b7220 */ /* 0x040fe20000400000 */
[--C-:B------:R-:W-:Y:S01]  /*7300*/  HADD2.F32 R72, -RZ, R104.reuse.H0_H0 ;  /* 0x20000068ff487230 */ /* 0x100fe20000004100 */
[----:B------:R-:W-:Y:S01]  /*7310*/  F2FP.F16.F32.PACK_AB R109, R23, R18 ;  /* 0x00000012176d723e */ /* 0x000fe200000000ff */
[C---:B------:R-:W-:Y:S01]  /*7320*/  FMUL R24, R70.reuse, R28 ;  /* 0x0000001c46187220 */ /* 0x040fe20000400000 */
[----:B------:R-:W-:Y:S01]  /*7330*/  F2FP.F16.F32.PACK_AB R110, R21, R20 ;  /* 0x00000014156e723e */ /* 0x000fe200000000ff */
[C---:B------:R-:W-:Y:S01]  /*7340*/  FFMA R27, R73.reuse, R76, R27 ;  /* 0x0000004c491b7223 */ /* 0x040fe2000000001b */
[----:B------:R-:W-:Y:S02]  /*7350*/  HADD2.F32 R74, -RZ, R104.H1_H1 ;  /* 0x30000068ff4a7230 */ /* 0x000fe40000004100 */
[----:B------:R-:W-:Y:S01]  /*7360*/  FFMA R24, R73, R72, R24 ;  /* 0x0000004849187223 */ /* 0x000fe20000000018 */
[C---:B------:R-:W-:Y:S01]  /*7370*/  FMUL R25, R70.reuse, R29 ;  /* 0x0000001d46197220 */ /* 0x040fe20000400000 */
[--C-:B------:R-:W-:Y:S01]  /*7380*/  HADD2.F32 R75, -RZ, R105.reuse.H0_H0 ;  /* 0x20000069ff4b7230 */ /* 0x100fe20000004100 */
[----:B------:R-:W-:Y:S01]  /*7390*/  F2FP.F16.F32.PACK_AB R111, R27, R22 ;  /* 0x000000161b6f723e */ /* 0x000fe200000000ff */
[C---:B------:R-:W-:Y:S01]  /*73a0*/  FMUL R26, R70.reuse, R30 ;  /* 0x0000001e461a7220 */ /* 0x040fe20000400000 */
[----:B------:R-:W-:Y:S02]  /*73b0*/  HADD2.F32 R72, -RZ, R105.H1_H1 ;  /* 0x30000069ff487230 */ /* 0x000fe40000004100 */
[C---:B------:R-:W-:Y:S01]  /*73c0*/  FFMA R25, R73.reuse, R74, R25 ;  /* 0x0000004a49197223 */ /* 0x040fe20000000019 */
[C---:B------:R-:W-:Y:S01]  /*73d0*/  FMUL R31, R70.reuse, R31 ;  /* 0x0000001f461f7220 */ /* 0x040fe20000400000 */
[----:B------:R3:W-:Y:S01]  /*73e0*/  STS.128 [R164+0x400], R108 ;  /* 0x0004006ca4007388 */ /* 0x0007e20000000c00 */
[----:B------:R-:W-:Y:S01]  /*73f0*/  FFMA R26, R73, R75, R26 ;  /* 0x0000004b491a7223 */ /* 0x000fe2000000001a */
[--C-:B------:R-:W-:Y:S01]  /*7400*/  HADD2.F32 R75, -RZ, R106.reuse.H0_H0 ;  /* 0x2000006aff4b7230 */ /* 0x100fe20000004100 */
[----:B-1----:R-:W-:Y:S01]  /*7410*/  F2FP.F16.F32.PACK_AB R92, R25, R24 ;  /* 0x00000018195c723e */ /* 0x002fe200000000ff */
[----:B------:R-:W-:Y:S01]  /*7420*/  FFMA R31, R73, R72, R31 ;  /* 0x00000048491f7223 */ /* 0x000fe2000000001f */
[C---:B------:R-:W-:Y:S01]  /*7430*/  FMUL R28, R70.reuse, R32 ;  /* 0x00000020461c7220 */ /* 0x040fe20000400000 */
[----:B------:R-:W-:Y:S02]  /*7440*/  HADD2.F32 R72, -RZ, R106.H1_H1 ;  /* 0x3000006aff487230 */ /* 0x000fe40000004100 */
[C---:B------:R-:W-:Y:S01]  /*7450*/  FMUL R29, R70.reuse, R33 ;  /* 0x00000021461d7220 */ /* 0x040fe20000400000 */
[--C-:B------:R-:W-:Y:S01]  /*7460*/  HADD2.F32 R77, -RZ, R107.reuse.H0_H0 ;  /* 0x2000006bff4d7230 */ /* 0x100fe20000004100 */
[----:B------:R-:W-:Y:S01]  /*7470*/  F2FP.F16.F32.PACK_AB R93, R31, R26 ;  /* 0x0000001a1f5d723e */ /* 0x000fe200000000ff */
[C---:B------:R-:W-:Y:S01]  /*7480*/  FFMA R28, R73.reuse, R75, R28 ;  /* 0x0000004b491c7223 */ /* 0x040fe2000000001c */
        /* <DEDUP_REMOVED lines=16> */
[----:B------:R-:W-:Y:S01]  /*7590*/  HADD2.F32 R72, -RZ, R113.H1_H1 ;  /* 0x30000071ff487230 */ /* 0x000fe20000004100 */
[----:B------:R1:W-:Y:S01]  /*75a0*/  STS.128 [R168+0x400], R92 ;  /* 0x0004005ca8007388 */ /* 0x0003e20000000c00 */
[C---:B------:R-:W-:Y:S01]  /*75b0*/  FMUL R39, R70.reuse, R39 ;  /* 0x0000002746277220 */ /* 0x040fe20000400000 */
[----:B--2---:R-:W-:Y:S01]  /*75c0*/  F2FP.F16.F32.PACK_AB R100, R33, R32 ;  /* 0x000000202164723e */ /* 0x004fe200000000ff */
[C---:B------:R-:W-:Y:S01]  /*75d0*/  FFMA R34, R73.reuse, R75, R34 ;  /* 0x0000004b49227223 */ /* 0x040fe20000000022 */
[--C-:B------:R-:W-:Y:S02]  /*75e0*/  HADD2.F32 R75, -RZ, R114.reuse.H0_H0 ;  /* 0x20000072ff4b7230 */ /* 0x100fe40000004100 */
        /* <DEDUP_REMOVED lines=26> */
[----:B---3--:R-:W-:Y:S01]  /*7790*/  F2FP.F16.F32.PACK_AB R108, R41, R40 ;  /* 0x00000028296c723e */ /* 0x008fe200000000ff */
        /* <DEDUP_REMOVED lines=9> */
[C---:B------:R-:W-:Y:S01]  /*7830*/  FFMA R45, R73.reuse, R74, R45 ;  /* 0x0000004a492d7223 */ /* 0x040fe2000000002d */
[C---:B------:R-:W-:Y:S01]  /*7840*/  FMUL R46, R70.reuse, R50 ;  /* 0x00000032462e7220 */ /* 0x040fe20000400000 */
[----:B------:R-:W-:Y:S02]  /*7850*/  HADD2.F32 R72, -RZ, R123.H1_H1 ;  /* 0x3000007bff487230 */ /* 0x000fe40000004100 */
[C---:B------:R-:W-:Y:S01]  /*7860*/  FMUL R51, R70.reuse, R51 ;  /* 0x0000003346337220 */ /* 0x040fe20000400000 */
[C---:B------:R-:W-:Y:S01]  /*7870*/  FMUL R48, R70.reuse, R52 ;  /* 0x0000003446307220 */ /* 0x040fe20000400000 */
[C---:B------:R-:W-:Y:S01]  /*7880*/  FFMA R46, R73.reuse, R75, R46 ;  /* 0x0000004b492e7223 */ /* 0x040fe2000000002e */
[--C-:B------:R-:W-:Y:S02]  /*7890*/  HADD2.F32 R75, -RZ, R128.reuse.H0_H0 ;  /* 0x20000080ff4b7230 */ /* 0x100fe40000004100 */
[C---:B------:R-:W-:Y:S01]  /*78a0*/  FFMA R51, R73.reuse, R72, R51 ;  /* 0x0000004849337223 */ /* 0x040fe20000000033 */
[----:B------:R-:W-:Y:S02]  /*78b0*/  HADD2.F32 R74, -RZ, R128.H1_H1 ;  /* 0x30000080ff4a7230 */ /* 0x000fe40000004100 */
[C---:B------:R-:W-:Y:S01]  /*78c0*/  FMUL R49, R70.reuse, R53 ;  /* 0x0000003546317220 */ /* 0x040fe20000400000 */
[--C-:B------:R-:W-:Y:S02]  /*78d0*/  HADD2.F32 R77, -RZ, R129.reuse.H0_H0 ;  /* 0x20000081ff4d7230 */ /* 0x100fe40000004100 */
[C---:B------:R-:W-:Y:S01]  /*78e0*/  FMUL R50, R70.reuse, R54 ;  /* 0x0000003646327220 */ /* 0x040fe20000400000 */
[----:B------:R-:W-:Y:S02]  /*78f0*/  HADD2.F32 R72, -RZ, R129.H1_H1 ;  /* 0x30000081ff487230 */ /* 0x000fe40000004100 */
[C---:B------:R-:W-:Y:S01]  /*7900*/  FMUL R55, R70.reuse, R55 ;  /* 0x0000003746377220 */ /* 0x040fe20000400000 */
[C---:B------:R-:W-:Y:S01]  /*7910*/  FFMA R48, R73.reuse, R75, R48 ;  /* 0x0000004b49307223 */ /* 0x040fe20000000030 */
[C---:B------:R-:W-:Y:S01]  /*7920*/  FFMA R49, R73.reuse, R74, R49 ;  /* 0x0000004a49317223 */ /* 0x040fe20000000031 */
[C---:B------:R-:W-:Y:S01]  /*7930*/  FFMA R50, R73.reuse, R77, R50 ;  /* 0x0000004d49327223 */ /* 0x040fe20000000032 */
[C---:B------:R-:W-:Y:S01]  /*7940*/  FFMA R55, R73.reuse, R72, R55 ;  /* 0x0000004849377223 */ /* 0x040fe20000000037 */
[--C-:B------:R-:W-:Y:S02]  /*7950*/  HADD2.F32 R75, -RZ, R130.reuse.H0_H0 ;  /* 0x20000082ff4b7230 */ /* 0x100fe40000004100 */
[C---:B------:R-:W-:Y:S01]  /*7960*/  FMUL R52, R70.reuse, R56 ;  /* 0x0000003846347220 */ /* 0x040fe20000400000 */
        /* <DEDUP_REMOVED lines=9> */
[----:B------:R-:W-:Y:S01]  /*7a00*/  FFMA R59, R73, R74, R59 ;  /* 0x0000004a493b7223 */ /* 0x000fe2000000003b */
[--C-:B------:R-:W-:Y:S02]  /*7a10*/  HADD2.F32 R72, -RZ, R136.reuse.H0_H0 ;  /* 0x20000088ff487230 */ /* 0x100fe40000004100 */
[C---:B------:R-:W-:Y:S01]  /*7a20*/  FMUL R56, R70.reuse, R60 ;  /* 0x0000003c46387220 */ /* 0x040fe20000400000 */
[----:B------:R-:W-:Y:S02]  /*7a30*/  HADD2.F32 R74, -RZ, R136.H1_H1 ;  /* 0x30000088ff4a7230 */ /* 0x000fe40000004100 */
[C---:B------:R-:W-:Y:S01]  /*7a40*/  FMUL R57, R70.reuse, R61 ;  /* 0x0000003d46397220 */ /* 0x040fe20000400000 */
[--C-:B------:R-:W-:Y:S02]  /*7a50*/  HADD2.F32 R75, -RZ, R137.reuse.H0_H0 ;  /* 0x20000089ff4b7230 */ /* 0x100fe40000004100 */
[C---:B------:R-:W-:Y:S01]  /*7a60*/  FMUL R58, R70.reuse, R62 ;  /* 0x0000003e463a7220 */ /* 0x040fe20000400000 */
[----:B------:R-:W-:Y:S01]  /*7a70*/  F2FP.F16.F32.PACK_AB R110, R45, R44 ;  /* 0x0000002c2d6e723e */ /* 0x000fe200000000ff */
[----:B------:R-:W-:Y:S01]  /*7a80*/  FFMA R56, R73, R72, R56 ;  /* 0x0000004849387223 */ /* 0x000fe20000000038 */
[----:B------:R-:W-:Y:S01]  /*7a90*/  F2FP.F16.F32.PACK_AB R111, R51, R46 ;  /* 0x0000002e336f723e */ /* 0x000fe200000000ff */
[C---:B------:R-:W-:Y:S01]  /*7aa0*/  FFMA R57, R73.reuse, R74, R57 ;  /* 0x0000004a49397223 */ /* 0x040fe20000000039 */
[C---:B------:R-:W-:Y:S01]  /*7ab0*/  FFMA R58, R73.reuse, R75, R58 ;  /* 0x0000004b493a7223 */ /* 0x040fe2000000003a */
[----:B------:R-:W-:Y:S02]  /*7ac0*/  HADD2.F32 R72, -RZ, R137.H1_H1 ;  /* 0x30000089ff487230 */ /* 0x000fe40000004100 */
[C---:B------:R-:W-:Y:S01]  /*7ad0*/  FMUL R63, R70.reuse, R63 ;  /* 0x0000003f463f7220 */ /* 0x040fe20000400000 */
[----:B------:R1:W-:Y:S01]  /*7ae0*/  STS.128 [R170+0x400], R108 ;  /* 0x0004006caa007388 */ /* 0x0003e20000000c00 */
[--C-:B------:R-:W-:Y:S02]  /*7af0*/  HADD2.F32 R75, -RZ, R138.reuse.H0_H0 ;  /* 0x2000008aff4b7230 */ /* 0x100fe40000004100 */
[C---:B------:R-:W-:Y:S01]  /*7b00*/  FMUL R60, R70.reuse, R64 ;  /* 0x00000040463c7220 */ /* 0x040fe20000400000 */
[----:B------:R-:W-:Y:S02]  /*7b10*/  HADD2.F32 R74, -RZ, R138.H1_H1 ;  /* 0x3000008aff4a7230 */ /* 0x000fe40000004100 */
[C---:B------:R-:W-:Y:S01]  /*7b20*/  FMUL R61, R70.reuse, R65 ;  /* 0x00000041463d7220 */ /* 0x040fe20000400000 */
[--C-:B------:R-:W-:Y:S02]  /*7b30*/  HADD2.F32 R77, -RZ, R139.reuse.H0_H0 ;  /* 0x2000008bff4d7230 */ /* 0x100fe40000004100 */
[C---:B------:R-:W-:Y:S01]  /*7b40*/  FMUL R62, R70.reuse, R66 ;  /* 0x00000042463e7220 */ /* 0x040fe20000400000 */
[----:B------:R-:W-:Y:S02]  /*7b50*/  HADD2.F32 R76, -RZ, R139.H1_H1 ;  /* 0x3000008bff4c7230 */ /* 0x000fe40000004100 */
[----:B------:R-:W-:Y:S01]  /*7b60*/  FFMA R63, R73, R72, R63 ;  /* 0x00000048493f7223 */ /* 0x000fe2000000003f */
[----:B------:R-:W-:Y:S01]  /*7b70*/  FMUL R67, R70, R67 ;  /* 0x0000004346437220 */ /* 0x000fe20000400000 */
[----:B------:R-:W-:Y:S01]  /*7b80*/  F2FP.F16.F32.PACK_AB R116, R49, R48 ;  /* 0x000000303174723e */ /* 0x000fe200000000ff */
[----:B------:R-:W-:Y:S01]  /*7b90*/  FFMA R60, R73, R75, R60 ;  /* 0x0000004b493c7223 */ /* 0x000fe2000000003c */
[----:B------:R-:W-:Y:S01]  /*7ba0*/  F2FP.F16.F32.PACK_AB R117, R55, R50 ;  /* 0x000000323775723e */ /* 0x000fe200000000ff */
[----:B------:R-:W-:Y:S01]  /*7bb0*/  FFMA R61, R73, R74, R61 ;  /* 0x0000004a493d7223 */ /* 0x000fe2000000003d */
[----:B------:R-:W-:Y:S01]  /*7bc0*/  F2FP.F16.F32.PACK_AB R118, R53, R52 ;  /* 0x000000343576723e */ /* 0x000fe200000000ff */
[----:B------:R-:W-:Y:S01]  /*7bd0*/  FFMA R62, R73, R77, R62 ;  /* 0x0000004d493e7223 */ /* 0x000fe2000000003e */
[----:B------:R-:W-:Y:S01]  /*7be0*/  F2FP.F16.F32.PACK_AB R119, R59, R54 ;  /* 0x000000363b77723e */ /* 0x000fe200000000ff */
[----:B------:R-:W-:Y:S01]  /*7bf0*/  FFMA R67, R73, R76, R67 ;  /* 0x0000004c49437223 */ /* 0x000fe20000000043 */
[----:B------:R-:W-:Y:S02]  /*7c00*/  F2FP.F16.F32.PACK_AB R124, R57, R56 ;  /* 0x00000038397c723e */ /* 0x000fe400000000ff */
[----:B------:R-:W-:Y:S01]  /*7c10*/  F2FP.F16.F32.PACK_AB R125, R63, R58 ;  /* 0x0000003a3f7d723e */ /* 0x000fe200000000ff */
[----:B------:R1:W-:Y:S01]  /*7c20*/  STS.128 [R153+0x400], R116 ;  /* 0x0004007499007388 */ /* 0x0003e20000000c00 */
[----:B------:R-:W-:Y:S02]  /*7c30*/  F2FP.F16.F32.PACK_AB R126, R61, R60 ;  /* 0x0000003c3d7e723e */ /* 0x000fe400000000ff */
[----:B------:R-:W-:Y:S05]  /*7c40*/  F2FP.F16.F32.PACK_AB R127, R67, R62 ;  /* 0x0000003e437f723e */ /* 0x000fea00000000ff */
[----:B------:R1:W-:Y:S01]  /*7c50*/  STS.128 [R169+0x400], R124 ;  /* 0x0004007ca9007388 */ /* 0x0003e20000000c00 */
[----:B------:R-:W-:Y:S01]  /*7c60*/  @!PT LDS RZ, [RZ] ;  /* 0x00000000fffff984 */ /* 0x000fe20000000800 */
[----:B------:R-:W-:Y:S01]  /*7c70*/  @!PT LDS RZ, [RZ] ;  /* 0x00000000fffff984 */ /* 0x000fe20000000800 */
[----:B------:R-:W-:Y:S01]  /*7c80*/  @!PT LDS RZ, [RZ] ;  /* 0x00000000fffff984 */ /* 0x000fe20000000800 */
[----:B------:R-:W-:Y:S01]  /*7c90*/  @!PT LDS RZ, [RZ] ;  /* 0x00000000fffff984 */ /* 0x000fe20000000800 */
[----:B------:R2:W-:Y:S07]  /*7ca0*/  MEMBAR.ALL.CTA ;  /* 0x0000000000007992 */ /* 0x0005ee0000008000 */
[----:B--2---:R-:W2:Y:S02]  /*7cb0*/  FENCE.VIEW.ASYNC.S ;  /* 0x00000000000073c6 */ /* 0x004ea40000000000 */
[----:B--2---:R-:W-:Y:S06]  /*7cc0*/  BAR.SYNC.DEFER_BLOCKING 0x1, 0x80 ;  /* 0x0042000000007b1d */ /* 0x004fec0000010000 */
[----:B------:R-:W-:Y:S05]  /*7cd0*/  @P0 BRA `(.L_x_122) ;  /* 0x0000000000280947 */ /* 0x000fea0003800000 */
[----:B------:R-:W2:Y:S01]  /*7ce0*/  LDCU.64 UR6, c[0x0][0x348] ;  /* 0x00006900ff0677ac */ /* 0x000ea20008000a00 */
[----:B------:R-:W-:Y:S01]  /*7cf0*/  UIADD3 UR4, UPT, UPT, UR44, 0x400, URZ ;  /* 0x000004002c047890 */ /* 0x000fe2000fffe0ff */
[----:B------:R-:W-:Y:S05]  /*7d00*/  UMOV UR51, UR36 ;  /* 0x0000002400337c82 */ /* 0x000fea0008000000 */
[----:B------:R-:W-:Y:S04]  /*7d10*/  MOV R150, UR4 ;  /* 0x0000000400967c02 */ /* 0x000fe80008000f00 */
[----:B------:R-:W-:Y:S01]  /*7d20*/  R2UR UR48, R150 ;  /* 0x00000000963072ca */ /* 0x000fe200000e0000 */
[----:B--2---:R-:W-:Y:S04]  /*7d30*/  UIADD3 UR4, UP0, UPT, UR6, 0x680, URZ ;  /* 0x0000068006047890 */ /* 0x004fe8000ff1e0ff */
[----:B------:R-:W-:Y:S09]  /*7d40*/  UIADD3.X UR5, UPT, UPT, URZ, UR7, URZ, UP0, !UPT ;  /* 0x00000007ff057290 */ /* 0x000ff200087fe4ff */
[----:B------:R2:W-:Y:S01]  /*7d50*/  UTMASTG.3D [UR48], [UR4] ;  /* 0x00000030040073b5 */ /* 0x0005e20008010000 */
[----:B------:R0:W-:Y:S01]  /*7d60*/  UTMACMDFLUSH ;  /* 0x00000000000079b7 */ /* 0x0001e20000000000 */
[----:B--2---:R-:W-:Y:S04]  /*7d70*/  DEPBAR.LE SB0, 0x1 ;  /* 0x000080400000791a */ /* 0x004fe80000000000 */
.L_x_122:
[----:B------:R-:W-:Y:S05]  /*7d80*/  BSYNC.RECONVERGENT B0 ;  /* 0x0000000000007941 */ /* 0x000fea0003800200 */
.L_x_121:
[----:B------:R-:W-:Y:S01]  /*7d90*/  BAR.SYNC.DEFER_BLOCKING 0x1, 0x80 ;  /* 0x0042000000007b1d */ /* 0x000fe20000010000 */
[----:B------:R-:W-:Y:S01]  /*7da0*/  ISETP.NE.AND P1, PT, R163, RZ, PT ;  /* 0x000000ffa300720c */ /* 0x000fe20003f25270 */
[----:B------:R-:W-:Y:S01]  /*7db0*/  UISETP.NE.AND UP0, UPT, UR52, URZ, UPT ;  /* 0x000000ff3400728c */ /* 0x000fe2000bf05270 */
[----:B------:R-:W-:Y:S11]  /*7dc0*/  LEA R3, R78, UR44, 0x3 ;  /* 0x0000002c4e037c11 */ /* 0x000ff6000f8e18ff */
[----:B------:R-:W-:Y:S01]  /*7dd0*/  @P1 SHF.L.U32 R2, R157, 0x1f, RZ ;  /* 0x0000001f9d021819 */ /* 0x000fe200000006ff */
[----:B------:R-:W-:Y:S06]  /*7de0*/  BRA.U !UP0, `(.L_x_123) ;  /* 0x0000000108247547 */ /* 0x000fec000b800000 */
[----:B------:R-:W-:Y:S01]  /*7df0*/  IMAD.U32 R5, RZ, RZ, UR46 ;  /* 0x0000002eff057e24 */ /* 0x000fe2000f8e00ff */
[----:B------:R-:W-:Y:S01]  /*7e00*/  MOV R0, UR47 ;  /* 0x0000002f00007c02 */ /* 0x000fe20008000f00 */
[----:B------:R-:W-:Y:S03]  /*7e10*/  UIADD3 UR4, UPT, UPT, UR46, 0x1, URZ ;  /* 0x000000012e047890 */ /* 0x000fe6000fffe0ff */
[----:B------:R-:W-:Y:S01]  /*7e20*/  @P1 LEA R5, R5, UR44, 0x3 ;  /* 0x0000002c05051c11 */ /* 0x000fe2000f8e18ff */
[----:B------:R-:W-:Y:S04]  /*7e30*/  UISETP.NE.AND UP0, UPT, UR4, 0x4, UPT ;  /* 0x000000040400788c */ /* 0x000fe8000bf05270 */
[----:B------:R-:W-:Y:S01]  /*7e40*/  @P1 VIADD R5, R5, 0xc0 ;  /* 0x000000c005051836 */ /* 0x000fe20000000000 */
[----:B------:R-:W-:Y:S04]  /*7e50*/  USEL UR46, UR4, URZ, UP0 ;  /* 0x000000ff042e7287 */ /* 0x000fe80008000000 */
[----:B------:R-:W-:Y:S04]  /*7e60*/  @P1 PRMT R0, R0, 0x654, R5 ;  /* 0x0000065400001816 */ /* 0x000fe80000000005 */
[----:B------:R2:W-:Y:S04]  /*7e70*/  @P1 SYNCS.ARRIVE.TRANS64.RED.A1T0 RZ, [R0+URZ], RZ ;  /* 0x000000ff00ff19a7 */ /* 0x0005e800081004ff */
.L_x_123:
[----:B------:R-:W3:Y:S01]  /*7e80*/  @P1 SYNCS.PHASECHK.TRANS64.TRYWAIT P0, [R3+URZ+0xa0], R2 ;  /* 0x0000a002030015a7 */ /* 0x000ee200080011ff */
[----:B------:R-:W-:Y:S01]  /*7e90*/  BSSY B1, `(.L_x_124) ;  /* 0x000001f000017945 */ /* 0x000fe20003800000 */
[----:B---3--:R-:W-:Y:S03]  /*7ea0*/  @P1 SEL R84, RZ, 0x1, !P0 ;  /* 0x00000001ff541807 */ /* 0x008fe60004000000 */
[----:B------:R-:W-:Y:S05]  /*7eb0*/  @!P1 BRA `(.L_x_125) ;  /* 0x0000000000709947 */ /* 0x000fea0003800000 */
[----:B------:R-:W-:Y:S01]  /*7ec0*/  ISETP.NE.AND P1, PT, R86, RZ, PT ;  /* 0x000000ff5600720c */ /* 0x000fe20003f25270 */
[----:B------:R-:W-:Y:S01]  /*7ed0*/  BSSY B0, `(.L_x_126) ;  /* 0x000000b000007945 */ /* 0x000fe20003800000 */
[----:B------:R-:W-:Y:S11]  /*7ee0*/  ISETP.NE.AND P0, PT, R84, RZ, PT ;  /* 0x000000ff5400720c */ /* 0x000ff60003f05270 */
[----:B------:R-:W-:Y:S05]  /*7ef0*/  @P1 IMAD R6, R78, 0x4000, R165 ;  /* 0x000040004e061824 */ /* 0x000fea00078e02a5 */
[----:B--2---:R-:W-:Y:S04]  /*7f00*/  @P1 IADD3 R0, PT, PT, R6, UR44, RZ ;  /* 0x0000002c06001c10 */ /* 0x004fe8000fffe0ff */
[----:B------:R-:W-:Y:S01]  /*7f10*/  @P1 IADD3 R4, PT, PT, R85, R0, RZ ;  /* 0x0000000055041210 */ /* 0x000fe20007ffe0ff */
[--C-:B------:R-:W-:Y:S02]  /*7f20*/  @P1 IMAD.IADD R2, R79, 0x1, R0.reuse ;  /* 0x000000014f021824 */ /* 0x100fe400078e0200 */
[----:B------:R-:W-:Y:S01]  /*7f30*/  @P1 IMAD.IADD R5, R87, 0x1, R0 ;  /* 0x0000000157051824 */ /* 0x000fe200078e0200 */
[----:B------:R-:W-:Y:S06]  /*7f40*/  @P0 BRA `(.L_x_127) ;  /* 0x00000000000c0947 */ /* 0x000fec0003800000 */
[----:B------:R-:W-:Y:S04]  /*7f50*/  SHF.L.U32 R0, R157, 0x1f, RZ ;  /* 0x0000001f9d007819 */ /* 0x000fe800000006ff */
[----:B------:R-:W2:Y:S02]  /*7f60*/  SYNCS.PHASECHK.TRANS64.TRYWAIT P0, [R3+URZ+0xa0], R0 ;  /* 0x0000a000030075a7 */ /* 0x000ea400080011ff */
[----:B--2---:R-:W-:Y:S05]  /*7f70*/  @!P0 BRA `(.L_x_128) ;  /* 0x0000004800fc8947 */ /* 0x004fea0003800000 */
.L_x_127:
[----:B------:R-:W-:Y:S05]  /*7f80*/  BSYNC B0 ;  /* 0x0000000000007941 */ /* 0x000fea0003800000 */
.L_x_126:
[----:B------:R-:W-:Y:S01]  /*7f90*/  ISETP.NE.AND P0, PT, R86, RZ, PT ;  /* 0x000000ff5600720c */ /* 0x000fe20003f05270 */
[----:B------:R-:W-:Y:S11]  /*7fa0*/  VIADD R78, R78, 0x1 ;  /* 0x000000014e4e7836 */ /* 0x000ff60000000000 */
[----:B------:R-:W-:Y:S01]  /*7fb0*/  @!UPT UIADD3 URZ, UPT, UPT, URZ, URZ, URZ ;  /* 0x000000fffffff290 */ /* 0x000fe2000fffe0ff */
[----:B------:R3:W4:Y:S01]  /*7fc0*/  @P0 LDS.128 R80, [R6+UR44+0x400] ;  /* 0x0004002c06500984 */ /* 0x0007220008000c00 */
[--C-:B--2---:R-:W-:Y:S01]  /*7fd0*/  @P0 IMAD.IADD R0, R85, 0x1, R2.reuse ;  /* 0x0000000155000824 */ /* 0x104fe200078e0202 */
[C---:B------:R-:W-:Y:S01]  /*7fe0*/  @P0 IADD3 R3, PT, PT, R87.reuse, R4, RZ ;  /* 0x0000000457030210 */ /* 0x040fe20007ffe0ff */
[C---:B------:R-:W-:Y:S01]  /*7ff0*/  @P0 IMAD.IADD R7, R87.reuse, 0x1, R2 ;  /* 0x0000000157070824 */ /* 0x040fe200078e0202 */
[----:B------:R3:W2:Y:S02]  /*8000*/  @P0 LDS.128 R88, [R5+0x400] ;  /* 0x0004000005580984 */ /* 0x0006a40000000c00 */
[----:B------:R-:W-:Y:S02]  /*8010*/  @P0 IADD3 R8, PT, PT, R87, R0, RZ ;  /* 0x0000000057080210 */ /* 0x000fe40007ffe0ff */
[----:B------:R3:W1:Y:S04]  /*8020*/  @P0 LDS.128 R96, [R4+0x400] ;  /* 0x0004000004600984 */ /* 0x0006680000000c00 */
[----:B------:R3:W1:Y:S04]  /*8030*/  @P0 LDS.128 R104, [R3+0x400] ;  /* 0x0004000003680984 */ /* 0x0006680000000c00 */
[----:B------:R3:W1:Y:S04]  /*8040*/  @P0 LDS.128 R112, [R2+0x400] ;  /* 0x0004000002700984 */ /* 0x0006680000000c00 */
[----:B------:R3:W1:Y:S04]  /*8050*/  @P0 LDS.128 R120, [R7+0x400] ;  /* 0x0004000007780984 */ /* 0x0006680000000c00 */
[----:B------:R3:W1:Y:S04]  /*8060*/  @P0 LDS.128 R128, [R0+0x400] ;  /* 0x0004000000800984 */ /* 0x0006680000000c00 */
[----:B------:R3:W1:Y:S02]  /*8070*/  @P0 LDS.128 R136, [R8+0x400] ;  /* 0x0004000008880984 */ /* 0x0006640000000c00 */
.L_x_125:
[----:B------:R-:W-:Y:S05]  /*8080*/  BSYNC B1 ;  /* 0x0000000000017941 */ /* 0x000fea0003800000 */
.L_x_124:
[----:B--23--:R-:W-:Y:S05]  /*8090*/  VIADD R0, R71, 0x40 ;  /* 0x0000004047007836 */ /* 0x00cfea0000000000 */
[----:B------:R-:W-:Y:S04]  /*80a0*/  SHF.R.U32.HI R0, RZ, 0x15, R0 ;  /* 0x00000015ff007819 */ /* 0x000fe80000011600 */
[----:B------:R-:W-:Y:S11]  /*80b0*/  LOP3.LUT P0, RZ, R0, 0x3, R147, 0x48, !PT ;  /* 0x0000000300ff7812 */ /* 0x000ff60007804893 */
[----:B------:R-:W-:Y:S02]  /*80c0*/  @!UPT UIADD3 URZ, UPT, UPT, URZ, URZ, URZ ;  /* 0x000000fffffff290 */ /* 0x000fe4000fffe0ff */
[----:B------:R-:W-:Y:S05]  /*80d0*/  @!P0 BRA `(.L_x_129) ;  /* 0x0000000000408947 */ /* 0x000fea0003800000 */
[----:B------:R-:W2:Y:S01]  /*80e0*/  LDCU.64 UR8, c[0x4][0x70] ;  /* 0x01000e00ff0877ac */ /* 0x000ea20008000a00 */
[----:B------:R-:W-:Y:S01]  /*80f0*/  MOV R3, 0x0 ;  /* 0x0000000000037802 */ /* 0x000fe20000000f00 */
[----:B------:R-:W-:Y:S02]  /*8100*/  HFMA2 R12, -RZ, RZ, 0, 5.9604644775390625e-08 ;  /* 0x00000001ff0c7431 */ /* 0x000fe400000001ff */
[----:B------:R-:W-:Y:S02]  /*8110*/  IMAD.MOV.U32 R8, RZ, RZ, 0x192 ;  /* 0x00000192ff087424 */ /* 0x000fe400078e00ff */
[----:B------:R-:W-:Y:S01]  /*8120*/  IMAD.MOV.U32 R13, RZ, RZ, RZ ;  /* 0x000000ffff0d7224 */ /* 0x000fe200078e00ff */
[----:B------:R-:W3:Y:S01]  /*8130*/  LDCU.64 UR6, c[0x4][0x78] ;  /* 0x01000f00ff0677ac */ /* 0x000ee20008000a00 */
[----:B------:R-:W1:Y:S01]  /*8140*/  LDC.64 R2, c[0x4][R3] ;  /* 0x0100000003027b82 */ /* 0x000e620000000a00 */
[----:B------:R-:W5:Y:S01]  /*8150*/  LDCU.64 UR4, c[0x4][0x10] ;  /* 0x01000200ff0477ac */ /* 0x000f620008000a00 */
[----:B--2---:R-:W-:Y:S01]  /*8160*/  MOV R5, UR9 ;  /* 0x0000000900057c02 */ /* 0x004fe20008000f00 */
[----:B------:R-:W-:Y:S01]  /*8170*/  IMAD.U32 R4, RZ, RZ, UR8 ;  /* 0x00000008ff047e24 */ /* 0x000fe2000f8e00ff */
[----:B---3--:R-:W-:Y:S01]  /*8180*/  MOV R7, UR7 ;  /* 0x0000000700077c02 */ /* 0x008fe20008000f00 */
[----:B------:R-:W-:Y:S01]  /*8190*/  IMAD.U32 R6, RZ, RZ, UR6 ;  /* 0x00000006ff067e24 */ /* 0x000fe2000f8e00ff */
[----:B-----5:R-:W-:Y:S01]  /*81a0*/  MOV R11, UR5 ;  /* 0x00000005000b7c02 */ /* 0x020fe20008000f00 */
[----:B------:R-:W-:Y:S02]  /*81b0*/  IMAD.U32 R10, RZ, RZ, UR4 ;  /* 0x00000004ff0a7e24 */ /* 0x000fe4000f8e00ff */
[----:B------:R-:W-:Y:S07]  /*81c0*/  LEPC R20, `(.L_x_129) ;  /* 0x000000001014794e */ /* 0x000fee0000000000 */
[----:B-1--4-:R-:W-:Y:S05]  /*81d0*/  CALL.ABS.NOINC R2 ;  /* 0x0000000002007343 */ /* 0x012fea0003c00000 */
.L_x_129:
[----:B------:R-:W-:Y:S05]  /*81e0*/  WARPSYNC.ALL ;  /* 0x0000000000007948 */ /* 0x000fea0003800000 */
[----:B------:R-:W-:Y:S01]  /*81f0*/  R2UR UR4, R71 ;  /* 0x00000000470472ca */ /* 0x000fe200000e0000 */
[--C-:B----4-:R-:W-:Y:S01]  /*8200*/  HADD2.F32 R72, -RZ, R80.reuse.H0_H0 ;  /* 0x20000050ff487230 */ /* 0x110fe20000004100 */
[----:B------:R-:W-:Y:S01]  /*8210*/  ISETP.NE.AND P6, PT, R163, RZ, PT ;  /* 0x000000ffa300720c */ /* 0x000fe20003fc5270 */
[----:B------:R-:W-:Y:S01]  /*8220*/  HADD2.F32 R75, -RZ, R80.H1_H1 ;  /* 0x30000050ff4b7230 */ /* 0x000fe20000004100 */
[----:B------:R-:W-:Y:S01]  /*8230*/  MOV R0, UR46 ;  /* 0x0000002e00007c02 */ /* 0x000fe20008000f00 */
[--C-:B------:R-:W-:Y:S01]  /*8240*/  HADD2.F32 R74, -RZ, R81.reuse.H0_H0 ;  /* 0x20000051ff4a7230 */ /* 0x100fe20000004100 */
[----:B------:R-:W-:Y:S01]  /*8250*/  MOV R77, UR47 ;  /* 0x0000002f004d7c02 */ /* 0x000fe20008000f00 */
[----:B------:R-:W-:Y:S01]  /*8260*/  HADD2.F32 R76, -RZ, R81.H1_H1 ;  /* 0x30000051ff4c7230 */ /* 0x000fe20000004100 */
[----:B------:R-:W-:Y:S01]  /*8270*/  ISETP.NE.AND P0, PT, R160, RZ, PT ;  /* 0x000000ffa000720c */ /* 0x000fe20003f05270 */
[----:B------:R-:W-:Y:S04]  /*8280*/  BSSY.RECONVERGENT B0, `(.L_x_130) ;  /* 0x00000fd000007945 */ /* 0x000fe80003800200 */
[----:B------:R-:W2:Y:S02]  /*8290*/  LDTM.x64 R4, tmem[UR4+0x40] ;  /* 0x00004004000479ee */ /* 0x000ea40008340000 */
[----:B------:R-:W-:Y:S04]  /*82a0*/  @P6 LEA R0, R0, UR44, 0x3 ;  /* 0x0000002c00006c11 */ /* 0x000fe8000f8e18ff */
[----:B------:R-:W-:Y:S04]  /*82b0*/  @P6 IADD3 R0, PT, PT, R0, 0xc0, RZ ;  /* 0x000000c000006810 */ /* 0x000fe80007ffe0ff */
[----:B------:R-:W-:Y:S01]  /*82c0*/  @P6 PRMT R77, R77, 0x654, R0 ;  /* 0x000006544d4d6816 */ /* 0x000fe20000000000 */
[C---:B--2---:R-:W-:Y:S01]  /*82d0*/  FMUL R0, R70.reuse, R4 ;  /* 0x0000000446007220 */ /* 0x044fe20000400000 */
[C---:B------:R-:W-:Y:S01]  /*82e0*/  FMUL R2, R70.reuse, R5 ;  /* 0x0000000546027220 */ /* 0x040fe20000400000 */
[C---:B------:R-:W-:Y:S01]  /*82f0*/  FMUL R3, R70.reuse, R6 ;  /* 0x0000000646037220 */ /* 0x040fe20000400000 */
[C---:B------:R-:W-:Y:S01]  /*8300*/  FMUL R7, R70.reuse, R7 ;  /* 0x0000000746077220 */ /* 0x040fe20000400000 */
[C---:B------:R-:W-:Y:S01]  /*8310*/  FFMA R0, R73.reuse, R72, R0 ;  /* 0x0000004849007223 */ /* 0x040fe20000000000 */
[C---:B------:R-:W-:Y:S01]  /*8320*/  FFMA R2, R73.reuse, R75, R2 ;  /* 0x0000004b49027223 */ /* 0x040fe20000000002 */
[--C-:B------:R-:W-:Y:S02]  /*8330*/  HADD2.F32 R75, -RZ, R82.reuse.H0_H0 ;  /* 0x20000052ff4b7230 */ /* 0x100fe40000004100 */
[C---:B------:R-:W-:Y:S01]  /*8340*/  FFMA R3, R73.reuse, R74, R3 ;  /* 0x0000004a49037223 */ /* 0x040fe20000000003 */
[----:B------:R-:W-:Y:S01]  /*8350*/  FFMA R7, R73, R76, R7 ;  /* 0x0000004c49077223 */ /* 0x000fe20000000007 */
[----:B------:R-:W-:Y:S01]  /*8360*/  FMUL R4, R70, R8 ;  /* 0x0000000846047220 */ /* 0x000fe20000400000 */
[----:B-1----:R-:W-:Y:S01]  /*8370*/  F2FP.F16.F32.PACK_AB R92, R2, R0 ;  /* 0x00000000025c723e */ /* 0x002fe200000000ff */
[----:B------:R-:W-:Y:S02]  /*8380*/  HADD2.F32 R72, -RZ, R82.H1_H1 ;  /* 0x30000052ff487230 */ /* 0x000fe40000004100 */
[C---:B------:R-:W-:Y:S01]  /*8390*/  FMUL R5, R70.reuse, R9 ;  /* 0x0000000946057220 */ /* 0x040fe20000400000 */
[----:B------:R-:W-:Y:S01]  /*83a0*/  F2FP.F16.F32.PACK_AB R93, R7, R3 ;  /* 0x00000003075d723e */ /* 0x000fe200000000ff */
        /* <DEDUP_REMOVED lines=19> */
[----:B------:R1:W-:Y:S01]  /*84e0*/  STS.128 [R165+UR44+0x4400], R92 ;  /* 0x0044005ca5007988 */ /* 0x0003e20008000c2c */
        /* <DEDUP_REMOVED lines=8> */
[C---:B------:R-:W-:Y:S01]  /*8570*/  FMUL R14, R70.reuse, R18 ;  /* 0x00000012460e7220 */ /* 0x040fe20000400000 */
[----:B------:R-:W-:Y:S01]  /*8580*/  F2FP.F16.F32.PACK_AB R101, R15, R10 ;  /* 0x0000000a0f65723e */ /* 0x000fe200000000ff */
[C---:B------:R-:W-:Y:S01]  /*8590*/  FFMA R12, R73.reuse, R3, R12 ;  /* 0x00000003490c7223 */ /* 0x040fe2000000000c */
[--C-:B------:R-:W-:Y:S02]  /*85a0*/  HADD2.F32 R3, -RZ, R91.reuse.H0_H0 ;  /* 0x2000005bff037230 */ /* 0x100fe40000004100 */
[C---:B------:R-:W-:Y:S01]  /*85b0*/  FFMA R13, R73.reuse, R0, R13 ;  /* 0x00000000490d7223 */ /* 0x040fe2000000000d */
[----:B------:R-:W-:Y:S02]  /*85c0*/  HADD2.F32 R2, -RZ, R91.H1_H1 ;  /* 0x3000005bff027230 */ /* 0x000fe40000004100 */
[C---:B------:R-:W-:Y:S01]  /*85d0*/  FMUL R19, R70.reuse, R19 ;  /* 0x0000001346137220 */ /* 0x040fe20000400000 */
[--C-:B------:R-:W-:Y:S02]  /*85e0*/  HADD2.F32 R75, -RZ, R96.reuse.H0_H0 ;  /* 0x20000060ff4b7230 */ /* 0x100fe40000004100 */
[----:B------:R-:W-:Y:S01]  /*85f0*/  FFMA R14, R73, R3, R14 ;  /* 0x00000003490e7223 */ /* 0x000fe2000000000e */
[----:B------:R-:W-:Y:S01]  /*8600*/  F2FP.F16.F32.PACK_AB R102, R13, R12 ;  /* 0x0000000c0d66723e */ /* 0x000fe200000000ff */
        /* <DEDUP_REMOVED lines=38> */
[C---:B------:R-:W-:Y:S01]  /*8870*/  FMUL R31, R70.reuse, R31 ;  /* 0x0000001f461f7220 */ /* 0x040fe20000400000 */
[----:B------:R3:W-:Y:S01]  /*8880*/  STS.128 [R164+0x4400], R108 ;  /* 0x0044006ca4007388 */ /* 0x0007e20000000c00 */
[--C-:B------:R-:W-:Y:S02]  /*8890*/  HADD2.F32 R3, -RZ, R106.reuse.H0_H0 ;  /* 0x2000006aff037230 */ /* 0x100fe40000004100 */
[----:B------:R-:W-:Y:S01]  /*88a0*/  FFMA R26, R73, R0, R26 ;  /* 0x00000000491a7223 */ /* 0x000fe2000000001a */
[----:B------:R-:W-:Y:S01]  /*88b0*/  HADD2.F32 R0, -RZ, R105.H1_H1 ;  /* 0x30000069ff007230 */ /* 0x000fe20000004100 */
[----:B------:R-:W-:Y:S01]  /*88c0*/  F2FP.F16.F32.PACK_AB R116, R25, R24 ;  /* 0x000000181974723e */ /* 0x000fe200000000ff */
[C---:B------:R-:W-:Y:S01]  /*88d0*/  FMUL R28, R70.reuse, R32 ;  /* 0x00000020461c7220 */ /* 0x040fe20000400000 */
[----:B------:R-:W-:Y:S02]  /*88e0*/  HADD2.F32 R2, -RZ, R106.H1_H1 ;  /* 0x3000006aff027230 */ /* 0x000fe40000004100 */
[C---:B------:R-:W-:Y:S01]  /*88f0*/  FMUL R29, R70.reuse, R33 ;  /* 0x00000021461d7220 */ /* 0x040fe20000400000 */
[--C-:B------:R-:W-:Y:S02]  /*8900*/  HADD2.F32 R75, -RZ, R107.reuse.H0_H0 ;  /* 0x2000006bff4b7230 */ /* 0x100fe40000004100 */
[C---:B------:R-:W-:Y:S01]  /*8910*/  FFMA R31, R73.reuse, R0, R31 ;  /* 0x00000000491f7223 */ /* 0x040fe2000000001f */
[C---:B------:R-:W-:Y:S01]  /*8920*/  FFMA R28, R73.reuse, R3, R28 ;  /* 0x00000003491c7223 */ /* 0x040fe2000000001c */
[----:B------:R-:W-:Y:S01]  /*8930*/  FFMA R29, R73, R2, R29 ;  /* 0x00000002491d7223 */ /* 0x000fe2000000001d */
[C---:B------:R-:W-:Y:S01]  /*8940*/  FMUL R30, R70.reuse, R34 ;  /* 0x00000022461e7220 */ /* 0x040fe20000400000 */
[----:B------:R-:W-:Y:S01]  /*8950*/  HADD2.F32 R72, -RZ, R107.H1_H1 ;  /* 0x3000006bff487230 */ /* 0x000fe20000004100 */
[----:B------:R-:W-:Y:S01]  /*8960*/  F2FP.F16.F32.PACK_AB R117, R31, R26 ;  /* 0x0000001a1f75723e */ /* 0x000fe200000000ff */
        /* <DEDUP_REMOVED lines=16> */
[----:B-1----:R-:W-:Y:S01]  /*8a70*/  F2FP.F16.F32.PACK_AB R92, R33, R32 ;  /* 0x00000020215c723e */ /* 0x002fe200000000ff */
        /* <DEDUP_REMOVED lines=42> */
[--C-:B------:R-:W-:Y:S02]  /*8d20*/  HADD2.F32 R3, -RZ, R128.reuse.H0_H0 ;  /* 0x20000080ff037230 */ /* 0x100fe40000004100 */
[C---:B------:R-:W-:Y:S01]  /*8d30*/  FFMA R46, R73.reuse, R75, R46 ;  /* 0x0000004b492e7223 */ /* 0x040fe2000000002e */
[C---:B------:R-:W-:Y:S01]  /*8d40*/  FMUL R48, R70.reuse, R52 ;  /* 0x0000003446307220 */ /* 0x040fe20000400000 */
        /* <DEDUP_REMOVED lines=17> */
[C---:B------:R-:W-:Y:S01]  /*8e60*/  FFMA R52, R73.reuse, R0, R52 ;  /* 0x0000000049347223 */ /* 0x040fe20000000034 */
[C---:B------:R-:W-:Y:S01]  /*8e70*/  FFMA R53, R73.reuse, R2, R53 ;  /* 0x0000000249357223 */ /* 0x040fe20000000035 */
[----:B------:R-:W-:Y:S02]  /*8e80*/  HADD2.F32 R0, -RZ, R131.H1_H1 ;  /* 0x30000083ff007230 */ /* 0x000fe40000004100 */
[----:B------:R-:W-:Y:S01]  /*8e90*/  FFMA R54, R73, R3, R54 ;  /* 0x0000000349367223 */ /* 0x000fe20000000036 */
[C---:B------:R-:W-:Y:S01]  /*8ea0*/  FMUL R59, R70.reuse, R59 ;  /* 0x0000003b463b7220 */ /* 0x040fe20000400000 */
[--C-:B------:R-:W-:Y:S02]  /*8eb0*/  HADD2.F32 R3, -RZ, R136.reuse.H0_H0 ;  /* 0x20000088ff037230 */ /* 0x100fe40000004100 */
[C---:B------:R-:W-:Y:S01]  /*8ec0*/  FMUL R56, R70.reuse, R60 ;  /* 0x0000003c46387220 */ /* 0x040fe20000400000 */
[----:B------:R-:W-:Y:S02]  /*8ed0*/  HADD2.F32 R2, -RZ, R136.H1_H1 ;  /* 0x30000088ff027230 */ /* 0x000fe40000004100 */
[C---:B------:R-:W-:Y:S01]  /*8ee0*/  FMUL R57, R70.reuse, R61 ;  /* 0x0000003d46397220 */ /* 0x040fe20000400000 */
[--C-:B------:R-:W-:Y:S01]  /*8ef0*/  HADD2.F32 R75, -RZ, R137.reuse.H0_H0 ;  /* 0x20000089ff4b7230 */ /* 0x100fe20000004100 */
[----:B------:R-:W-:Y:S01]  /*8f00*/  F2FP.F16.F32.PACK_AB R102, R45, R44 ;  /* 0x0000002c2d66723e */ /* 0x000fe200000000ff */
[C---:B------:R-:W-:Y:S01]  /*8f10*/  FMUL R58, R70.reuse, R62 ;  /* 0x0000003e463a7220 */ /* 0x040fe20000400000 */
[----:B------:R-:W-:Y:S01]  /*8f20*/  F2FP.F16.F32.PACK_AB R103, R51, R46 ;  /* 0x0000002e3367723e */ /* 0x000fe200000000ff */
[C---:B------:R-:W-:Y:S01]  /*8f30*/  FFMA R59, R73.reuse, R0, R59 ;  /* 0x00000000493b7223 */ /* 0x040fe2000000003b */
[C---:B------:R-:W-:Y:S01]  /*8f40*/  FFMA R56, R73.reuse, R3, R56 ;  /* 0x0000000349387223 */ /* 0x040fe20000000038 */
[----:B------:R-:W-:Y:S02]  /*8f50*/  HADD2.F32 R0, -RZ, R137.H1_H1 ;  /* 0x30000089ff007230 */ /* 0x000fe40000004100 */
[C---:B------:R-:W-:Y:S01]  /*8f60*/  FFMA R57, R73.reuse, R2, R57 ;  /* 0x0000000249397223 */ /* 0x040fe20000000039 */
[----:B------:R1:W-:Y:S01]  /*8f70*/  STS.128 [R170+0x4400], R100 ;  /* 0x00440064aa007388 */ /* 0x0003e20000000c00 */
[C---:B------:R-:W-:Y:S01]  /*8f80*/  FMUL R63, R70.reuse, R63 ;  /* 0x0000003f463f7220 */ /* 0x040fe20000400000 */
[--C-:B------:R-:W-:Y:S02]  /*8f90*/  HADD2.F32 R3, -RZ, R138.reuse.H0_H0 ;  /* 0x2000008aff037230 */ /* 0x100fe40000004100 */
[C---:B------:R-:W-:Y:S01]  /*8fa0*/  FFMA R58, R73.reuse, R75, R58 ;  /* 0x0000004b493a7223 */ /* 0x040fe2000000003a */
        /* <DEDUP_REMOVED lines=8> */
[----:B---3--:R-:W-:Y:S01]  /*9030*/  F2FP.F16.F32.PACK_AB R108, R49, R48 ;  /* 0x00000030316c723e */ /* 0x008fe200000000ff */
[----:B------:R-:W-:Y:S01]  /*9040*/  FFMA R60, R73, R3, R60 ;  /* 0x00000003493c7223 */ /* 0x000fe2000000003c */
[----:B------:R-:W-:Y:S01]  /*9050*/  F2FP.F16.F32.PACK_AB R109, R55, R50 ;  /* 0x00000032376d723e */ /* 0x000fe200000000ff */
[----:B------:R-:W-:Y:S01]  /*9060*/  FFMA R61, R73, R2, R61 ;  /* 0x00000002493d7223 */ /* 0x000fe2000000003d */
[----:B------:R-:W-:Y:S01]  /*9070*/  F2FP.F16.F32.PACK_AB R110, R53, R52 ;  /* 0x00000034356e723e */ /* 0x000fe200000000ff */
[----:B------:R-:W-:Y:S01]  /*9080*/  FFMA R62, R73, R75, R62 ;  /* 0x0000004b493e7223 */ /* 0x000fe2000000003e */
[----:B------:R-:W-:Y:S01]  /*9090*/  F2FP.F16.F32.PACK_AB R111, R59, R54 ;  /* 0x000000363b6f723e */ /* 0x000fe200000000ff */
[----:B------:R-:W-:Y:S01]  /*90a0*/  FFMA R67, R73, R72, R67 ;  /* 0x0000004849437223 */ /* 0x000fe20000000043 */
[----:B----4-:R-:W-:Y:S02]  /*90b0*/  F2FP.F16.F32.PACK_AB R116, R57, R56 ;  /* 0x000000383974723e */ /* 0x010fe400000000ff */
[----:B------:R-:W-:Y:S01]  /*90c0*/  F2FP.F16.F32.PACK_AB R117, R63, R58 ;  /* 0x0000003a3f75723e */ /* 0x000fe200000000ff */
[----:B------:R1:W-:Y:S01]  /*90d0*/  STS.128 [R153+0x4400], R108 ;  /* 0x0044006c99007388 */ /* 0x0003e20000000c00 */
[----:B------:R-:W-:Y:S02]  /*90e0*/  F2FP.F16.F32.PACK_AB R118, R61, R60 ;  /* 0x0000003c3d76723e */ /* 0x000fe400000000ff */
[----:B------:R-:W-:Y:S02]  /*90f0*/  F2FP.F16.F32.PACK_AB R119, R67, R62 ;  /* 0x0000003e4377723e */ /* 0x000fe400000000ff */
[----:B------:R-:W-:Y:S02]  /*9100*/  LEA R0, R78, UR44, 0x3 ;  /* 0x0000002c4e007c11 */ /* 0x000fe4000f8e18ff */
[----:B------:R-:W-:Y:S01]  /*9110*/  @P6 SHF.L.U32 R3, R157, 0x1f, RZ ;  /* 0x0000001f9d036819 */ /* 0x000fe200000006ff */
        /* <DEDUP_REMOVED lines=10> */
[----:B------:R-:W-:Y:S02]  /*91c0*/  UIADD3 UR9, UPT, UPT, UR49, 0x40, URZ ;  /* 0x0000004031097890 */ /* 0x000fe4000fffe0ff */
[----:B------:R-:W-:Y:S01]  /*91d0*/  UIADD3 UR8, UPT, UPT, UR44, 0x4400, URZ ;  /* 0x000044002c087890 */ /* 0x000fe2000fffe0ff */
[----:B------:R-:W-:Y:S01]  /*91e0*/  UMOV UR10, UR50 ;  /* 0x00000032000a7c82 */ /* 0x000fe20008000000 */
[----:B------:R-:W-:Y:S01]  /*91f0*/  UMOV UR11, UR36 ;  /* 0x00000024000b7c82 */ /* 0x000fe20008000000 */
[----:B--2---:R-:W-:Y:S04]  /*9200*/  UIADD3 UR4, UP0, UPT, UR6, 0x680, URZ ;  /* 0x0000068006047890 */ /* 0x004fe8000ff1e0ff */
[----:B------:R-:W-:Y:S09]  /*9210*/  UIADD3.X UR5, UPT, UPT, URZ, UR7, URZ, UP0, !UPT ;  /* 0x00000007ff057290 */ /* 0x000ff200087fe4ff */
[----:B------:R2:W-:Y:S01]  /*9220*/  UTMASTG.3D [UR8], [UR4] ;  /* 0x00000008040073b5 */ /* 0x0005e20008010000 */
[----:B------:R0:W-:Y:S01]  /*9230*/  UTMACMDFLUSH ;  /* 0x00000000000079b7 */ /* 0x0001e20000000000 */
[----:B--2---:R-:W-:Y:S04]  /*9240*/  DEPBAR.LE SB0, 0x1 ;  /* 0x000080400000791a */ /* 0x004fe80000000000 */
.L_x_131:
[----:B------:R-:W-:Y:S05]  /*9250*/  BSYNC.RECONVERGENT B0 ;  /* 0x0000000000007941 */ /* 0x000fea0003800200 */
.L_x_130:
[----:B------:R-:W-:Y:S01]  /*9260*/  BAR.SYNC.DEFER_BLOCKING 0x1, 0x80 ;  /* 0x0042000000007b1d */ /* 0x000fe20000010000 */
[----:B------:R-:W-:Y:S04]  /*9270*/  UIADD3 UR4, UPT, UPT, UR46, 0x1, URZ ;  /* 0x000000012e047890 */ /* 0x000fe8000fffe0ff */
[----:B------:R-:W-:Y:S04]  /*9280*/  UISETP.NE.AND UP0, UPT, UR4, 0x4, UPT ;  /* 0x000000040400788c */ /* 0x000fe8000bf05270 */
[----:B------:R-:W-:Y:S01]  /*9290*/  USEL UR45, UR4, URZ, UP0 ;  /* 0x000000ff042d7287 */ /* 0x000fe20008000000 */
[----:B------:R2:W-:Y:S01]  /*92a0*/  @P6 SYNCS.ARRIVE.TRANS64.RED.A1T0 RZ, [R77+URZ], RZ ;  /* 0x000000ff4dff69a7 */ /* 0x0005e200081004ff */
[----:B------:R-:W-:Y:S01]  /*92b0*/  BSSY B1, `(.L_x_132) ;  /* 0x0000020000017945 */ /* 0x000fe20003800000 */
[----:B------:R-:W3:Y:S02]  /*92c0*/  @P6 SYNCS.PHASECHK.TRANS64.TRYWAIT P0, [R0+URZ+0xa0], R3 ;  /* 0x0000a003000065a7 */ /* 0x000ee400080011ff */
[----:B---3--:R-:W-:Y:S01]  /*92d0*/  @P6 SEL R84, RZ, 0x1, !P0 ;  /* 0x00000001ff546807 */ /* 0x008fe20004000000 */
[----:B--2---:R-:W-:Y:S06]  /*92e0*/  @!P6 BRA `(.L_x_133) ;  /* 0x000000000070e947 */ /* 0x004fec0003800000 */
[----:B------:R-:W-:Y:S01]  /*92f0*/  ISETP.NE.AND P1, PT, R86, RZ, PT ;  /* 0x000000ff5600720c */ /* 0x000fe20003f25270 */
[----:B------:R-:W-:Y:S01]  /*9300*/  BSSY B0, `(.L_x_134) ;  /* 0x000000b000007945 */ /* 0x000fe20003800000 */
[----:B------:R-:W-:Y:S11]  /*9310*/  ISETP.NE.AND P0, PT, R84, RZ, PT ;  /* 0x000000ff5400720c */ /* 0x000ff60003f05270 */
[----:B------:R-:W-:Y:S05]  /*9320*/  @P1 IMAD R5, R78, 0x4000, R165 ;  /* 0x000040004e051824 */ /* 0x000fea00078e02a5 */
[----:B------:R-:W-:Y:S04]  /*9330*/  @P1 IADD3 R6, PT, PT, R5, UR44, RZ ;  /* 0x0000002c05061c10 */ /* 0x000fe8000fffe0ff */
[----:B------:R-:W-:Y:S01]  /*9340*/  @P1 IADD3 R4, PT, PT, R85, R6, RZ ;  /* 0x0000000655041210 */ /* 0x000fe20007ffe0ff */
[--C-:B------:R-:W-:Y:S02]  /*9350*/  @P1 IMAD.IADD R2, R79, 0x1, R6.reuse ;  /* 0x000000014f021824 */ /* 0x100fe400078e0206 */
[----:B------:R-:W-:Y:S01]  /*9360*/  @P1 IMAD.IADD R3, R87, 0x1, R6 ;  /* 0x0000000157031824 */ /* 0x000fe200078e0206 */
[----:B------:R-:W-:Y:S06]  /*9370*/  @P0 BRA `(.L_x_135) ;  /* 0x00000000000c0947 */ /* 0x000fec0003800000 */
[----:B------:R-:W-:Y:S04]  /*9380*/  SHF.L.U32 R7, R157, 0x1f, RZ ;  /* 0x0000001f9d077819 */ /* 0x000fe800000006ff */
[----:B------:R-:W2:Y:S02]  /*9390*/  SYNCS.PHASECHK.TRANS64.TRYWAIT P0, [R0+URZ+0xa0], R7 ;  /* 0x0000a007000075a7 */ /* 0x000ea400080011ff */
[----:B--2---:R-:W-:Y:S05]  /*93a0*/  @!P0 BRA `(.L_x_136) ;  /* 0x0000003800048947 */ /* 0x004fea0003800000 */
.L_x_135:
[----:B------:R-:W-:Y:S05]  /*93b0*/  BSYNC B0 ;  /* 0x0000000000007941 */ /* 0x000fea0003800000 */
.L_x_134:
        /* <DEDUP_REMOVED lines=15> */
.L_x_133:
[----:B------:R-:W-:Y:S05]  /*94b0*/  BSYNC B1 ;  /* 0x0000000000017941 */ /* 0x000fea0003800000 */
.L_x_132:
[----:B---3--:R-:W-:Y:S05]  /*94c0*/  VIADD R0, R71, 0x80 ;  /* 0x0000008047007836 */ /* 0x008fea0000000000 */
[----:B------:R-:W-:Y:S04]  /*94d0*/  SHF.R.U32.HI R0, RZ, 0x15, R0 ;  /* 0x00000015ff007819 */ /* 0x000fe80000011600 */
[----:B------:R-:W-:Y:S11]  /*94e0*/  LOP3.LUT P0, RZ, R0, 0x3, R147, 0x48, !PT ;  /* 0x0000000300ff7812 */ /* 0x000ff60007804893 */
[----:B------:R-:W-:Y:S02]  /*94f0*/  @!UPT UIADD3 URZ, UPT, UPT, URZ, URZ, URZ ;  /* 0x000000fffffff290 */ /* 0x000fe4000fffe0ff */
[----:B------:R-:W-:Y:S05]  /*9500*/  @!P0 BRA `(.L_x_137) ;  /* 0x0000000000408947 */ /* 0x000fea0003800000 */
[----:B------:R-:W3:Y:S01]  /*9510*/  LDCU.64 UR8, c[0x4][0x70] ;  /* 0x01000e00ff0877ac */ /* 0x000ee20008000a00 */
[----:B------:R-:W-:Y:S01]  /*9520*/  MOV R3, 0x0 ;  /* 0x0000000000037802 */ /* 0x000fe20000000f00 */
[----:B------:R-:W-:Y:S02]  /*9530*/  HFMA2 R12, -RZ, RZ, 0, 5.9604644775390625e-08 ;  /* 0x00000001ff0c7431 */ /* 0x000fe400000001ff */
[----:B------:R-:W-:Y:S02]  /*9540*/  IMAD.MOV.U32 R8, RZ, RZ, 0x192 ;  /* 0x00000192ff087424 */ /* 0x000fe400078e00ff */
[----:B------:R-:W-:Y:S01]  /*9550*/  IMAD.MOV.U32 R13, RZ, RZ, RZ ;  /* 0x000000ffff0d7224 */ /* 0x000fe200078e00ff */
[----:B------:R-:W5:Y:S01]  /*9560*/  LDCU.64 UR6, c[0x4][0x78] ;  /* 0x01000f00ff0677ac */ /* 0x000f620008000a00 */
[----:B------:R-:W1:Y:S01]  /*9570*/  LDC.64 R2, c[0x4][R3] ;  /* 0x0100000003027b82 */ /* 0x000e620000000a00 */
[----:B------:R-:W2:Y:S01]  /*9580*/  LDCU.64 UR4, c[0x4][0x10] ;  /* 0x01000200ff0477ac */ /* 0x000ea20008000a00 */
[----:B---3--:R-:W-:Y:S01]  /*9590*/  MOV R5, UR9 ;  /* 0x0000000900057c02 */ /* 0x008fe20008000f00 */
[----:B------:R-:W-:Y:S01]  /*95a0*/  IMAD.U32 R4, RZ, RZ, UR8 ;  /* 0x00000008ff047e24 */ /* 0x000fe2000f8e00ff */
[----:B-----5:R-:W-:Y:S01]  /*95b0*/  MOV R7, UR7 ;  /* 0x0000000700077c02 */ /* 0x020fe20008000f00 */
[----:B------:R-:W-:Y:S01]  /*95c0*/  IMAD.U32 R6, RZ, RZ, UR6 ;  /* 0x00000006ff067e24 */ /* 0x000fe2000f8e00ff */
[----:B--2---:R-:W-:Y:S01]  /*95d0*/  MOV R11, UR5 ;  /* 0x00000005000b7c02 */ /* 0x004fe20008000f00 */
[----:B------:R-:W-:Y:S02]  /*95e0*/  IMAD.U32 R10, RZ, RZ, UR4 ;  /* 0x00000004ff0a7e24 */ /* 0x000fe4000f8e00ff */
[----:B------:R-:W-:Y:S07]  /*95f0*/  LEPC R20, `(.L_x_137) ;  /* 0x000000001014794e */ /* 0x000fee0000000000 */
[----:B-1--4-:R-:W-:Y:S05]  /*9600*/  CALL.ABS.NOINC R2 ;  /* 0x0000000002007343 */ /* 0x012fea0003c00000 */
.L_x_137:
[----:B------:R-:W-:Y:S05]  /*9610*/  WARPSYNC.ALL ;  /* 0x0000000000007948 */ /* 0x000fea0003800000 */
[----:B------:R-:W-:Y:S01]  /*9620*/  R2UR UR4, R71 ;  /* 0x00000000470472ca */ /* 0x000fe200000e0000 */
[--C-:B----4-:R-:W-:Y:S01]  /*9630*/  HADD2.F32 R72, -RZ, R80.reuse.H0_H0 ;  /* 0x20000050ff487230 */ /* 0x110fe20000004100 */
[----:B------:R-:W-:Y:S01]  /*9640*/  ISETP.NE.AND P6, PT, R163, RZ, PT ;  /* 0x000000ffa300720c */ /* 0x000fe20003fc5270 */
[----:B------:R-:W-:Y:S01]  /*9650*/  HADD2.F32 R75, -RZ, R80.H1_H1 ;  /* 0x30000050ff4b7230 */ /* 0x000fe20000004100 */
[----:B------:R-:W-:Y:S01]  /*9660*/  MOV R3, UR45 ;  /* 0x0000002d00037c02 */ /* 0x000fe20008000f00 */
[----:B------:R-:W-:Y:S01]  /*9670*/  BSSY.RECONVERGENT B0, `(.L_x_138) ;  /* 0x0000101000007945 */ /* 0x000fe20003800200 */
[----:B------:R-:W-:Y:S02]  /*9680*/  MOV R74, UR47 ;  /* 0x0000002f004a7c02 */ /* 0x000fe40008000f00 */
[----:B------:R-:W-:Y:S05]  /*9690*/  ISETP.NE.AND P0, PT, R160, RZ, PT ;  /* 0x000000ffa000720c */ /* 0x000fea0003f05270 */
[----:B------:R-:W3:Y:S02]  /*96a0*/  LDTM.x64 R4, tmem[UR4+0x80] ;  /* 0x00008004000479ee */ /* 0x000ee40008340000 */
[----:B------:R-:W-:Y:S04]  /*96b0*/  @P6 LEA R3, R3, UR44, 0x3 ;  /* 0x0000002c03036c11 */ /* 0x000fe8000f8e18ff */
[----:B------:R-:W-:Y:S04]  /*96c0*/  @P6 IADD3 R3, PT, PT, R3, 0xc0, RZ ;  /* 0x000000c003036810 */ /* 0x000fe80007ffe0ff */
[----:B------:R-:W-:Y:S01]  /*96d0*/  @P6 PRMT R74, R74, 0x654, R3 ;  /* 0x000006544a4a6816 */ /* 0x000fe20000000003 */
[C---:B---3--:R-:W-:Y:S01]  /*96e0*/  FMUL R0, R70.reuse, R4 ;  /* 0x0000000446007220 */ /* 0x048fe20000400000 */
[C---:B------:R-:W-:Y:S01]  /*96f0*/  FMUL R3, R70.reuse, R6 ;  /* 0x0000000646037220 */ /* 0x040fe20000400000 */
[C---:B------:R-:W-:Y:S01]  /*9700*/  FMUL R4, R70.reuse, R8 ;  /* 0x0000000846047220 */ /* 0x040fe20000400000 */
[C---:B------:R-:W-:Y:S01]  /*9710*/  FMUL R6, R70.reuse, R10 ;  /* 0x0000000a46067220 */ /* 0x040fe20000400000 */
[C---:B------:R-:W-:Y:S01]  /*9720*/  FFMA R0, R73.reuse, R72, R0 ;  /* 0x0000004849007223 */ /* 0x040fe20000000000 */
[C---:B------:R-:W-:Y:S01]  /*9730*/  FMUL R8, R70.reuse, R12 ;  /* 0x0000000c46087220 */ /* 0x040fe20000400000 */
        /* <DEDUP_REMOVED lines=38> */
[--C-:B------:R-:W-:Y:S02]  /*99a0*/  HADD2.F32 R64, -RZ, R81.reuse.H0_H0 ;  /* 0x20000051ff407230 */ /* 0x100fe40000004100 */
[C---:B------:R-:W-:Y:S01]  /*99b0*/  FMUL R49, R70.reuse, R53 ;  /* 0x0000003546317220 */ /* 0x040fe20000400000 */
[C---:B------:R-:W-:Y:S01]  /*99c0*/  FMUL R62, R70.reuse, R66 ;  /* 0x00000042463e7220 */ /* 0x040fe20000400000 */
[----:B------:R-:W-:Y:S02]  /*99d0*/  HADD2.F32 R66, -RZ, R81.H1_H1 ;  /* 0x30000051ff427230 */ /* 0x000fe40000004100 */
[C---:B------:R-:W-:Y:S01]  /*99e0*/  FMUL R53, R70.reuse, R57 ;  /* 0x0000003946357220 */ /* 0x040fe20000400000 */
[C---:B------:R-:W-:Y:S01]  /*99f0*/  FMUL R7, R70.reuse, R7 ;  /* 0x0000000746077220 */ /* 0x040fe20000400000 */
[C---:B------:R-:W-:Y:S01]  /*9a00*/  FMUL R57, R70.reuse, R61 ;  /* 0x0000003d46397220 */ /* 0x040fe20000400000 */
[----:B------:R-:W-:Y:S01]  /*9a10*/  FMUL R61, R70, R65 ;  /* 0x00000041463d7220 */ /* 0x000fe20000400000 */
[--C-:B------:R-:W-:Y:S02]  /*9a20*/  HADD2.F32 R65, -RZ, R82.reuse.H0_H0 ;  /* 0x20000052ff417230 */ /* 0x100fe40000004100 */
[C---:B------:R-:W-:Y:S01]  /*9a30*/  FFMA R2, R73.reuse, R75, R2 ;  /* 0x0000004b49027223 */ /* 0x040fe20000000002 */
[C---:B------:R-:W-:Y:S01]  /*9a40*/  FFMA R3, R73.reuse, R64, R3 ;  /* 0x0000004049037223 */ /* 0x040fe20000000003 */
[----:B------:R-:W-:Y:S02]  /*9a50*/  HADD2.F32 R64, -RZ, R82.H1_H1 ;  /* 0x30000052ff407230 */ /* 0x000fe40000004100 */
[C---:B------:R-:W-:Y:S01]  /*9a60*/  FFMA R7, R73.reuse, R66, R7 ;  /* 0x0000004249077223 */ /* 0x040fe20000000007 */
[----:B------:R-:W-:Y:S01]  /*9a70*/  FFMA R4, R73, R65, R4 ;  /* 0x0000004149047223 */ /* 0x000fe20000000004 */
[--C-:B------:R-:W-:Y:S01]  /*9a80*/  HADD2.F32 R65, -RZ, R83.reuse.H0_H0 ;  /* 0x20000053ff417230 */ /* 0x100fe20000004100 */
[----:B-1----:R-:W-:Y:S01]  /*9a90*/  F2FP.F16.F32.PACK_AB R92, R2, R0 ;  /* 0x00000000025c723e */ /* 0x002fe200000000ff */
[----:B------:R-:W-:Y:S01]  /*9aa0*/  HADD2.F32 R0, -RZ, R83.H1_H1 ;  /* 0x30000053ff007230 */ /* 0x000fe20000004100 */
[----:B------:R-:W-:Y:S01]  /*9ab0*/  F2FP.F16.F32.PACK_AB R93, R7, R3 ;  /* 0x00000003075d723e */ /* 0x000fe200000000ff */
[--C-:B--2---:R-:W-:Y:S02]  /*9ac0*/  HADD2.F32 R3, -RZ, R88.reuse.H0_H0 ;  /* 0x20000058ff037230 */ /* 0x104fe40000004100 */
[C---:B------:R-:W-:Y:S01]  /*9ad0*/  FMUL R11, R70.reuse, R11 ;  /* 0x0000000b460b7220 */ /* 0x040fe20000400000 */
[----:B------:R-:W-:Y:S02]  /*9ae0*/  HADD2.F32 R2, -RZ, R88.H1_H1 ;  /* 0x30000058ff027230 */ /* 0x000fe40000004100 */
[C---:B------:R-:W-:Y:S01]  /*9af0*/  FFMA R5, R73.reuse, R64, R5 ;  /* 0x0000004049057223 */ /* 0x040fe20000000005 */
[C---:B------:R-:W-:Y:S01]  /*9b00*/  FFMA R6, R73.reuse, R65, R6 ;  /* 0x0000004149067223 */ /* 0x040fe20000000006 */
[C---:B------:R-:W-:Y:S01]  /*9b10*/  FFMA R11, R73.reuse, R0, R11 ;  /* 0x00000000490b7223 */ /* 0x040fe2000000000b */
[--C-:B------:R-:W-:Y:S02]  /*9b20*/  HADD2.F32 R0, -RZ, R89.reuse.H0_H0 ;  /* 0x20000059ff007230 */ /* 0x100fe40000004100 */
[C---:B------:R-:W-:Y:S01]  /*9b30*/  FFMA R8, R73.reuse, R3, R8 ;  /* 0x0000000349087223 */ /* 0x040fe20000000008 */
[--C-:B------:R-:W-:Y:S02]  /*9b40*/  HADD2.F32 R3, -RZ, R90.reuse.H0_H0 ;  /* 0x2000005aff037230 */ /* 0x100fe40000004100 */
[C---:B------:R-:W-:Y:S01]  /*9b50*/  FFMA R9, R73.reuse, R2, R9 ;  /* 0x0000000249097223 */ /* 0x040fe20000000009 */
[----:B------:R-:W-:Y:S02]  /*9b60*/  HADD2.F32 R2, -RZ, R89.H1_H1 ;  /* 0x30000059ff027230 */ /* 0x000fe40000004100 */
[C---:B------:R-:W-:Y:S01]  /*9b70*/  FMUL R15, R70.reuse, R15 ;  /* 0x0000000f460f7220 */ /* 0x040fe20000400000 */
[----:B------:R-:W-:Y:S01]  /*9b80*/  FFMA R10, R73, R0, R10 ;  /* 0x00000000490a7223 */ /* 0x000fe2000000000a */
[----:B------:R-:W-:Y:S01]  /*9b90*/  HADD2.F32 R0, -RZ, R90.H1_H1 ;  /* 0x3000005aff007230 */ /* 0x000fe20000004100 */
[----:B------:R-:W-:Y:S01]  /*9ba0*/  F2FP.F16.F32.PACK_AB R94, R5, R4 ;  /* 0x00000004055e723e */ /* 0x000fe200000000ff */
[--C-:B------:R-:W-:Y:S02]  /*9bb0*/  HADD2.F32 R5, -RZ, R96.reuse.H0_H0 ;  /* 0x20000060ff057230 */ /* 0x100fe40000004100 */
[C---:B------:R-:W-:Y:S01]  /*9bc0*/  FFMA R15, R73.reuse, R2, R15 ;  /* 0x00000002490f7223 */ /* 0x040fe2000000000f */
[--C-:B------:R-:W-:Y:S02]  /*9bd0*/  HADD2.F32 R2, -RZ, R91.reuse.H1_H1 ;  /* 0x3000005bff027230 */ /* 0x100fe40000004100 */
[C---:B------:R-:W-:Y:S01]  /*9be0*/  FFMA R12, R73.reuse, R3, R12 ;  /* 0x00000003490c7223 */ /* 0x040fe2000000000c */
[----:B------:R-:W-:Y:S02]  /*9bf0*/  HADD2.F32 R3, -RZ, R91.H0_H0 ;  /* 0x2000005bff037230 */ /* 0x000fe40000004100 */
[C---:B------:R-:W-:Y:S01]  /*9c00*/  FMUL R19, R70.reuse, R19 ;  /* 0x0000001346137220 */ /* 0x040fe20000400000 */
[----:B------:R-:W-:Y:S02]  /*9c10*/  HADD2.F32 R4, -RZ, R99.H1_H1 ;  /* 0x30000063ff047230 */ /* 0x000fe40000004100 */
[C---:B------:R-:W-:Y:S01]  /*9c20*/  FFMA R13, R73.reuse, R0, R13 ;  /* 0x00000000490d7223 */ /* 0x040fe2000000000d */
[----:B------:R-:W-:Y:S02]  /*9c30*/  HADD2.F32 R0, -RZ, R96.H1_H1 ;  /* 0x30000060ff007230 */ /* 0x000fe40000004100 */
[C---:B------:R-:W-:Y:S01]  /*9c40*/  FFMA R14, R73.reuse, R3, R14 ;  /* 0x00000003490e7223 */ /* 0x040fe2000000000e */
[--C-:B------:R-:W-:Y:S02]  /*9c50*/  HADD2.F32 R3, -RZ, R98.reuse.H0_H0 ;  /* 0x20000062ff037230 */ /* 0x100fe40000004100 */
[C---:B------:R-:W-:Y:S01]  /*9c60*/  FFMA R19, R73.reuse, R2, R19 ;  /* 0x0000000249137223 */ /* 0x040fe20000000013 */
[----:B------:R-:W-:Y:S02]  /*9c70*/  HADD2.F32 R2, -RZ, R97.H0_H0 ;  /* 0x20000061ff027230 */ /* 0x000fe40000004100 */
[C---:B------:R-:W-:Y:S01]  /*9c80*/  FFMA R16, R73.reuse, R5, R16 ;  /* 0x0000000549107223 */ /* 0x040fe20000000010 */
[----:B------:R-:W-:Y:S02]  /*9c90*/  HADD2.F32 R5, -RZ, R99.H0_H0 ;  /* 0x20000063ff057230 */ /* 0x000fe40000004100 */
[C---:B------:R-:W-:Y:S01]  /*9ca0*/  FFMA R17, R73.reuse, R0, R17 ;  /* 0x0000000049117223 */ /* 0x040fe20000000011 */
[----:B------:R-:W-:Y:S02]  /*9cb0*/  HADD2.F32 R0, -RZ, R97.H1_H1 ;  /* 0x30000061ff007230 */ /* 0x000fe40000004100 */
[C---:B------:R-:W-:Y:S01]  /*9cc0*/  FMUL R23, R70.reuse, R23 ;  /* 0x0000001746177220 */ /* 0x040fe20000400000 */
[C---:B------:R-:W-:Y:S01]  /*9cd0*/  FFMA R18, R73.reuse, R2, R18 ;  /* 0x0000000249127223 */ /* 0x040fe20000000012 */
[----:B------:R-:W-:Y:S02]  /*9ce0*/  HADD2.F32 R2, -RZ, R98.H1_H1 ;  /* 0x30000062ff027230 */ /* 0x000fe40000004100 */
[C---:B------:R-:W-:Y:S01]  /*9cf0*/  FMUL R27, R70.reuse, R27 ;  /* 0x0000001b461b7220 */ /* 0x040fe20000400000 */
[C---:B------:R-:W-:Y:S01]  /*9d00*/  FFMA R23, R73.reuse, R0, R23 ;  /* 0x0000000049177223 */ /* 0x040fe20000000017 */
[----:B------:R-:W-:Y:S02]  /*9d10*/  HADD2.F32 R0, -RZ, R104.H0_H0 ;  /* 0x20000068ff007230 */ /* 0x000fe40000004100 */
[C---:B------:R-:W-:Y:S01]  /*9d20*/  FFMA R20, R73.reuse, R3, R20 ;  /* 0x0000000349147223 */ /* 0x040fe20000000014 */
[----:B------:R-:W-:Y:S02]  /*9d30*/  HADD2.F32 R3, -RZ, R106.H0_H0 ;  /* 0x2000006aff037230 */ /* 0x000fe40000004100 */
[C---:B------:R-:W-:Y:S01]  /*9d40*/  FFMA R21, R73.reuse, R2, R21 ;  /* 0x0000000249157223 */ /* 0x040fe20000000015 */
[C---:B------:R-:W-:Y:S01]  /*9d50*/  FFMA R22, R73.reuse, R5, R22 ;  /* 0x0000000549167223 */ /* 0x040fe20000000016 */
[C---:B------:R-:W-:Y:S01]  /*9d60*/  FFMA R27, R73.reuse, R4, R27 ;  /* 0x00000004491b7223 */ /* 0x040fe2000000001b */
[C---:B------:R-:W-:Y:S01]  /*9d70*/  FFMA R24, R73.reuse, R0, R24 ;  /* 0x0000000049187223 */ /* 0x040fe20000000018 */
[----:B------:R-:W-:Y:S02]  /*9d80*/  HADD2.F32 R2, -RZ, R104.H1_H1 ;  /* 0x30000068ff027230 */ /* 0x000fe40000004100 */
[C---:B------:R-:W-:Y:S01]  /*9d90*/  FMUL R31, R70.reuse, R31 ;  /* 0x0000001f461f7220 */ /* 0x040fe20000400000 */
[----:B------:R-:W-:Y:S02]  /*9da0*/  HADD2.F32 R0, -RZ, R105.H0_H0 ;  /* 0x20000069ff007230 */ /* 0x000fe40000004100 */
[C---:B------:R-:W-:Y:S01]  /*9db0*/  FMUL R35, R70.reuse, R35 ;  /* 0x0000002346237220 */ /* 0x040fe20000400000 */
[----:B------:R-:W-:Y:S02]  /*9dc0*/  HADD2.F32 R5, -RZ, R107.H0_H0 ;  /* 0x2000006bff057230 */ /* 0x000fe40000004100 */
[C---:B------:R-:W-:Y:S01]  /*9dd0*/  FFMA R25, R73.reuse, R2, R25 ;  /* 0x0000000249197223 */ /* 0x040fe20000000019 */
[----:B------:R-:W-:Y:S02]  /*9de0*/  HADD2.F32 R2, -RZ, R106.H1_H1 ;  /* 0x3000006aff027230 */ /* 0x000fe40000004100 */
[----:B------:R-:W-:Y:S01]  /*9df0*/  FFMA R26, R73, R0, R26 ;  /* 0x00000000491a7223 */ /* 0x000fe2000000001a */
[----:B------:R-:W-:Y:S02]  /*9e00*/  HADD2.F32 R0, -RZ, R105.H1_H1 ;  /* 0x30000069ff007230 */ /* 0x000fe40000004100 */
[C---:B------:R-:W-:Y:S01]  /*9e10*/  FMUL R39, R70.reuse, R39 ;  /* 0x0000002746277220 */ /* 0x040fe20000400000 */
[----:B------:R-:W-:Y:S01]  /*9e20*/  HADD2.F32 R4, -RZ, R107.H1_H1 ;  /* 0x3000006bff047230 */ /* 0x000fe20000004100 */
[----:B------:R-:W-:Y:S01]  /*9e30*/  F2FP.F16.F32.PACK_AB R95, R11, R6 ;  /* 0x000000060b5f723e */ /* 0x000fe200000000ff */
[C---:B------:R-:W-:Y:S01]  /*9e40*/  FMUL R43, R70.reuse, R43 ;  /* 0x0000002b462b7220 */ /* 0x040fe20000400000 */
[C---:B------:R-:W-:Y:S01]  /*9e50*/  FFMA R31, R73.reuse, R0, R31 ;  /* 0x00000000491f7223 */ /* 0x040fe2000000001f */
[--C-:B------:R-:W-:Y:S02]  /*9e60*/  HADD2.F32 R0, -RZ, R112.reuse.H0_H0 ;  /* 0x20000070ff007230 */ /* 0x100fe40000004100 */
[C---:B------:R-:W-:Y:S01]  /*9e70*/  FFMA R28, R73.reuse, R3, R28 ;  /* 0x00000003491c7223 */ /* 0x040fe2000000001c */
[----:B------:R1:W-:Y:S01]  /*9e80*/  STS.128 [R165+UR44+0x8400], R92 ;  /* 0x0084005ca5007988 */ /* 0x0003e20008000c2c */
[C---:B------:R-:W-:Y:S01]  /*9e90*/  FFMA R29, R73.reuse, R2, R29 ;  /* 0x00000002491d7223 */ /* 0x040fe2000000001d */
[C---:B------:R-:W-:Y:S01]  /*9ea0*/  FFMA R30, R73.reuse, R5, R30 ;  /* 0x00000005491e7223 */ /* 0x040fe2000000001e */
[C---:B------:R-:W-:Y:S01]  /*9eb0*/  FFMA R35, R73.reuse, R4, R35 ;  /* 0x0000000449237223 */ /* 0x040fe20000000023 */
[----:B------:R-:W-:Y:S02]  /*9ec0*/  HADD2.F32 R2, -RZ, R112.H1_H1 ;  /* 0x30000070ff027230 */ /* 0x000fe40000004100 */
[----:B------:R-:W-:Y:S01]  /*9ed0*/  FFMA R32, R73, R0, R32 ;  /* 0x0000000049207223 */ /* 0x000fe20000000020 */
[--C-:B------:R-:W-:Y:S01]  /*9ee0*/  HADD2.F32 R3, -RZ, R113.reuse.H0_H0 ;  /* 0x20000071ff037230 */ /* 0x100fe20000004100 */
[----:B------:R-:W-:Y:S01]  /*9ef0*/  F2FP.F16.F32.PACK_AB R8, R9, R8 ;  /* 0x000000080908723e */ /* 0x000fe200000000ff */
[----:B------:R-:W-:Y:S02]  /*9f00*/  HADD2.F32 R0, -RZ, R113.H1_H1 ;  /* 0x30000071ff007230 */ /* 0x000fe40000004100 */
[C---:B------:R-:W-:Y:S01]  /*9f10*/  FFMA R33, R73.reuse, R2, R33 ;  /* 0x0000000249217223 */ /* 0x040fe20000000021 */
[--C-:B------:R-:W-:Y:S02]  /*9f20*/  HADD2.F32 R5, -RZ, R115.reuse.H0_H0 ;  /* 0x20000073ff057230 */ /* 0x100fe40000004100 */
[C---:B------:R-:W-:Y:S01]  /*9f30*/  FFMA R34, R73.reuse, R3, R34 ;  /* 0x0000000349227223 */ /* 0x040fe20000000022 */
[--C-:B------:R-:W-:Y:S02]  /*9f40*/  HADD2.F32 R3, -RZ, R114.reuse.H0_H0 ;  /* 0x20000072ff037230 */ /* 0x100fe40000004100 */
[----:B------:R-:W-:Y:S01]  /*9f50*/  FFMA R39, R73, R0, R39 ;  /* 0x0000000049277223 */ /* 0x000fe20000000027 */
[----:B------:R-:W-:Y:S01]  /*9f60*/  HADD2.F32 R0, -RZ, R114.H1_H1 ;  /* 0x30000072ff007230 */ /* 0x000fe20000004100 */
[----:B------:R-:W-:Y:S01]  /*9f70*/  F2FP.F16.F32.PACK_AB R9, R15, R10 ;  /* 0x0000000a0f09723e */ /* 0x000fe200000000ff */
[----:B------:R-:W-:Y:S02]  /*9f80*/  HADD2.F32 R2, -RZ, R115.H1_H1 ;  /* 0x30000073ff027230 */ /* 0x000fe40000004100 */
[C---:B------:R-:W-:Y:S01]  /*9f90*/  FFMA R36, R73.reuse, R3, R36 ;  /* 0x0000000349247223 */ /* 0x040fe20000000024 */
[--C-:B------:R-:W-:Y:S02]  /*9fa0*/  HADD2.F32 R3, -RZ, R121.reuse.H0_H0 ;  /* 0x20000079ff037230 */ /* 0x100fe40000004100 */
[C---:B------:R-:W-:Y:S01]  /*9fb0*/  FFMA R37, R73.reuse, R0, R37 ;  /* 0x0000000049257223 */ /* 0x040fe20000000025 */
[C---:B------:R-:W-:Y:S01]  /*9fc0*/  FFMA R38, R73.reuse, R5, R38 ;  /* 0x0000000549267223 */ /* 0x040fe20000000026 */
[--C-:B------:R-:W-:Y:S02]  /*9fd0*/  HADD2.F32 R0, -RZ, R120.reuse.H0_H0 ;  /* 0x20000078ff007230 */ /* 0x100fe40000004100 */
[----:B------:R-:W-:Y:S01]  /*9fe0*/  FFMA R43, R73, R2, R43 ;  /* 0x00000002492b7223 */ /* 0x000fe2000000002b */
[----:B------:R-:W-:Y:S01]  /*9ff0*/  HADD2.F32 R2, -RZ, R120.H1_H1 ;  /* 0x30000078ff027230 */ /* 0x000fe20000004100 */
[----:B------:R-:W-:Y:S01]  /*a000*/  F2FP.F16.F32.PACK_AB R10, R13, R12 ;  /* 0x0000000c0d0a723e */ /* 0x000fe200000000ff */
[C---:B------:R-:W-:Y:S01]  /*a010*/  FMUL R47, R70.reuse, R47 ;  /* 0x0000002f462f7220 */ /* 0x040fe20000400000 */
[----:B------:R-:W-:Y:S01]  /*a020*/  F2FP.F16.F32.PACK_AB R11, R19, R14 ;  /* 0x0000000e130b723e */ /* 0x000fe200000000ff */
[C---:B------:R-:W-:Y:S01]  /*a030*/  FFMA R40, R73.reuse, R0, R40 ;  /* 0x0000000049287223 */ /* 0x040fe20000000028 */
[----:B------:R-:W-:Y:S02]  /*a040*/  HADD2.F32 R0, -RZ, R121.H1_H1 ;  /* 0x30000079ff007230 */ /* 0x000fe40000004100 */
[C---:B------:R-:W-:Y:S01]  /*a050*/  FFMA R41, R73.reuse, R2, R41 ;  /* 0x0000000249297223 */ /* 0x040fe20000000029 */
[----:B------:R-:W-:Y:S01]  /*a060*/  FFMA R42, R73, R3, R42 ;  /* 0x00000003492a7223 */ /* 0x000fe2000000002a */
[----:B------:R1:W-:Y:S01]  /*a070*/  STS.128 [R167+0x8400], R8 ;  /* 0x00840008a7007388 */ /* 0x0003e20000000c00 */
[--C-:B------:R-:W-:Y:S01]  /*a080*/  HADD2.F32 R3, -RZ, R122.reuse.H0_H0 ;  /* 0x2000007aff037230 */ /* 0x100fe20000004100 */
[----:B------:R-:W-:Y:S01]  /*a090*/  F2FP.F16.F32.PACK_AB R16, R17, R16 ;  /* 0x000000101110723e */ /* 0x000fe200000000ff */
[----:B------:R-:W-:Y:S01]  /*a0a0*/  HADD2.F32 R2, -RZ, R122.H1_H1 ;  /* 0x3000007aff027230 */ /* 0x000fe20000004100 */
[----:B------:R-:W-:Y:S01]  /*a0b0*/  F2FP.F16.F32.PACK_AB R17, R23, R18 ;  /* 0x000000121711723e */ /* 0x000fe200000000ff */
[----:B------:R-:W-:Y:S01]  /*a0c0*/  FFMA R47, R73, R0, R47 ;  /* 0x00000000492f7223 */ /* 0x000fe2000000002f */
[--C-:B------:R-:W-:Y:S01]  /*a0d0*/  HADD2.F32 R5, -RZ, R123.reuse.H0_H0 ;  /* 0x2000007bff057230 */ /* 0x100fe20000004100 */
[----:B------:R-:W-:Y:S01]  /*a0e0*/  F2FP.F16.F32.PACK_AB R18, R21, R20 ;  /* 0x000000141512723e */ /* 0x000fe200000000ff */
[----:B------:R-:W-:Y:S01]  /*a0f0*/  HADD2.F32 R0, -RZ, R123.H1_H1 ;  /* 0x3000007bff007230 */ /* 0x000fe20000004100 */
[----:B------:R-:W-:Y:S01]  /*a100*/  F2FP.F16.F32.PACK_AB R19, R27, R22 ;  /* 0x000000161b13723e */ /* 0x000fe200000000ff */
[C---:B------:R-:W-:Y:S01]  /*a110*/  FMUL R51, R70.reuse, R51 ;  /* 0x0000003346337220 */ /* 0x040fe20000400000 */
[C---:B------:R-:W-:Y:S01]  /*a120*/  FFMA R44, R73.reuse, R3, R44 ;  /* 0x00000003492c7223 */ /* 0x040fe2000000002c */
[C---:B------:R-:W-:Y:S01]  /*a130*/  FFMA R45, R73.reuse, R2, R45 ;  /* 0x00000002492d7223 */ /* 0x040fe2000000002d */
[C---:B------:R-:W-:Y:S01]  /*a140*/  FFMA R46, R73.reuse, R5, R46 ;  /* 0x00000005492e7223 */ /* 0x040fe2000000002e */
[----:B------:R1:W-:Y:S01]  /*a150*/  STS.128 [R164+0x8400], R16 ;  /* 0x00840010a4007388 */ /* 0x0003e20000000c00 */
[----:B------:R-:W-:Y:S01]  /*a160*/  FFMA R51, R73, R0, R51 ;  /* 0x0000000049337223 */ /* 0x000fe20000000033 */
[--C-:B------:R-:W-:Y:S01]  /*a170*/  HADD2.F32 R3, -RZ, R128.reuse.H0_H0 ;  /* 0x20000080ff037230 */ /* 0x100fe20000004100 */
[----:B------:R-:W-:Y:S01]  /*a180*/  F2FP.F16.F32.PACK_AB R24, R25, R24 ;  /* 0x000000181918723e */ /* 0x000fe200000000ff */
[----:B------:R-:W-:Y:S01]  /*a190*/  HADD2.F32 R0, -RZ, R128.H1_H1 ;  /* 0x30000080ff007230 */ /* 0x000fe20000004100 */
[----:B------:R-:W-:Y:S01]  /*a1a0*/  F2FP.F16.F32.PACK_AB R25, R31, R26 ;  /* 0x0000001a1f19723e */ /* 0x000fe200000000ff */
        /* <DEDUP_REMOVED lines=16> */
[----:B------:R-:W-:Y:S01]  /*a2b0*/  FFMA R52, R73, R0, R52 ;  /* 0x0000000049347223 */ /* 0x000fe20000000034 */
[----:B------:R-:W-:Y:S01]  /*a2c0*/  F2FP.F16.F32.PACK_AB R35, R43, R38 ;  /* 0x000000262b23723e */ /* 0x000fe200000000ff */
[C---:B------:R-:W-:Y:S01]  /*a2d0*/  FFMA R53, R73.reuse, R2, R53 ;  /* 0x0000000249357223 */ /* 0x040fe20000000035 */
[----:B------:R-:W-:Y:S01]  /*a2e0*/  FFMA R54, R73, R3, R54 ;  /* 0x0000000349367223 */ /* 0x000fe20000000036 */
[----:B------:R-:W-:Y:S01]  /*a2f0*/  HADD2.F32 R0, -RZ, R131.H1_H1 ;  /* 0x30000083ff007230 */ /* 0x000fe20000004100 */
[----:B------:R-:W-:Y:S01]  /*a300*/  F2FP.F16.F32.PACK_AB R40, R41, R40 ;  /* 0x000000282928723e */ /* 0x000fe200000000ff */
[----:B------:R1:W-:Y:S01]  /*a310*/  STS.128 [R154+0x8400], R32 ;  /* 0x008400209a007388 */ /* 0x0003e20000000c00 */
[C---:B------:R-:W-:Y:S01]  /*a320*/  FMUL R59, R70.reuse, R59 ;  /* 0x0000003b463b7220 */ /* 0x040fe20000400000 */
[--C-:B------:R-:W-:Y:S01]  /*a330*/  HADD2.F32 R3, -RZ, R136.reuse.H0_H0 ;  /* 0x20000088ff037230 */ /* 0x100fe20000004100 */
[----:B------:R-:W-:Y:S01]  /*a340*/  F2FP.F16.F32.PACK_AB R41, R47, R42 ;  /* 0x0000002a2f29723e */ /* 0x000fe200000000ff */
[----:B------:R-:W-:Y:S01]  /*a350*/  HADD2.F32 R2, -RZ, R136.H1_H1 ;  /* 0x30000088ff027230 */ /* 0x000fe20000004100 */
[----:B------:R-:W-:Y:S01]  /*a360*/  F2FP.F16.F32.PACK_AB R42, R45, R44 ;  /* 0x0000002c2d2a723e */ /* 0x000fe200000000ff */
[--C-:B------:R-:W-:Y:S01]  /*a370*/  HADD2.F32 R5, -RZ, R137.reuse.H0_H0 ;  /* 0x20000089ff057230 */ /* 0x100fe20000004100 */
        /* <DEDUP_REMOVED lines=8> */
[----:B------:R-:W-:Y:S01]  /*a400*/  FFMA R58, R73, R5, R58 ;  /* 0x00000005493a7223 */ /* 0x000fe2000000003a */
[----:B------:R-:W-:Y:S01]  /*a410*/  HADD2.F32 R2, -RZ, R138.H1_H1 ;  /* 0x3000008aff027230 */ /* 0x000fe20000004100 */
[----:B------:R-:W-:Y:S01]  /*a420*/  F2FP.F16.F32.PACK_AB R48, R49, R48 ;  /* 0x000000303130723e */ /* 0x000fe200000000ff */
[--C-:B------:R-:W-:Y:S01]  /*a430*/  HADD2.F32 R5, -RZ, R139.reuse.H0_H0 ;  /* 0x2000008bff057230 */ /* 0x100fe20000004100 */
[----:B------:R-:W-:Y:S01]  /*a440*/  F2FP.F16.F32.PACK_AB R49, R55, R50 ;  /* 0x000000323731723e */ /* 0x000fe200000000ff */
[----:B------:R-:W-:Y:S02]  /*a450*/  HADD2.F32 R4, -RZ, R139.H1_H1 ;  /* 0x3000008bff047230 */ /* 0x000fe40000004100 */
[----:B------:R-:W-:Y:S01]  /*a460*/  FFMA R63, R73, R0, R63 ;  /* 0x00000000493f7223 */ /* 0x000fe2000000003f */
[----:B------:R-:W-:Y:S01]  /*a470*/  FMUL R67, R70, R67 ;  /* 0x0000004346437220 */ /* 0x000fe20000400000 */
[----:B------:R-:W-:Y:S01]  /*a480*/  F2FP.F16.F32.PACK_AB R50, R53, R52 ;  /* 0x000000343532723e */ /* 0x000fe200000000ff */
[----:B------:R-:W-:Y:S01]  /*a490*/  FFMA R60, R73, R3, R60 ;  /* 0x00000003493c7223 */ /* 0x000fe2000000003c */
[----:B------:R-:W-:Y:S01]  /*a4a0*/  F2FP.F16.F32.PACK_AB R51, R59, R54 ;  /* 0x000000363b33723e */ /* 0x000fe200000000ff */
[C---:B------:R-:W-:Y:S01]  /*a4b0*/  FFMA R61, R73.reuse, R2, R61 ;  /* 0x00000002493d7223 */ /* 0x040fe2000000003d */
[C---:B------:R-:W-:Y:S01]  /*a4c0*/  FFMA R62, R73.reuse, R5, R62 ;  /* 0x00000005493e7223 */ /* 0x040fe2000000003e */
[----:B------:R-:W-:Y:S01]  /*a4d0*/  FFMA R67, R73, R4, R67 ;  /* 0x0000000449437223 */ /* 0x000fe20000000043 */
[----:B------:R-:W-:Y:S01]  /*a4e0*/  F2FP.F16.F32.PACK_AB R56, R57, R56 ;  /* 0x000000383938723e */ /* 0x000fe200000000ff */
[----:B------:R1:W-:Y:S01]  /*a4f0*/  STS.128 [R153+0x8400], R48 ;  /* 0x0084003099007388 */ /* 0x0003e20000000c00 */
[----:B------:R-:W-:Y:S02]  /*a500*/  F2FP.F16.F32.PACK_AB R57, R63, R58 ;  /* 0x0000003a3f39723e */ /* 0x000fe400000000ff */
        /* <DEDUP_REMOVED lines=23> */
.L_x_139:
[----:B------:R-:W-:Y:S05]  /*a680*/  BSYNC.RECONVERGENT B0 ;  /* 0x0000000000007941 */ /* 0x000fea0003800200 */
.L_x_138:
        /* <DEDUP_REMOVED lines=21> */
.L_x_143:
[----:B------:R-:W-:Y:S05]  /*a7e0*/  BSYNC B0 ;  /* 0x0000000000007941 */ /* 0x000fea0003800000 */
.L_x_142:
[----:B------:R-:W-:Y:S11]  /*a7f0*/  ISETP.NE.AND P0, PT, R86, RZ, PT ;  /* 0x000000ff5600720c */ /* 0x000ff60003f05270 */
[----:B------:R-:W-:Y:S02]  /*a800*/  @!UPT UIADD3 URZ, UPT, UPT, URZ, URZ, URZ ;  /* 0x000000fffffff290 */ /* 0x000fe4000fffe0ff */
[----:B------:R3:W4:Y:S01]  /*a810*/  @P0 LDS.128 R80, [R78+UR44+0x400] ;  /* 0x0004002c4e500984 */ /* 0x0007220008000c00 */
[----:B--2---:R-:W-:Y:S01]  /*a820*/  @P0 IMAD.IADD R0, R85, 0x1, R2 ;  /* 0x0000000155000824 */ /* 0x004fe200078e0202 */
        /* <DEDUP_REMOVED lines=10> */
.L_x_141:
[----:B------:R-:W-:Y:S05]  /*a8d0*/  BSYNC B1 ;  /* 0x0000000000017941 */ /* 0x000fea0003800000 */
.L_x_140:
        /* <DEDUP_REMOVED lines=8> */
[----:B-1----:R-:W-:Y:S02]  /*a960*/  IMAD.MOV.U32 R8, RZ, RZ, 0x192 ;  /* 0x00000192ff087424 */ /* 0x002fe400078e00ff */
[----:B------:R-:W-:Y:S01]  /*a970*/  IMAD.MOV.U32 R13, RZ, RZ, RZ ;  /* 0x000000ffff0d7224 */ /* 0x000fe200078e00ff */
[----:B------:R-:W1:Y:S01]  /*a980*/  LDCU.64 UR6, c[0x4][0x78] ;  /* 0x01000f00ff0677ac */ /* 0x000e620008000a00 */
[----:B------:R-:W2:Y:S01]  /*a990*/  LDC.64 R2, c[0x4][R3] ;  /* 0x0100000003027b82 */ /* 0x000ea20000000a00 */
[----:B------:R-:W5:Y:S01]  /*a9a0*/  LDCU.64 UR4, c[0x4][0x10] ;  /* 0x01000200ff0477ac */ /* 0x000f620008000a00 */
[----:B---3--:R-:W-:Y:S01]  /*a9b0*/  MOV R5, UR9 ;  /* 0x0000000900057c02 */ /* 0x008fe20008000f00 */
[----:B------:R-:W-:Y:S01]  /*a9c0*/  IMAD.U32 R4, RZ, RZ, UR8 ;  /* 0x00000008ff047e24 */ /* 0x000fe2000f8e00ff */
[----:B-1----:R-:W-:Y:S01]  /*a9d0*/  MOV R7, UR7 ;  /* 0x0000000700077c02 */ /* 0x002fe20008000f00 */
[----:B------:R-:W-:Y:S01]  /*a9e0*/  IMAD.U32 R6, RZ, RZ, UR6 ;  /* 0x00000006ff067e24 */ /* 0x000fe2000f8e00ff */
[----:B-----5:R-:W-:Y:S01]  /*a9f0*/  MOV R11, UR5 ;  /* 0x00000005000b7c02 */ /* 0x020fe20008000f00 */
[----:B------:R-:W-:Y:S02]  /*aa00*/  IMAD.U32 R10, RZ, RZ, UR4 ;  /* 0x00000004ff0a7e24 */ /* 0x000fe4000f8e00ff */
[----:B------:R-:W-:Y:S07]  /*aa10*/  LEPC R20, `(.L_x_145) ;  /* 0x000000001014794e */ /* 0x000fee0000000000 */
[----:B--2-4-:R-:W-:Y:S05]  /*aa20*/  CALL.ABS.NOINC R2 ;  /* 0x0000000002007343 */ /* 0x014fea0003c00000 */
.L_x_145:
[----:B------:R-:W-:Y:S01]  /*aa30*/  ISETP.NE.AND P0, PT, R160, RZ, PT ;  /* 0x000000ffa000720c */ /* 0x000fe20003f05270 */
[----:B------:R-:W-:Y:S05]  /*aa40*/  WARPSYNC.ALL ;  /* 0x0000000000007948 */ /* 0x000fea0003800000 */
[----:B------:R-:W-:Y:S01]  /*aa50*/  R2UR UR4, R71 ;  /* 0x00000000470472ca */ /* 0x000fe200000e0000 */
[--C-:B----4-:R-:W-:Y:S01]  /*aa60*/  HADD2.F32 R72, -RZ, R80.reuse.H0_H0 ;  /* 0x20000050ff487230 */ /* 0x110fe20000004100 */
[----:B------:R-:W-:Y:S01]  /*aa70*/  IADD3 R166, PT, PT, R166, 0x120, RZ ;  /* 0x00000120a6a67810 */ /* 0x000fe20007ffe0ff */
[----:B------:R-:W-:Y:S01]  /*aa80*/  HADD2.F32 R74, -RZ, R80.H1_H1 ;  /* 0x30000050ff4a7230 */ /* 0x000fe20000004100 */
[----:B------:R-:W-:Y:S01]  /*aa90*/  BSSY.RECONVERGENT B0, `(.L_x_146) ;  /* 0x00000fd000007945 */ /* 0x000fe20003800200 */
[--C-:B------:R-:W-:Y:S01]  /*aaa0*/  HADD2.F32 R75, -RZ, R81.reuse.H0_H0 ;  /* 0x20000051ff4b7230 */ /* 0x100fe20000004100 */
[----:B------:R-:W-:Y:S01]  /*aab0*/  LOP3.LUT R166, R166, 0xfefffff8, RZ, 0xc0, !PT ;  /* 0xfefffff8a6a67812 */ /* 0x000fe200078ec0ff */
[----:B------:R-:W-:Y:S02]  /*aac0*/  HADD2.F32 R76, -RZ, R81.H1_H1 ;  /* 0x30000051ff4c7230 */ /* 0x000fe40000004100 */
[--C-:B------:R-:W-:Y:S02]  /*aad0*/  HADD2.F32 R77, -RZ, R82.reuse.H0_H0 ;  /* 0x20000052ff4d7230 */ /* 0x100fe40000004100 */
[----:B------:R-:W-:Y:S02]  /*aae0*/  HADD2.F32 R78, -RZ, R82.H1_H1 ;  /* 0x30000052ff4e7230 */ /* 0x000fe40000004100 */
[----:B-1----:R-:W1:Y:S01]  /*aaf0*/  LDTM.x64 R4, tmem[UR4+0xc0] ;  /* 0x0000c004000479ee */ /* 0x002e620008340000 */
[----:B------:R-:W-:Y:S01]  /*ab00*/  NOP ;  /* 0x0000000000007918 */ /* 0x000fe20000000000 */
[----:B-1----:R1:W-:Y:S01]  /*ab10*/  SYNCS.ARRIVE.TRANS64.RED.A1T0 RZ, [R166+URZ], RZ ;  /* 0x000000ffa6ff79a7 */ /* 0x0023e200081004ff */
[--C-:B------:R-:W-:Y:S02]  /*ab20*/  HADD2.F32 R79, -RZ, R83.reuse.H0_H0 ;  /* 0x20000053ff4f7230 */ /* 0x100fe40000004100 */
[----:B------:R-:W-:Y:S02]  /*ab30*/  HADD2.F32 R80, -RZ, R83.H1_H1 ;  /* 0x30000053ff507230 */ /* 0x000fe40000004100 */
[--C-:B--2---:R-:W-:Y:S02]  /*ab40*/  HADD2.F32 R81, -RZ, R88.reuse.H0_H0 ;  /* 0x20000058ff517230 */ /* 0x104fe40000004100 */
[----:B------:R-:W-:Y:S02]  /*ab50*/  HADD2.F32 R83, -RZ, R88.H1_H1 ;  /* 0x30000058ff537230 */ /* 0x000fe40000004100 */
[--C-:B------:R-:W-:Y:S02]  /*ab60*/  HADD2.F32 R82, -RZ, R89.reuse.H0_H0 ;  /* 0x20000059ff527230 */ /* 0x100fe40000004100 */
[----:B------:R-:W-:Y:S02]  /*ab70*/  HADD2.F32 R84, -RZ, R89.H1_H1 ;  /* 0x30000059ff547230 */ /* 0x000fe40000004100 */
[--C-:B------:R-:W-:Y:S02]  /*ab80*/  HADD2.F32 R85, -RZ, R90.reuse.H0_H0 ;  /* 0x2000005aff557230 */ /* 0x100fe40000004100 */
[----:B------:R-:W-:Y:S02]  /*ab90*/  HADD2.F32 R86, -RZ, R90.H1_H1 ;  /* 0x3000005aff567230 */ /* 0x000fe40000004100 */
[--C-:B------:R-:W-:Y:S02]  /*aba0*/  HADD2.F32 R87, -RZ, R91.reuse.H0_H0 ;  /* 0x2000005bff577230 */ /* 0x100fe40000004100 */
[----:B------:R-:W-:Y:S02]  /*abb0*/  HADD2.F32 R88, -RZ, R91.H1_H1 ;  /* 0x3000005bff587230 */ /* 0x000fe40000004100 */
[--C-:B------:R-:W-:Y:S02]  /*abc0*/  HADD2.F32 R89, -RZ, R96.reuse.H0_H0 ;  /* 0x20000060ff597230 */ /* 0x100fe40000004100 */
[C---:B------:R-:W-:Y:S01]  /*abd0*/  FMUL R4, R70.reuse, R4 ;  /* 0x0000000446047220 */ /* 0x040fe20000400000 */
[C---:B------:R-:W-:Y:S01]  /*abe0*/  FMUL R5, R70.reuse, R5 ;  /* 0x0000000546057220 */ /* 0x040fe20000400000 */
[C---:B------:R-:W-:Y:S01]  /*abf0*/  FMUL R6, R70.reuse, R6 ;  /* 0x0000000646067220 */ /* 0x040fe20000400000 */
[C---:B------:R-:W-:Y:S01]  /*ac00*/  FMUL R7, R70.reuse, R7 ;  /* 0x0000000746077220 */ /* 0x040fe20000400000 */
[C---:B------:R-:W-:Y:S01]  /*ac10*/  FFMA R4, R73.reuse, R72, R4 ;  /* 0x0000004849047223 */ /* 0x040fe20000000004 */
[C---:B------:R-:W-:Y:S01]  /*ac20*/  FFMA R5, R73.reuse, R74, R5 ;  /* 0x0000004a49057223 */ /* 0x040fe20000000005 */
[C---:B------:R-:W-:Y:S01]  /*ac30*/  FFMA R6, R73.reuse, R75, R6 ;  /* 0x0000004b49067223 */ /* 0x040fe20000000006 */
[----:B------:R-:W-:Y:S01]  /*ac40*/  FFMA R7, R73, R76, R7 ;  /* 0x0000004c49077223 */ /* 0x000fe20000000007 */
[C---:B------:R-:W-:Y:S01]  /*ac50*/  FMUL R8, R70.reuse, R8 ;  /* 0x0000000846087220 */ /* 0x040fe20000400000 */
[C---:B------:R-:W-:Y:S01]  /*ac60*/  FMUL R9, R70.reuse, R9 ;  /* 0x0000000946097220 */ /* 0x040fe20000400000 */
[----:B------:R-:W-:Y:S01]  /*ac70*/  F2FP.F16.F32.PACK_AB R4, R5, R4 ;  /* 0x000000040504723e */ /* 0x000fe200000000ff */
[C---:B------:R-:W-:Y:S01]  /*ac80*/  FMUL R10, R70.reuse, R10 ;  /* 0x0000000a460a7220 */ /* 0x040fe20000400000 */
[----:B------:R-:W-:Y:S01]  /*ac90*/  F2FP.F16.F32.PACK_AB R5, R7, R6 ;  /* 0x000000060705723e */ /* 0x000fe200000000ff */
[C---:B------:R-:W-:Y:S01]  /*aca0*/  FFMA R8, R73.reuse, R77, R8 ;  /* 0x0000004d49087223 */ /* 0x040fe20000000008 */
[C---:B------:R-:W-:Y:S01]  /*acb0*/  FFMA R9, R73.reuse, R78, R9 ;  /* 0x0000004e49097223 */ /* 0x040fe20000000009 */
[----:B------:R-:W-:Y:S01]  /*acc0*/  FFMA R10, R73, R79, R10 ;  /* 0x0000004f490a7223 */ /* 0x000fe2000000000a */
[C---:B------:R-:W-:Y:S01]  /*acd0*/  FMUL R11, R70.reuse, R11 ;  /* 0x0000000b460b7220 */ /* 0x040fe20000400000 */
[C---:B------:R-:W-:Y:S01]  /*ace0*/  FMUL R0, R70.reuse, R12 ;  /* 0x0000000c46007220 */ /* 0x040fe20000400000 */
[C---:B------:R-:W-:Y:S01]  /*acf0*/  FMUL R2, R70.reuse, R13 ;  /* 0x0000000d46027220 */ /* 0x040fe20000400000 */
[----:B------:R-:W-:Y:S01]  /*ad00*/  F2FP.F16.F32.PACK_AB R6, R9, R8 ;  /* 0x000000080906723e */ /* 0x000fe200000000ff */
[C---:B------:R-:W-:Y:S01]  /*ad10*/  FFMA R11, R73.reuse, R80, R11 ;  /* 0x00000050490b7223 */ /* 0x040fe2000000000b */
[C---:B------:R-:W-:Y:S01]  /*ad20*/  FFMA R0, R73.reuse, R81, R0 ;  /* 0x0000005149007223 */ /* 0x040fe20000000000 */
[----:B------:R-:W-:Y:S01]  /*ad30*/  FFMA R2, R73, R83, R2 ;  /* 0x0000005349027223 */ /* 0x000fe20000000002 */
[C---:B------:R-:W-:Y:S01]  /*ad40*/  FMUL R3, R70.reuse, R14 ;  /* 0x0000000e46037220 */ /* 0x040fe20000400000 */
[C---:B------:R-:W-:Y:S01]  /*ad50*/  FMUL R15, R70.reuse, R15 ;  /* 0x0000000f460f7220 */ /* 0x040fe20000400000 */
[----:B------:R-:W-:Y:S01]  /*ad60*/  F2FP.F16.F32.PACK_AB R7, R11, R10 ;  /* 0x0000000a0b07723e */ /* 0x000fe200000000ff */
[----:B------:R-:W-:Y:S01]  /*ad70*/  FMUL R12, R70, R16 ;  /* 0x00000010460c7220 */ /* 0x000fe20000400000 */
[----:B------:R-:W-:Y:S01]  /*ad80*/  F2FP.F16.F32.PACK_AB R8, R2, R0 ;  /* 0x000000000208723e */ /* 0x000fe200000000ff */
[C---:B------:R-:W-:Y:S01]  /*ad90*/  FFMA R3, R73.reuse, R82, R3 ;  /* 0x0000005249037223 */ /* 0x040fe20000000003 */
[C---:B------:R-:W-:Y:S01]  /*ada0*/  FFMA R15, R73.reuse, R84, R15 ;  /* 0x00000054490f7223 */ /* 0x040fe2000000000f */
[----:B------:R1:W-:Y:S01]  /*adb0*/  STS.128 [R165+UR44+0xc400], R4 ;  /* 0x00c40004a5007988 */ /* 0x0003e20008000c2c */
[----:B------:R-:W-:Y:S01]  /*adc0*/  FFMA R12, R73, R85, R12 ;  /* 0x00000055490c7223 */ /* 0x000fe2000000000c */
[C---:B------:R-:W-:Y:S01]  /*add0*/  FMUL R13, R70.reuse, R17 ;  /* 0x00000011460d7220 */ /* 0x040fe20000400000 */
[C---:B------:R-:W-:Y:S01]  /*ade0*/  FMUL R14, R70.reuse, R18 ;  /* 0x00000012460e7220 */ /* 0x040fe20000400000 */
[----:B------:R-:W-:Y:S01]  /*adf0*/  F2FP.F16.F32.PACK_AB R9, R15, R3 ;  /* 0x000000030f09723e */ /* 0x000fe200000000ff */
[C---:B------:R-:W-:Y:S01]  /*ae00*/  FMUL R19, R70.reuse, R19 ;  /* 0x0000001346137220 */ /* 0x040fe20000400000 */
[C---:B------:R-:W-:Y:S01]  /*ae10*/  FFMA R13, R73.reuse, R86, R13 ;  /* 0x00000056490d7223 */ /* 0x040fe2000000000d */
[C---:B------:R-:W-:Y:S01]  /*ae20*/  FFMA R14, R73.reuse, R87, R14 ;  /* 0x00000057490e7223 */ /* 0x040fe2000000000e */
[----:B------:R-:W-:Y:S02]  /*ae30*/  HADD2.F32 R90, -RZ, R96.H1_H1 ;  /* 0x30000060ff5a7230 */ /* 0x000fe40000004100 */
[----:B------:R-:W-:Y:S01]  /*ae40*/  FFMA R19, R73, R88, R19 ;  /* 0x0000005849137223 */ /* 0x000fe20000000013 */
[C---:B------:R-:W-:Y:S01]  /*ae50*/  FMUL R16, R70.reuse, R20 ;  /* 0x0000001446107220 */ /* 0x040fe20000400000 */
[----:B------:R-:W-:Y:S01]  /*ae60*/  F2FP.F16.F32.PACK_AB R10, R13, R12 ;  /* 0x0000000c0d0a723e */ /* 0x000fe200000000ff */
[--C-:B------:R-:W-:Y:S02]  /*ae70*/  HADD2.F32 R91, -RZ, R97.reuse.H0_H0 ;  /* 0x20000061ff5b7230 */ /* 0x100fe40000004100 */
[C---:B------:R-:W-:Y:S01]  /*ae80*/  FMUL R17, R70.reuse, R21 ;  /* 0x0000001546117220 */ /* 0x040fe20000400000 */
[----:B------:R-:W-:Y:S01]  /*ae90*/  F2FP.F16.F32.PACK_AB R11, R19, R14 ;  /* 0x0000000e130b723e */ /* 0x000fe200000000ff */
[C---:B------:R-:W-:Y:S01]  /*aea0*/  FFMA R16, R73.reuse, R89, R16 ;  /* 0x0000005949107223 */ /* 0x040fe20000000010 */
[----:B------:R-:W-:Y:S02]  /*aeb0*/  HADD2.F32 R92, -RZ, R97.H1_H1 ;  /* 0x30000061ff5c7230 */ /* 0x000fe40000004100 */
[----:B------:R-:W-:Y:S01]  /*aec0*/  FFMA R17, R73, R90, R17 ;  /* 0x0000005a49117223 */ /* 0x000fe20000000011 */
[C---:B------:R-:W-:Y:S01]  /*aed0*/  FMUL R18, R70.reuse, R22 ;  /* 0x0000001646127220 */ /* 0x040fe20000400000 */
[----:B------:R1:W-:Y:S01]  /*aee0*/  STS.128 [R167+0xc400], R8 ;  /* 0x00c40008a7007388 */ /* 0x0003e20000000c00 */
[--C-:B------:R-:W-:Y:S02]  /*aef0*/  HADD2.F32 R93, -RZ, R98.reuse.H0_H0 ;  /* 0x20000062ff5d7230 */ /* 0x100fe40000004100 */
[C---:B------:R-:W-:Y:S01]  /*af00*/  FMUL R23, R70.reuse, R23 ;  /* 0x0000001746177220 */ /* 0x040fe20000400000 */
[----:B------:R-:W-:Y:S01]  /*af10*/  F2FP.F16.F32.PACK_AB R16, R17, R16 ;  /* 0x000000101110723e */ /* 0x000fe200000000ff */
[C---:B------:R-:W-:Y:S01]  /*af20*/  FFMA R18, R73.reuse, R91, R18 ;  /* 0x0000005b49127223 */ /* 0x040fe20000000012 */
[----:B------:R-:W-:Y:S02]  /*af30*/  HADD2.F32 R94, -RZ, R98.H1_H1 ;  /* 0x30000062ff5e7230 */ /* 0x000fe40000004100 */
[----:B------:R-:W-:Y:S01]  /*af40*/  FFMA R23, R73, R92, R23 ;  /* 0x0000005c49177223 */ /* 0x000fe20000000017 */
[C---:B------:R-:W-:Y:S01]  /*af50*/  FMUL R20, R70.reuse, R24 ;  /* 0x0000001846147220 */ /* 0x040fe20000400000 */
[--C-:B------:R-:W-:Y:S02]  /*af60*/  HADD2.F32 R95, -RZ, R99.reuse.H0_H0 ;  /* 0x20000063ff5f7230 */ /* 0x100fe40000004100 */
[C---:B------:R-:W-:Y:S01]  /*af70*/  FMUL R21, R70.reuse, R25 ;  /* 0x0000001946157220 */ /* 0x040fe20000400000 */
[----:B------:R-:W-:Y:S01]  /*af80*/  HADD2.F32 R96, -RZ, R99.H1_H1 ;  /* 0x30000063ff607230 */ /* 0x000fe20000004100 */
[----:B------:R-:W-:Y:S01]  /*af90*/  F2FP.F16.F32.PACK_AB R17, R23, R18 ;  /* 0x000000121711723e */ /* 0x000fe200000000ff */
[C---:B------:R-:W-:Y:S01]  /*afa0*/  FFMA R20, R73.reuse, R93, R20 ;  /* 0x0000005d49147223 */ /* 0x040fe20000000014 */
        /* <DEDUP_REMOVED lines=16> */
[--C-:B------:R-:W-:Y:S01]  /*b0b0*/  HADD2.F32 R101, -RZ, R106.reuse.H0_H0 ;  /* 0x2000006aff657230 */ /* 0x100fe20000004100 */
[----:B------:R1:W-:Y:S01]  /*b0c0*/  STS.128 [R164+0xc400], R16 ;  /* 0x00c40010a4007388 */ /* 0x0003e20000000c00 */
        /* <DEDUP_REMOVED lines=69> */
[C---:B------:R-:W-:Y:S01]  /*b520*/  FFMA R45, R73.reuse, R118, R45 ;  /* 0x00000076492d7223 */ /* 0x040fe2000000002d */
[C---:B------:R-:W-:Y:S01]  /*b530*/  FMUL R46, R70.reuse, R50 ;  /* 0x00000032462e7220 */ /* 0x040fe20000400000 */
[--C-:B------:R-:W-:Y:S02]  /*b540*/  HADD2.F32 R121, -RZ, R128.reuse.H0_H0 ;  /* 0x20000080ff797230 */ /* 0x100fe40000004100 */
[C---:B------:R-:W-:Y:S01]  /*b550*/  FMUL R51, R70.reuse, R51 ;  /* 0x0000003346337220 */ /* 0x040fe20000400000 */
[----:B------:R-:W-:Y:S02]  /*b560*/  HADD2.F32 R122, -RZ, R128.H1_H1 ;  /* 0x30000080ff7a7230 */ /* 0x000fe40000004100 */
[C---:B------:R-:W-:Y:S01]  /*b570*/  FMUL R48, R70.reuse, R52 ;  /* 0x0000003446307220 */ /* 0x040fe20000400000 */
[--C-:B------:R-:W-:Y:S02]  /*b580*/  HADD2.F32 R123, -RZ, R129.reuse.H0_H0 ;  /* 0x20000081ff7b7230 */ /* 0x100fe40000004100 */
[C---:B------:R-:W-:Y:S01]  /*b590*/  FMUL R49, R70.reuse, R53 ;  /* 0x0000003546317220 */ /* 0x040fe20000400000 */
[C---:B------:R-:W-:Y:S01]  /*b5a0*/  FFMA R46, R73.reuse, R119, R46 ;  /* 0x00000077492e7223 */ /* 0x040fe2000000002e */
[----:B------:R-:W-:Y:S02]  /*b5b0*/  HADD2.F32 R124, -RZ, R129.H1_H1 ;  /* 0x30000081ff7c7230 */ /* 0x000fe40000004100 */
[C---:B------:R-:W-:Y:S01]  /*b5c0*/  FMUL R50, R70.reuse, R54 ;  /* 0x0000003646327220 */ /* 0x040fe20000400000 */
[C---:B------:R-:W-:Y:S01]  /*b5d0*/  FFMA R51, R73.reuse, R120, R51 ;  /* 0x0000007849337223 */ /* 0x040fe20000000033 */
        /* <DEDUP_REMOVED lines=11> */
[----:B------:R-:W-:Y:S01]  /*b690*/  FFMA R55, R73, R124, R55 ;  /* 0x0000007c49377223 */ /* 0x000fe20000000037 */
[--C-:B------:R-:W-:Y:S02]  /*b6a0*/  HADD2.F32 R129, -RZ, R136.reuse.H0_H0 ;  /* 0x20000088ff817230 */ /* 0x100fe40000004100 */
[C---:B------:R-:W-:Y:S01]  /*b6b0*/  FMUL R59, R70.reuse, R59 ;  /* 0x0000003b463b7220 */ /* 0x040fe20000400000 */
[----:B------:R-:W-:Y:S01]  /*b6c0*/  F2FP.F16.F32.PACK_AB R42, R45, R44 ;  /* 0x0000002c2d2a723e */ /* 0x000fe200000000ff */
[----:B------:R-:W-:Y:S01]  /*b6d0*/  FFMA R52, R73, R125, R52 ;  /* 0x0000007d49347223 */ /* 0x000fe20000000034 */
[----:B------:R-:W-:Y:S01]  /*b6e0*/  F2FP.F16.F32.PACK_AB R43, R51, R46 ;  /* 0x0000002e332b723e */ /* 0x000fe200000000ff */
[----:B------:R-:W-:Y:S02]  /*b6f0*/  HADD2.F32 R130, -RZ, R136.H1_H1 ;  /* 0x30000088ff827230 */ /* 0x000fe40000004100 */
[C---:B------:R-:W-:Y:S01]  /*b700*/  FMUL R56, R70.reuse, R60 ;  /* 0x0000003c46387220 */ /* 0x040fe20000400000 */
[C---:B------:R-:W-:Y:S01]  /*b710*/  FFMA R53, R73.reuse, R126, R53 ;  /* 0x0000007e49357223 */ /* 0x040fe20000000035 */
[--C-:B------:R-:W-:Y:S01]  /*b720*/  HADD2.F32 R131, -RZ, R137.reuse.H0_H0 ;  /* 0x20000089ff837230 */ /* 0x100fe20000004100 */
[----:B------:R1:W-:Y:S01]  /*b730*/  STS.128 [R170+0xc400], R40 ;  /* 0x00c40028aa007388 */ /* 0x0003e20000000c00 */
        /* <DEDUP_REMOVED lines=15> */
[----:B------:R-:W-:Y:S02]  /*b830*/  HADD2.F32 R136, -RZ, R139.H1_H1 ;  /* 0x3000008bff887230 */ /* 0x000fe40000004100 */
[C---:B------:R-:W-:Y:S01]  /*b840*/  FMUL R62, R70.reuse, R66 ;  /* 0x00000042463e7220 */ /* 0x040fe20000400000 */
[----:B------:R-:W-:Y:S01]  /*b850*/  F2FP.F16.F32.PACK_AB R49, R55, R50 ;  /* 0x000000323731723e */ /* 0x000fe200000000ff */
        /* <DEDUP_REMOVED lines=32> */
.L_x_147:
[----:B------:R-:W-:Y:S05]  /*ba60*/  BSYNC.RECONVERGENT B0 ;  /* 0x0000000000007941 */ /* 0x000fea0003800200 */
.L_x_146:
[----:B------:R-:W-:Y:S01]  /*ba70*/  BAR.SYNC.DEFER_BLOCKING 0x1, 0x80 ;  /* 0x0042000000007b1d */ /* 0x000fe20000010000 */
[----:B------:R-:W-:Y:S01]  /*ba80*/  UISETP.NE.AND UP0, UPT, UR52, -0x4, UPT ;  /* 0xfffffffc3400788c */ /* 0x000fe2000bf05270 */
[----:B------:R-:W-:Y:S08]  /*ba90*/  IADD3 R68, PT, PT, R68, 0x1, RZ ;  /* 0x0000000144447810 */ /* 0x000ff00007ffe0ff */
[----:B------:R-:W-:Y:S05]  /*baa0*/  BRA.U !UP0, `(.L_x_148) ;  /* 0x0000000108287547 */ /* 0x000fea000b800000 */
[----:B------:R-:W-:Y:S01]  /*bab0*/  ISETP.NE.AND P0, PT, R163, RZ, PT ;  /* 0x000000ffa300720c */ /* 0x000fe20003f05270 */
[----:B------:R-:W-:Y:S01]  /*bac0*/  IMAD.U32 R3, RZ, RZ, UR46 ;  /* 0x0000002eff037e24 */ /* 0x000fe2000f8e00ff */
[----:B------:R-:W-:Y:S01]  /*bad0*/  UIADD3 UR4, UPT, UPT, UR46, 0x1, URZ ;  /* 0x000000012e047890 */ /* 0x000fe2000fffe0ff */
[----:B------:R-:W-:Y:S03]  /*bae0*/  IMAD.U32 R0, RZ, RZ, UR47 ;  /* 0x0000002fff007e24 */ /* 0x000fe6000f8e00ff */
[----:B------:R-:W-:Y:S04]  /*baf0*/  UISETP.NE.AND UP0, UPT, UR4, 0x4, UPT ;  /* 0x000000040400788c */ /* 0x000fe8000bf05270 */
[----:B------:R-:W-:Y:S03]  /*bb00*/  USEL UR46, UR4, URZ, UP0 ;  /* 0x000000ff042e7287 */ /* 0x000fe60008000000 */
[----:B------:R-:W-:Y:S05]  /*bb10*/  @P0 LEA R3, R3, UR44, 0x3 ;  /* 0x0000002c03030c11 */ /* 0x000fea000f8e18ff */
[----:B------:R-:W-:Y:S05]  /*bb20*/  @P0 VIADD R3, R3, 0xc0 ;  /* 0x000000c003030836 */ /* 0x000fea0000000000 */
[----:B------:R-:W-:Y:S04]  /*bb30*/  @P0 PRMT R0, R0, 0x654, R3 ;  /* 0x0000065400000816 */ /* 0x000fe80000000003 */
[----:B------:R2:W-:Y:S03]  /*bb40*/  @P0 SYNCS.ARRIVE.TRANS64.RED.A1T0 RZ, [R0+URZ], RZ ;  /* 0x000000ff00ff09a7 */ /* 0x0005e600081004ff */
.L_x_148:
[----:B------:R-:W-:Y:S01]  /*bb50*/  R2UR UR4, R148 ;  /* 0x00000000940472ca */ /* 0x000fe200000e0000 */
[----:B------:R-:W-:Y:S01]  /*bb60*/  UISETP.NE.AND UP0, UPT, UR62, URZ, UPT ;  /* 0x000000ff3e00728c */ /* 0x000fe2000bf05270 */
[----:B------:R-:W-:Y:S01]  /*bb70*/  ISETP.NE.AND P0, PT, R152, 0x2, PT ;  /* 0x000000029800780c */ /* 0x000fe20003f05270 */
[----:B------:R-:W-:Y:S01]  /*bb80*/  UIADD3 UR30, UPT, UPT, UR38, UR63, URZ ;  /* 0x0000003f261e7290 */ /* 0x000fe2000fffe0ff */
[----:B------:R-:W-:Y:S01]  /*bb90*/  ISETP.NE.AND P1, PT, R68, 0x2, PT ;  /* 0x000000024400780c */ /* 0x000fe20003f25270 */
[----:B------:R-:W-:Y:S01]  /*bba0*/  UIADD3 UR52, UPT, UPT, UR52, 0x4, URZ ;  /* 0x0000000434347890 */ /* 0x000fe2000fffe0ff */
[----:B--2---:R-:W-:Y:S01]  /*bbb0*/  SEL R0, RZ, 0x1, P0 ;  /* 0x00000001ff007807 */ /* 0x004fe20000000000 */
[----:B------:R-:W-:Y:S01]  /*bbc0*/  UMOV UR36, UR61 ;  /* 0x0000003d00247c82 */ /* 0x000fe20008000000 */
[----:B------:R-:W-:Y:S02]  /*bbd0*/  SEL R3, RZ, 0x1, P1 ;  /* 0x00000001ff037807 */ /* 0x000fe40000800000 */
[----:B------:R-:W-:Y:S02]  /*bbe0*/  LOP3.LUT R155, R155, R0, RZ, 0x3c, !PT ;  /* 0x000000009b9b7212 */ /* 0x000fe400078e3cff */
[----:B------:R-:W-:Y:S01]  /*bbf0*/  LOP3.LUT R156, R156, R3, RZ, 0x3c, !PT ;  /* 0x000000039c9c7212 */ /* 0x000fe200078e3cff */
[----:B------:R-:W-:Y:S01]  /*bc00*/  UIADD3 UR31, UPT, UPT, UR37, UR4, URZ ;  /* 0x00000004251f7290 */ /* 0x000fe2000fffe0ff */
[----:B------:R-:W-:Y:S02]  /*bc10*/  SEL R152, R152, RZ, P0 ;  /* 0x000000ff98987207 */ /* 0x000fe40000000000 */
[----:B------:R-:W-:Y:S01]  /*bc20*/  SEL R68, R68, RZ, P1 ;  /* 0x000000ff44447207 */ /* 0x000fe20000800000 */
[----:B------:R-:W-:Y:S08]  /*bc30*/  BRA.U UP0, `(.L_x_149) ;  /* 0xffffff9d009c7547 */ /* 0x000ff0000b83ffff */
[----:B------:R-:W-:-:S13]  /*bc40*/  R2UR UR4, R149 ;  /* 0x00000000950472ca */ /* 0x000fda00000e0000 */
[----:B------:R-:W-:-:S09]  /*bc50*/  UISETP.NE.AND UP0, UPT, UR4, URZ, UPT ;  /* 0x000000ff0400728c */ /* 0x000fd2000bf05270 */
[----:B------:R-:W-:Y:S05]  /*bc60*/  BRA.U !UP0, `(.L_x_150) ;  /* 0x0000000108487547 */ /* 0x000fea000b800000 */
[----:B------:R-:W2:Y:S02]  /*bc70*/  LDCU.64 UR4, c[0x0][0x890] ;  /* 0x00011200ff0477ac */ /* 0x000ea40008000a00 */
[----:B--2---:R-:W-:-:S04]  /*bc80*/  UISETP.NE.U32.AND UP0, UPT, UR4, URZ, UPT ;  /* 0x000000ff0400728c */ /* 0x004fc8000bf05070 */
[----:B------:R-:W-:-:S09]  /*bc90*/  UISETP.NE.AND.EX UP0, UPT, UR5, URZ, UPT, UP0 ;  /* 0x000000ff0500728c */ /* 0x000fd2000bf05300 */
[----:B------:R-:W-:Y:S05]  /*bca0*/  BRA.U UP0, `(.L_x_151) ;  /* 0x00000001000c7547 */ /* 0x000fea000b800000 */
[----:B------:R-:W-:-:S13]  /*bcb0*/  FSETP.NEU.AND P0, PT, R73, RZ, PT ;  /* 0x000000ff4900720b */ /* 0x000fda0003f0d000 */
[----:B------:R-:W-:Y:S05]  /*bcc0*/  @!P0 EXIT ;  /* 0x000000000000894d */ /* 0x000fea0003800000 */
[----:B------:R-:W-:Y:S05]  /*bcd0*/  BRA `(.L_x_150) ;  /* 0x00000000002c7947 */ /* 0x000fea0003800000 */
.L_x_151:
[----:B------:R-:W-:Y:S01]  /*bce0*/  ISETP.NE.AND P0, PT, R151, RZ, PT ;  /* 0x000000ff9700720c */ /* 0x000fe20003f05270 */
[----:B------:R-:W-:-:S12]  /*bcf0*/  BSSY.RECONVERGENT B0, `(.L_x_150) ;  /* 0x0000009000007945 */ /* 0x000fd80003800200 */
[----:B------:R-:W-:Y:S05]  /*bd00*/  @P0 BRA `(.L_x_152) ;  /* 0x0000000000140947 */ /* 0x000fea0003800000 */
[----:B------:R-:W2:Y:S02]  /*bd10*/  LDCU.64 UR4, c[0x0][0x888] ;  /* 0x00011100ff0477ac */ /* 0x000ea40008000a00 */
[----:B--2---:R-:W-:-:S04]  /*bd20*/  ISETP.NE.U32.AND P0, PT, RZ, UR4, PT ;  /* 0x00000004ff007c0c */ /* 0x004fc8000bf05070 */
[----:B------:R-:W-:-:S13]  /*bd30*/  ISETP.NE.AND.EX P0, PT, RZ, UR5, PT, P0 ;  /* 0x00000005ff007c0c */ /* 0x000fda000bf05300 */
[----:B------:R-:W-:Y:S05]  /*bd40*/  @!P0 EXIT ;  /* 0x000000000000894d */ /* 0x000fea0003800000 */
[----:B------:R-:W-:Y:S05]  /*bd50*/  BRA `(.L_x_153) ;  /* 0x0000000000087947 */ /* 0x000fea0003800000 */
.L_x_152:
[----:B------:R-:W-:-:S13]  /*bd60*/  FSETP.NEU.AND P0, PT, R73, RZ, PT ;  /* 0x000000ff4900720b */ /* 0x000fda0003f0d000 */
[----:B------:R-:W-:Y:S05]  /*bd70*/  @!P0 EXIT ;  /* 0x000000000000894d */ /* 0x000fea0003800000 */
.L_x_153:
[----:B------:R-:W-:Y:S05]  /*bd80*/  BSYNC.RECONVERGENT B0 ;  /* 0x0000000000007941 */ /* 0x000fea0003800200 */
.L_x_150:
[----:B------:R-:W-:Y:S01]  /*bd90*/  ULEA UR4, UR46, UR44, 0x3 ;  /* 0x0000002c2e047291 */ /* 0x000fe2000f8e18ff */
[----:B------:R-:W-:-:S04]  /*bda0*/  DEPBAR.LE SB0, 0x0 ;  /* 0x000080000000791a */ /* 0x000fc80000000000 */
[----:B------:R-:W-:-:S04]  /*bdb0*/  UIADD3 UR4, UPT, UPT, UR4, 0xc0, URZ ;  /* 0x000000c004047890 */ /* 0x000fc8000fffe0ff */
[----:B------:R-:W-:-:S09]  /*bdc0*/  UPRMT UR4, UR47, 0x654, UR4 ;  /* 0x000006542f047896 */ /* 0x000fd20008000004 */
[----:B------:R-:W-:Y:S01]  /*bdd0*/  SYNCS.ARRIVE.TRANS64.RED.A1T0 RZ, [UR4], RZ ;  /* 0x000000ffffff79a7 */ /* 0x000fe20008100404 */
[----:B------:R-:W-:Y:S05]  /*bde0*/  EXIT ;  /* 0x000000000000794d */ /* 0x000fea0003800000 */
.L_x_25:
[----:B--2---:R2:W3:Y:S02]  /*bdf0*/  SYNCS.PHASECHK.TRANS64.TRYWAIT P0, [R3+URZ+0x140], R2 ;  /* 0x00014002030075a7 */ /* 0x0044e400080011ff */
[----:B---3--:R-:W-:Y:S05]  /*be00*/  @!P0 NANOSLEEP.SYNCS 0x989680 ;  /* 0x009896800000895d */ /* 0x008fea0003900000 */
[----:B------:R-:W3:Y:S02]  /*be10*/  @!P0 SYNCS.PHASECHK.TRANS64 P0, [R3+URZ+0x140], R2 ;  /* 0x00014002030085a7 */ /* 0x000ee400080010ff */
[----:B---3--:R-:W-:Y:S05]  /*be20*/  @!P0 BRA `(.L_x_25) ;  /* 0xfffffffc00f08947 */ /* 0x008fea000383ffff */
[----:B------:R-:W-:Y:S05]  /*be30*/  BRA `(.L_x_154) ;  /* 0xffffff5c00187947 */ /* 0x000fea000383ffff */
.L_x_28:
[----:B-1----:R-:W-:-:S07]  /*be40*/  MOV R0, UR33 ;  /* 0x0000002100007c02 */ /* 0x002fce0008000f00 */
.L_x_155:
[----:B-1----:R1:W2:Y:S02]  /*be50*/  SYNCS.PHASECHK.TRANS64.TRYWAIT P0, [R0+URZ+0x50], R3 ;  /* 0x00005003000075a7 */ /* 0x0022a400080011ff */
[----:B--2---:R-:W-:Y:S05]  /*be60*/  @!P0 NANOSLEEP.SYNCS 0x989680 ;  /* 0x009896800000895d */ /* 0x004fea0003900000 */
[----:B------:R-:W2:Y:S02]  /*be70*/  @!P0 SYNCS.PHASECHK.TRANS64 P0, [R0+URZ+0x50], R3 ;  /* 0x00005003000085a7 */ /* 0x000ea400080010ff */
[----:B--2---:R-:W-:Y:S05]  /*be80*/  @!P0 BRA `(.L_x_155) ;  /* 0xfffffffc00f08947 */ /* 0x004fea000383ffff */
[----:B------:R-:W-:Y:S05]  /*be90*/  BRA `(.L_x_27) ;  /* 0xffffff5c006c7947 */ /* 0x000fea000383ffff */
.L_x_35:
[----:B-1----:R-:W-:-:S07]  /*bea0*/  MOV R0, UR17 ;  /* 0x0000001100007c02 */ /* 0x002fce0008000f00 */
.L_x_156:
[----:B-1----:R1:W2:Y:S02]  /*beb0*/  SYNCS.PHASECHK.TRANS64.TRYWAIT P0, [R0+URZ+0x50], R3 ;  /* 0x00005003000075a7 */ /* 0x0022a400080011ff */
[----:B--2---:R-:W-:Y:S05]  /*bec0*/  @!P0 NANOSLEEP.SYNCS 0x989680 ;  /* 0x009896800000895d */ /* 0x004fea0003900000 */
[----:B------:R-:W2:Y:S02]  /*bed0*/  @!P0 SYNCS.PHASECHK.TRANS64 P0, [R0+URZ+0x50], R3 ;  /* 0x00005003000085a7 */ /* 0x000ea400080010ff */
[----:B--2---:R-:W-:Y:S05]  /*bee0*/  @!P0 BRA `(.L_x_156) ;  /* 0xfffffffc00f08947 */ /* 0x004fea000383ffff */
[----:B------:R-:W-:Y:S05]  /*bef0*/  BRA `(.L_x_34) ;  /* 0xffffff6000307947 */ /* 0x000fea000383ffff */
.L_x_40:
[----:B-1----:R1:W2:Y:S02]  /*bf00*/  SYNCS.PHASECHK.TRANS64.TRYWAIT P0, [R3+URZ+0xf0], R0 ;  /* 0x0000f000030075a7 */ /* 0x0022a400080011ff */
[----:B--2---:R-:W-:Y:S05]  /*bf10*/  @!P0 NANOSLEEP.SYNCS 0x989680 ;  /* 0x009896800000895d */ /* 0x004fea0003900000 */
[----:B------:R-:W2:Y:S02]  /*bf20*/  @!P0 SYNCS.PHASECHK.TRANS64 P0, [R3+URZ+0xf0], R0 ;  /* 0x0000f000030085a7 */ /* 0x000ea400080010ff */
[----:B--2---:R-:W-:Y:S05]  /*bf30*/  @!P0 BRA `(.L_x_40) ;  /* 0xfffffffc00f08947 */ /* 0x004fea000383ffff */
[----:B------:R-:W-:Y:S05]  /*bf40*/  BRA `(.L_x_157) ;  /* 0xffffff6000dc7947 */ /* 0x000fea000383ffff */
.L_x_44:
[----:B-1----:R-:W-:-:S07]  /*bf50*/  MOV R0, UR4 ;  /* 0x0000000400007c02 */ /* 0x002fce0008000f00 */
.L_x_158:
[----:B-1----:R1:W2:Y:S02]  /*bf60*/  SYNCS.PHASECHK.TRANS64.TRYWAIT P0, [R0+URZ], R3 ;  /* 0x00000003000075a7 */ /* 0x0022a400080011ff */
[----:B--2---:R-:W-:Y:S05]  /*bf70*/  @!P0 NANOSLEEP.SYNCS 0x989680 ;  /* 0x009896800000895d */ /* 0x004fea0003900000 */
[----:B------:R-:W2:Y:S02]  /*bf80*/  @!P0 SYNCS.PHASECHK.TRANS64 P0, [R0+URZ], R3 ;  /* 0x00000003000085a7 */ /* 0x000ea400080010ff */
[----:B--2---:R-:W-:Y:S05]  /*bf90*/  @!P0 BRA `(.L_x_158) ;  /* 0xfffffffc00f08947 */ /* 0x004fea000383ffff */
[----:B------:R-:W-:Y:S05]  /*bfa0*/  BRA `(.L_x_159) ;  /* 0xffffff6800847947 */ /* 0x000fea000383ffff */
.L_x_45:
[----:B------:R-:W-:-:S07]  /*bfb0*/  MOV R0, UR5 ;  /* 0x0000000500007c02 */ /* 0x000fce0008000f00 */
.L_x_160:
[----:B-1----:R1:W2:Y:S02]  /*bfc0*/  SYNCS.PHASECHK.TRANS64.TRYWAIT P0, [R0+URZ], R3 ;  /* 0x00000003000075a7 */ /* 0x0022a400080011ff */
[----:B--2---:R-:W-:Y:S05]  /*bfd0*/  @!P0 NANOSLEEP.SYNCS 0x989680 ;  /* 0x009896800000895d */ /* 0x004fea0003900000 */
[----:B------:R-:W2:Y:S02]  /*bfe0*/  @!P0 SYNCS.PHASECHK.TRANS64 P0, [R0+URZ], R3 ;  /* 0x00000003000085a7 */ /* 0x000ea400080010ff */
[----:B--2---:R-:W-:Y:S05]  /*bff0*/  @!P0 BRA `(.L_x_160) ;  /* 0xfffffffc00f08947 */ /* 0x004fea000383ffff */
[----:B------:R-:W-:Y:S05]  /*c000*/  BRA `(.L_x_161) ;  /* 0xffffff6800907947 */ /* 0x000fea000383ffff */
.L_x_46:
[----:B------:R-:W-:-:S07]  /*c010*/  MOV R0, UR5 ;  /* 0x0000000500007c02 */ /* 0x000fce0008000f00 */
.L_x_162:
[----:B-1----:R1:W2:Y:S02]  /*c020*/  SYNCS.PHASECHK.TRANS64.TRYWAIT P0, [R0+URZ], R3 ;  /* 0x00000003000075a7 */ /* 0x0022a400080011ff */
[----:B--2---:R-:W-:Y:S05]  /*c030*/  @!P0 NANOSLEEP.SYNCS 0x989680 ;  /* 0x009896800000895d */ /* 0x004fea0003900000 */
[----:B------:R-:W2:Y:S02]  /*c040*/  @!P0 SYNCS.PHASECHK.TRANS64 P0, [R0+URZ], R3 ;  /* 0x00000003000085a7 */ /* 0x000ea400080010ff */
[----:B--2---:R-:W-:Y:S05]  /*c050*/  @!P0 BRA `(.L_x_162) ;  /* 0xfffffffc00f08947 */ /* 0x004fea000383ffff */
[----:B------:R-:W-:Y:S05]  /*c060*/  BRA `(.L_x_163) ;  /* 0xffffff68009c7947 */ /* 0x000fea000383ffff */
.L_x_47:
[----:B------:R-:W-:-:S07]  /*c070*/  MOV R0, UR5 ;  /* 0x0000000500007c02 */ /* 0x000fce0008000f00 */
.L_x_164:
[----:B-1----:R1:W2:Y:S02]  /*c080*/  SYNCS.PHASECHK.TRANS64.TRYWAIT P0, [R0+URZ], R3 ;  /* 0x00000003000075a7 */ /* 0x0022a400080011ff */
[----:B--2---:R-:W-:Y:S05]  /*c090*/  @!P0 NANOSLEEP.SYNCS 0x989680 ;  /* 0x009896800000895d */ /* 0x004fea0003900000 */
[----:B------:R-:W2:Y:S02]  /*c0a0*/  @!P0 SYNCS.PHASECHK.TRANS64 P0, [R0+URZ], R3 ;  /* 0x00000003000085a7 */ /* 0x000ea400080010ff */
[----:B--2---:R-:W-:Y:S05]  /*c0b0*/  @!P0 BRA `(.L_x_164) ;  /* 0xfffffffc00f08947 */ /* 0x004fea000383ffff */
[----:B------:R-:W-:Y:S05]  /*c0c0*/  BRA `(.L_x_165) ;  /* 0xffffff6800a87947 */ /* 0x000fea000383ffff */
.L_x_48:
[----:B------:R-:W-:-:S07]  /*c0d0*/  MOV R0, UR5 ;  /* 0x0000000500007c02 */ /* 0x000fce0008000f00 */
.L_x_166:
[----:B-1----:R1:W2:Y:S02]  /*c0e0*/  SYNCS.PHASECHK.TRANS64.TRYWAIT P0, [R0+URZ], R3 ;  /* 0x00000003000075a7 */ /* 0x0022a400080011ff */
[----:B--2---:R-:W-:Y:S05]  /*c0f0*/  @!P0 NANOSLEEP.SYNCS 0x989680 ;  /* 0x009896800000895d */ /* 0x004fea0003900000 */
[----:B------:R-:W2:Y:S02]  /*c100*/  @!P0 SYNCS.PHASECHK.TRANS64 P0, [R0+URZ], R3 ;  /* 0x00000003000085a7 */ /* 0x000ea400080010ff */
[----:B--2---:R-:W-:Y:S05]  /*c110*/  @!P0 BRA `(.L_x_166) ;  /* 0xfffffffc00f08947 */ /* 0x004fea000383ffff */
[----:B------:R-:W-:Y:S05]  /*c120*/  BRA `(.L_x_167) ;  /* 0xffffff6800b47947 */ /* 0x000fea000383ffff */
.L_x_49:
[----:B------:R-:W-:-:S07]  /*c130*/  MOV R0, UR5 ;  /* 0x0000000500007c02 */ /* 0x000fce0008000f00 */
.L_x_168:
[----:B-1----:R1:W2:Y:S02]  /*c140*/  SYNCS.PHASECHK.TRANS64.TRYWAIT P0, [R0+URZ], R3 ;  /* 0x00000003000075a7 */ /* 0x0022a400080011ff */
[----:B--2---:R-:W-:Y:S05]  /*c150*/  @!P0 NANOSLEEP.SYNCS 0x989680 ;  /* 0x009896800000895d */ /* 0x004fea0003900000 */
[----:B------:R-:W2:Y:S02]  /*c160*/  @!P0 SYNCS.PHASECHK.TRANS64 P0, [R0+URZ], R3 ;  /* 0x00000003000085a7 */ /* 0x000ea400080010ff */
[----:B--2---:R-:W-:Y:S05]  /*c170*/  @!P0 BRA `(.L_x_168) ;  /* 0xfffffffc00f08947 */ /* 0x004fea000383ffff */
[----:B------:R-:W-:Y:S05]  /*c180*/  BRA `(.L_x_169) ;  /* 0xffffff6800c07947 */ /* 0x000fea000383ffff */
.L_x_50:
[----:B------:R-:W-:-:S07]  /*c190*/  MOV R0, UR5 ;  /* 0x0000000500007c02 */ /* 0x000fce0008000f00 */
.L_x_170:
[----:B-1----:R1:W2:Y:S02]  /*c1a0*/  SYNCS.PHASECHK.TRANS64.TRYWAIT P0, [R0+URZ], R3 ;  /* 0x00000003000075a7 */ /* 0x0022a400080011ff */
[----:B--2---:R-:W-:Y:S05]  /*c1b0*/  @!P0 NANOSLEEP.SYNCS 0x989680 ;  /* 0x009896800000895d */ /* 0x004fea0003900000 */
[----:B------:R-:W2:Y:S02]  /*c1c0*/  @!P0 SYNCS.PHASECHK.TRANS64 P0, [R0+URZ], R3 ;  /* 0x00000003000085a7 */ /* 0x000ea400080010ff */
[----:B--2---:R-:W-:Y:S05]  /*c1d0*/  @!P0 BRA `(.L_x_170) ;  /* 0xfffffffc00f08947 */ /* 0x004fea000383ffff */
[----:B------:R-:W-:Y:S05]  /*c1e0*/  BRA `(.L_x_171) ;  /* 0xffffff6800cc7947 */ /* 0x000fea000383ffff */
.L_x_51:
[----:B------:R-:W-:-:S07]  /*c1f0*/  MOV R0, UR5 ;  /* 0x0000000500007c02 */ /* 0x000fce0008000f00 */
.L_x_172:
[----:B-1----:R1:W2:Y:S02]  /*c200*/  SYNCS.PHASECHK.TRANS64.TRYWAIT P0, [R0+URZ], R3 ;  /* 0x00000003000075a7 */ /* 0x0022a400080011ff */
[----:B--2---:R-:W-:Y:S05]  /*c210*/  @!P0 NANOSLEEP.SYNCS 0x989680 ;  /* 0x009896800000895d */ /* 0x004fea0003900000 */
[----:B------:R-:W2:Y:S02]  /*c220*/  @!P0 SYNCS.PHASECHK.TRANS64 P0, [R0+URZ], R3 ;  /* 0x00000003000085a7 */ /* 0x000ea400080010ff */
[----:B--2---:R-:W-:Y:S05]  /*c230*/  @!P0 BRA `(.L_x_172) ;  /* 0xfffffffc00f08947 */ /* 0x004fea000383ffff */
[----:B------:R-:W-:Y:S05]  /*c240*/  BRA `(.L_x_173) ;  /* 0xffffff6800d87947 */ /* 0x000fea000383ffff */
.L_x_52:
[----:B------:R-:W-:-:S07]  /*c250*/  MOV R0, UR5 ;  /* 0x0000000500007c02 */ /* 0x000fce0008000f00 */
.L_x_174:
[----:B-1----:R1:W2:Y:S02]  /*c260*/  SYNCS.PHASECHK.TRANS64.TRYWAIT P0, [R0+URZ], R3 ;  /* 0x00000003000075a7 */ /* 0x0022a400080011ff */
[----:B--2---:R-:W-:Y:S05]  /*c270*/  @!P0 NANOSLEEP.SYNCS 0x989680 ;  /* 0x009896800000895d */ /* 0x004fea0003900000 */
[----:B------:R-:W2:Y:S02]  /*c280*/  @!P0 SYNCS.PHASECHK.TRANS64 P0, [R0+URZ], R3 ;  /* 0x00000003000085a7 */ /* 0x000ea400080010ff */
[----:B--2---:R-:W-:Y:S05]  /*c290*/  @!P0 BRA `(.L_x_174) ;  /* 0xfffffffc00f08947 */ /* 0x004fea000383ffff */
[----:B------:R-:W-:Y:S05]  /*c2a0*/  BRA `(.L_x_175) ;  /* 0xffffff6800e47947 */ /* 0x000fea000383ffff */
.L_x_55:
[----:B--2---:R2:W3:Y:S02]  /*c2b0*/  SYNCS.PHASECHK.TRANS64.TRYWAIT P0, [R2+URZ+0x130], R5 ;  /* 0x00013005020075a7 */ /* 0x0044e400080011ff */
[----:B---3--:R-:W-:Y:S05]  /*c2c0*/  @!P0 NANOSLEEP.SYNCS 0x989680 ;  /* 0x009896800000895d */ /* 0x008fea0003900000 */
[----:B------:R-:W3:Y:S02]  /*c2d0*/  @!P0 SYNCS.PHASECHK.TRANS64 P0, [R2+URZ+0x130], R5 ;  /* 0x00013005020085a7 */ /* 0x000ee400080010ff */
[----:B---3--:R-:W-:Y:S05]  /*c2e0*/  @!P0 BRA `(.L_x_55) ;  /* 0xfffffffc00f08947 */ /* 0x008fea000383ffff */
[----:B------:R-:W-:Y:S05]  /*c2f0*/  BRA `(.L_x_176) ;  /* 0xffffff6c00407947 */ /* 0x000fea000383ffff */
.L_x_56:
[----:B------:R-:W-:-:S07]  /*c300*/  MOV R2, UR4 ;  /* 0x0000000400027c02 */ /* 0x000fce0008000f00 */
.L_x_177:
[----:B--2---:R2:W3:Y:S02]  /*c310*/  SYNCS.PHASECHK.TRANS64.TRYWAIT P0, [R2+URZ+0x100], R5 ;  /* 0x00010005020075a7 */ /* 0x0044e400080011ff */
[----:B---3--:R-:W-:Y:S05]  /*c320*/  @!P0 NANOSLEEP.SYNCS 0x989680 ;  /* 0x009896800000895d */ /* 0x008fea0003900000 */
[----:B------:R-:W3:Y:S02]  /*c330*/  @!P0 SYNCS.PHASECHK.TRANS64 P0, [R2+URZ+0x100], R5 ;  /* 0x00010005020085a7 */ /* 0x000ee400080010ff */
[----:B---3--:R-:W-:Y:S05]  /*c340*/  @!P0 BRA `(.L_x_177) ;  /* 0xfffffffc00f08947 */ /* 0x008fea000383ffff */
[----:B------:R-:W-:Y:S05]  /*c350*/  BRA `(.L_x_178) ;  /* 0xffffff6c00507947 */ /* 0x000fea000383ffff */
.L_x_57:
[----:B--2---:R2:W3:Y:S02]  /*c360*/  SYNCS.PHASECHK.TRANS64.TRYWAIT P1, [R2+URZ+0xf0], R5 ;  /* 0x0000f005020075a7 */ /* 0x0044e400080211ff */
[----:B---3--:R-:W-:Y:S05]  /*c370*/  @!P1 NANOSLEEP.SYNCS 0x989680 ;  /* 0x009896800000995d */ /* 0x008fea0003900000 */
[----:B------:R-:W3:Y:S02]  /*c380*/  @!P1 SYNCS.PHASECHK.TRANS64 P1, [R2+URZ+0xf0], R5 ;  /* 0x0000f005020095a7 */ /* 0x000ee400080210ff */
[----:B---3--:R-:W-:Y:S05]  /*c390*/  @!P1 BRA `(.L_x_57) ;  /* 0xfffffffc00f09947 */ /* 0x008fea000383ffff */
[----:B------:R-:W-:Y:S05]  /*c3a0*/  BRA `(.L_x_179) ;  /* 0xffffff6c00807947 */ /* 0x000fea000383ffff */
.L_x_60:
[----:B------:R-:W-:-:S07]  /*c3b0*/  MOV R0, UR4 ;  /* 0x0000000400007c02 */ /* 0x000fce0008000f00 */
.L_x_180:
[----:B--2---:R2:W3:Y:S02]  /*c3c0*/  SYNCS.PHASECHK.TRANS64.TRYWAIT P0, [R0+URZ+0x100], R3 ;  /* 0x00010003000075a7 */ /* 0x0044e400080011ff */
[----:B---3--:R-:W-:Y:S05]  /*c3d0*/  @!P0 NANOSLEEP.SYNCS 0x989680 ;  /* 0x009896800000895d */ /* 0x008fea0003900000 */
[----:B------:R-:W3:Y:S02]  /*c3e0*/  @!P0 SYNCS.PHASECHK.TRANS64 P0, [R0+URZ+0x100], R3 ;  /* 0x00010003000085a7 */ /* 0x000ee400080010ff */
[----:B---3--:R-:W-:Y:S05]  /*c3f0*/  @!P0 BRA `(.L_x_180) ;  /* 0xfffffffc00f08947 */ /* 0x008fea000383ffff */
[----:B------:R-:W-:Y:S05]  /*c400*/  BRA `(.L_x_59) ;  /* 0xffffff6c00d47947 */ /* 0x000fea000383ffff */
.L_x_69:
[----:B--2---:R-:W-:-:S04]  /*c410*/  MOV R0, UR5 ;  /* 0x0000000500007c02 */ /* 0x004fc80008000f00 */
[----:B------:R2:W3:Y:S03]  /*c420*/  SYNCS.PHASECHK.TRANS64.TRYWAIT P0, [R0+URZ+0x8], R7 ;  /* 0x00000807000075a7 */ /* 0x0004e600080011ff */
[----:B---3--:R-:W-:Y:S05]  /*c430*/  @!P0 NANOSLEEP.SYNCS 0x989680 ;  /* 0x009896800000895d */ /* 0x008fea0003900000 */
[----:B------:R-:W3:Y:S02]  /*c440*/  @!P0 SYNCS.PHASECHK.TRANS64 P0, [R0+URZ+0x8], R7 ;  /* 0x00000807000085a7 */ /* 0x000ee400080010ff */
[----:B---3--:R-:W-:Y:S05]  /*c450*/  @!P0 BRA `(.L_x_69) ;  /* 0xfffffffc00ec8947 */ /* 0x008fea000383ffff */
[----:B------:R-:W-:Y:S05]  /*c460*/  BRA `(.L_x_68) ;  /* 0xffffff7000887947 */ /* 0x000fea000383ffff */
.L_x_71:
[----:B------:R-:W-:Y:S01]  /*c470*/  BSSY B0, `(.L_x_181) ;  /* 0x0000006000007945 */ /* 0x000fe20003800000 */
[----:B------:R-:W-:-:S07]  /*c480*/  MOV R15, 0xffffffff ;  /* 0xffffffff000f7802 */ /* 0x000fce0000000f00 */
[----:B-12--5:R-:W-:Y:S05]  /*c490*/  WARPSYNC.COLLECTIVE R15, `(.L_x_182) ;  /* 0x000000000f0c7348 */ /* 0x026fea0003c00000 */
[----:B------:R-:W-:Y:S02]  /*c4a0*/  ELECT P6, UR79, PT ;  /* 0x00000000004f782f */ /* 0x000fe400038c0000 */
[----:B------:R-:W-:Y:S01]  /*c4b0*/  MOV R14, UR79 ;  /* 0x0000004f000e7c02 */ /* 0x000fe20008000f00 */
[----:B-12--5:R-:W-:Y:S10]  /*c4c0*/  ENDCOLLECTIVE ;  /* 0x000000000000791b */ /* 0x026ff40003800000 */
.L_x_182:
[----:B------:R-:W-:Y:S05]  /*c4d0*/  BSYNC B0 ;  /* 0x0000000000007941 */ /* 0x000fea0003800000 */
.L_x_181:
[----:B------:R-:W-:Y:S05]  /*c4e0*/  BRA `(.L_x_183) ;  /* 0xffffff7000b87947 */ /* 0x000fea000383ffff */
.L_x_73:
[----:B--2---:R-:W-:-:S04]  /*c4f0*/  MOV R0, UR5 ;  /* 0x0000000500007c02 */ /* 0x004fc80008000f00 */
[----:B------:R2:W3:Y:S03]  /*c500*/  SYNCS.PHASECHK.TRANS64.TRYWAIT P0, [R0+URZ+0x8], R5 ;  /* 0x00000805000075a7 */ /* 0x0004e600080011ff */
[----:B---3--:R-:W-:Y:S05]  /*c510*/  @!P0 NANOSLEEP.SYNCS 0x989680 ;  /* 0x009896800000895d */ /* 0x008fea0003900000 */
[----:B------:R-:W3:Y:S02]  /*c520*/  @!P0 SYNCS.PHASECHK.TRANS64 P0, [R0+URZ+0x8], R5 ;  /* 0x00000805000085a7 */ /* 0x000ee400080010ff */
[----:B---3--:R-:W-:Y:S05]  /*c530*/  @!P0 BRA `(.L_x_73) ;  /* 0xfffffffc00ec8947 */ /* 0x008fea000383ffff */
[----:B------:R-:W-:Y:S05]  /*c540*/  BRA `(.L_x_72) ;  /* 0xffffff7000bc7947 */ /* 0x000fea000383ffff */
.L_x_74:
[----:B-1----:R1:W2:Y:S02]  /*c550*/  SYNCS.PHASECHK.TRANS64.TRYWAIT P0, [R0+URZ+0xf0], R5 ;  /* 0x0000f005000075a7 */ /* 0x0022a400080011ff */
[----:B--2---:R-:W-:Y:S05]  /*c560*/  @!P0 NANOSLEEP.SYNCS 0x989680 ;  /* 0x009896800000895d */ /* 0x004fea0003900000 */
[----:B------:R-:W2:Y:S02]  /*c570*/  @!P0 SYNCS.PHASECHK.TRANS64 P0, [R0+URZ+0xf0], R5 ;  /* 0x0000f005000085a7 */ /* 0x000ea400080010ff */
[----:B--2---:R-:W-:Y:S05]  /*c580*/  @!P0 BRA `(.L_x_74) ;  /* 0xfffffffc00f08947 */ /* 0x004fea000383ffff */
[----:B------:R-:W-:Y:S05]  /*c590*/  BRA `(.L_x_184) ;  /* 0xffffff7400987947 */ /* 0x000fea000383ffff */
.L_x_76:
[----:B------:R-:W-:-:S07]  /*c5a0*/  MOV R0, UR23 ;  /* 0x0000001700007c02 */ /* 0x000fce0008000f00 */
.L_x_185:
[----:B-1----:R1:W2:Y:S02]  /*c5b0*/  SYNCS.PHASECHK.TRANS64.TRYWAIT P0, [R0+URZ+0x120], R5 ;  /* 0x00012005000075a7 */ /* 0x0022a400080011ff */
[----:B--2---:R-:W-:Y:S05]  /*c5c0*/  @!P0 NANOSLEEP.SYNCS 0x989680 ;  /* 0x009896800000895d */ /* 0x004fea0003900000 */
[----:B------:R-:W2:Y:S02]  /*c5d0*/  @!P0 SYNCS.PHASECHK.TRANS64 P0, [R0+URZ+0x120], R5 ;  /* 0x00012005000085a7 */ /* 0x000ea400080010ff */
[----:B--2---:R-:W-:Y:S05]  /*c5e0*/  @!P0 BRA `(.L_x_185) ;  /* 0xfffffffc00f08947 */ /* 0x004fea000383ffff */
[----:B------:R-:W-:Y:S05]  /*c5f0*/  BRA `(.L_x_186) ;  /* 0xffffff7400e47947 */ /* 0x000fea000383ffff */
.L_x_79:
[----:B------:R-:W-:Y:S07]  /*c600*/  MOV R0, UR5 ;  /* 0x0000000500007c02 */ /* 0x000fee0008000f00 */
.L_x_187:
[----:B-1----:R1:W2:Y:S02]  /*c610*/  SYNCS.PHASECHK.TRANS64.TRYWAIT P0, [R0+URZ], R5 ;  /* 0x00000005000075a7 */ /* 0x0022a400080011ff */
[----:B--2---:R-:W-:Y:S05]  /*c620*/  @!P0 NANOSLEEP.SYNCS 0x989680 ;  /* 0x009896800000895d */ /* 0x004fea0003900000 */
[----:B------:R-:W2:Y:S02]  /*c630*/  @!P0 SYNCS.PHASECHK.TRANS64 P0, [R0+URZ], R5 ;  /* 0x00000005000085a7 */ /* 0x000ea400080010ff */
[----:B--2---:R-:W-:Y:S05]  /*c640*/  @!P0 BRA `(.L_x_187) ;  /* 0xfffffffc00f08947 */ /* 0x004fea000383ffff */
[----:B------:R-:W-:Y:S05]  /*c650*/  BRA `(.L_x_78) ;  /* 0xffffff7400f87947 */ /* 0x000fea000383ffff */
.L_x_83:
[----:B-1----:R-:W-:-:S07]  /*c660*/  MOV R0, UR4 ;  /* 0x0000000400007c02 */ /* 0x002fce0008000f00 */
.L_x_188:
[----:B-1----:R1:W2:Y:S02]  /*c670*/  SYNCS.PHASECHK.TRANS64.TRYWAIT P0, [R0+URZ], R3 ;  /* 0x00000003000075a7 */ /* 0x0022a400080011ff */
[----:B--2---:R-:W-:Y:S05]  /*c680*/  @!P0 NANOSLEEP.SYNCS 0x989680 ;  /* 0x009896800000895d */ /* 0x004fea0003900000 */
[----:B------:R-:W2:Y:S02]  /*c690*/  @!P0 SYNCS.PHASECHK.TRANS64 P0, [R0+URZ], R3 ;  /* 0x00000003000085a7 */ /* 0x000ea400080010ff */
[----:B--2---:R-:W-:Y:S05]  /*c6a0*/  @!P0 BRA `(.L_x_188) ;  /* 0xfffffffc00f08947 */ /* 0x004fea000383ffff */
[----:B------:R-:W-:Y:S05]  /*c6b0*/  BRA `(.L_x_189) ;  /* 0xffffff7800c47947 */ /* 0x000fea000383ffff */
.L_x_86:
[----:B------:R-:W-:-:S07]  /*c6c0*/  MOV R0, UR17 ;  /* 0x0000001100007c02 */ /* 0x000fce0008000f00 */
.L_x_190:
[----:B-1----:R1:W2:Y:S02]  /*c6d0*/  SYNCS.PHASECHK.TRANS64.TRYWAIT P1, [R0+URZ+0x150], R3 ;  /* 0x00015003000075a7 */ /* 0x0022a400080211ff */
[----:B--2---:R-:W-:Y:S05]  /*c6e0*/  @!P1 NANOSLEEP.SYNCS 0x989680 ;  /* 0x009896800000995d */ /* 0x004fea0003900000 */
[----:B------:R-:W2:Y:S02]  /*c6f0*/  @!P1 SYNCS.PHASECHK.TRANS64 P1, [R0+URZ+0x150], R3 ;  /* 0x00015003000095a7 */ /* 0x000ea400080210ff */
[----:B--2---:R-:W-:Y:S05]  /*c700*/  @!P1 BRA `(.L_x_190) ;  /* 0xfffffffc00f09947 */ /* 0x004fea000383ffff */
[----:B------:R-:W-:Y:S05]  /*c710*/  BRA `(.L_x_191) ;  /* 0xffffff7c00107947 */ /* 0x000fea000383ffff */
.L_x_91:
[----:B--2---:R2:W3:Y:S02]  /*c720*/  SYNCS.PHASECHK.TRANS64.TRYWAIT P0, [R8+URZ+0xf0], R5 ;  /* 0x0000f005080075a7 */ /* 0x0044e400080011ff */
[----:B---3--:R-:W-:Y:S05]  /*c730*/  @!P0 NANOSLEEP.SYNCS 0x989680 ;  /* 0x009896800000895d */ /* 0x008fea0003900000 */
[----:B------:R-:W3:Y:S02]  /*c740*/  @!P0 SYNCS.PHASECHK.TRANS64 P0, [R8+URZ+0xf0], R5 ;  /* 0x0000f005080085a7 */ /* 0x000ee400080010ff */
[----:B---3--:R-:W-:Y:S05]  /*c750*/  @!P0 BRA `(.L_x_91) ;  /* 0xfffffffc00f08947 */ /* 0x008fea000383ffff */
[----:B------:R-:W-:Y:S05]  /*c760*/  BRA `(.L_x_192) ;  /* 0xffffff8000487947 */ /* 0x000fea000383ffff */
.L_x_94:
[----:B------:R-:W-:Y:S07]  /*c770*/  MOV R0, UR21 ;  /* 0x0000001500007c02 */ /* 0x000fee0008000f00 */
.L_x_193:
[----:B--2---:R2:W3:Y:S02]  /*c780*/  SYNCS.PHASECHK.TRANS64.TRYWAIT P1, [R0+URZ+0xe8], R5 ;  /* 0x0000e805000075a7 */ /* 0x0044e400080211ff */
[----:B---3--:R-:W-:Y:S05]  /*c790*/  @!P1 NANOSLEEP.SYNCS 0x989680 ;  /* 0x009896800000995d */ /* 0x008fea0003900000 */
[----:B------:R-:W3:Y:S02]  /*c7a0*/  @!P1 SYNCS.PHASECHK.TRANS64 P1, [R0+URZ+0xe8], R5 ;  /* 0x0000e805000095a7 */ /* 0x000ee400080210ff */
[----:B---3--:R-:W-:Y:S05]  /*c7b0*/  @!P1 BRA `(.L_x_193) ;  /* 0xfffffffc00f09947 */ /* 0x008fea000383ffff */
[----:B------:R-:W-:Y:S05]  /*c7c0*/  BRA `(.L_x_93) ;  /* 0xffffff8400c47947 */ /* 0x000fea000383ffff */
.L_x_97:
[----:B--2---:R-:W-:Y:S07]  /*c7d0*/  MOV R5, UR21 ;  /* 0x0000001500057c02 */ /* 0x004fee0008000f00 */
.L_x_194:
[----:B--2---:R2:W3:Y:S02]  /*c7e0*/  SYNCS.PHASECHK.TRANS64.TRYWAIT P0, [R5+URZ+0xc0], R4 ;  /* 0x0000c004050075a7 */ /* 0x0044e400080011ff */
[----:B---3--:R-:W-:Y:S05]  /*c7f0*/  @!P0 NANOSLEEP.SYNCS 0x989680 ;  /* 0x009896800000895d */ /* 0x008fea0003900000 */
[----:B------:R-:W3:Y:S02]  /*c800*/  @!P0 SYNCS.PHASECHK.TRANS64 P0, [R5+URZ+0xc0], R4 ;  /* 0x0000c004050085a7 */ /* 0x000ee400080010ff */
[----:B---3--:R-:W-:Y:S05]  /*c810*/  @!P0 BRA `(.L_x_194) ;  /* 0xfffffffc00f08947 */ /* 0x008fea000383ffff */
[----:B------:R-:W-:Y:S05]  /*c820*/  BRA `(.L_x_195) ;  /* 0xffffff88001c7947 */ /* 0x000fea000383ffff */
.L_x_98:
[----:B------:R-:W-:Y:S07]  /*c830*/  MOV R5, UR21 ;  /* 0x0000001500057c02 */ /* 0x000fee0008000f00 */
.L_x_196:
[----:B--2---:R2:W3:Y:S02]  /*c840*/  SYNCS.PHASECHK.TRANS64.TRYWAIT P0, [R5+URZ+0xc8], R4 ;  /* 0x0000c804050075a7 */ /* 0x0044e400080011ff */
[----:B---3--:R-:W-:Y:S05]  /*c850*/  @!P0 NANOSLEEP.SYNCS 0x989680 ;  /* 0x009896800000895d */ /* 0x008fea0003900000 */
[----:B------:R-:W3:Y:S02]  /*c860*/  @!P0 SYNCS.PHASECHK.TRANS64 P0, [R5+URZ+0xc8], R4 ;  /* 0x0000c804050085a7 */ /* 0x000ee400080010ff */
[----:B---3--:R-:W-:Y:S05]  /*c870*/  @!P0 BRA `(.L_x_196) ;  /* 0xfffffffc00f08947 */ /* 0x008fea000383ffff */
[----:B------:R-:W-:Y:S05]  /*c880*/  BRA `(.L_x_197) ;  /* 0xffffff8800587947 */ /* 0x000fea000383ffff */
.L_x_99:
[----:B--2---:R-:W-:Y:S07]  /*c890*/  MOV R5, UR21 ;  /* 0x0000001500057c02 */ /* 0x004fee0008000f00 */
.L_x_198:
[----:B--2---:R2:W3:Y:S02]  /*c8a0*/  SYNCS.PHASECHK.TRANS64.TRYWAIT P0, [R5+URZ+0xd0], R4 ;  /* 0x0000d004050075a7 */ /* 0x0044e400080011ff */
[----:B---3--:R-:W-:Y:S05]  /*c8b0*/  @!P0 NANOSLEEP.SYNCS 0x989680 ;  /* 0x009896800000895d */ /* 0x008fea0003900000 */
[----:B------:R-:W3:Y:S02]  /*c8c0*/  @!P0 SYNCS.PHASECHK.TRANS64 P0, [R5+URZ+0xd0], R4 ;  /* 0x0000d004050085a7 */ /* 0x000ee400080010ff */
[----:B---3--:R-:W-:Y:S05]  /*c8d0*/  @!P0 BRA `(.L_x_198) ;  /* 0xfffffffc00f08947 */ /* 0x008fea000383ffff */
[----:B------:R-:W-:Y:S05]  /*c8e0*/  BRA `(.L_x_199) ;  /* 0xffffff8800a07947 */ /* 0x000fea000383ffff */
.L_x_100:
[----:B--2---:R-:W-:Y:S07]  /*c8f0*/  MOV R5, UR21 ;  /* 0x0000001500057c02 */ /* 0x004fee0008000f00 */
.L_x_200:
[----:B--2---:R2:W3:Y:S02]  /*c900*/  SYNCS.PHASECHK.TRANS64.TRYWAIT P0, [R5+URZ+0xd8], R4 ;  /* 0x0000d804050075a7 */ /* 0x0044e400080011ff */
[----:B---3--:R-:W-:Y:S05]  /*c910*/  @!P0 NANOSLEEP.SYNCS 0x989680 ;  /* 0x009896800000895d */ /* 0x008fea0003900000 */
[----:B------:R-:W3:Y:S02]  /*c920*/  @!P0 SYNCS.PHASECHK.TRANS64 P0, [R5+URZ+0xd8], R4 ;  /* 0x0000d804050085a7 */ /* 0x000ee400080010ff */
[----:B---3--:R-:W-:Y:S05]  /*c930*/  @!P0 BRA `(.L_x_200) ;  /* 0xfffffffc00f08947 */ /* 0x008fea000383ffff */
[----:B------:R-:W-:Y:S05]  /*c940*/  BRA `(.L_x_201) ;  /* 0xffffff8800ec7947 */ /* 0x000fea000383ffff */
.L_x_102:
[----:B------:R-:W-:-:S07]  /*c950*/  MOV R0, UR21 ;  /* 0x0000001500007c02 */ /* 0x000fce0008000f00 */
.L_x_202:
[----:B--2---:R2:W3:Y:S02]  /*c960*/  SYNCS.PHASECHK.TRANS64.TRYWAIT P0, [R0+URZ+0xc0], R3 ;  /* 0x0000c003000075a7 */ /* 0x0044e400080011ff */
[----:B---3--:R-:W-:Y:S05]  /*c970*/  @!P0 NANOSLEEP.SYNCS 0x989680 ;  /* 0x009896800000895d */ /* 0x008fea0003900000 */
[----:B------:R-:W3:Y:S02]  /*c980*/  @!P0 SYNCS.PHASECHK.TRANS64 P0, [R0+URZ+0xc0], R3 ;  /* 0x0000c003000085a7 */ /* 0x000ee400080010ff */
[----:B---3--:R-:W-:Y:S05]  /*c990*/  @!P0 BRA `(.L_x_202) ;  /* 0xfffffffc00f08947 */ /* 0x008fea000383ffff */
[----:B------:R-:W-:Y:S05]  /*c9a0*/  BRA `(.L_x_203) ;  /* 0xffffff8c00607947 */ /* 0x000fea000383ffff */
.L_x_103:
[----:B--2---:R-:W-:-:S07]  /*c9b0*/  MOV R0, UR21 ;  /* 0x0000001500007c02 */ /* 0x004fce0008000f00 */
.L_x_204:
[----:B--2---:R2:W3:Y:S02]  /*c9c0*/  SYNCS.PHASECHK.TRANS64.TRYWAIT P0, [R0+URZ+0xc8], R3 ;  /* 0x0000c803000075a7 */ /* 0x0044e400080011ff */
[----:B---3--:R-:W-:Y:S05]  /*c9d0*/  @!P0 NANOSLEEP.SYNCS 0x989680 ;  /* 0x009896800000895d */ /* 0x008fea0003900000 */
[----:B------:R-:W3:Y:S02]  /*c9e0*/  @!P0 SYNCS.PHASECHK.TRANS64 P0, [R0+URZ+0xc8], R3 ;  /* 0x0000c803000085a7 */ /* 0x000ee400080010ff */
[----:B---3--:R-:W-:Y:S05]  /*c9f0*/  @!P0 BRA `(.L_x_204) ;  /* 0xfffffffc00f08947 */ /* 0x008fea000383ffff */
[----:B------:R-:W-:Y:S05]  /*ca00*/  BRA `(.L_x_205) ;  /* 0xffffff8c00507947 */ /* 0x000fea000383ffff */
.L_x_104:
[----:B--2---:R-:W-:-:S07]  /*ca10*/  MOV R0, UR21 ;  /* 0x0000001500007c02 */ /* 0x004fce0008000f00 */
.L_x_206:
[----:B--2---:R2:W3:Y:S02]  /*ca20*/  SYNCS.PHASECHK.TRANS64.TRYWAIT P0, [R0+URZ+0xd0], R3 ;  /* 0x0000d003000075a7 */ /* 0x0044e400080011ff */
[----:B---3--:R-:W-:Y:S05]  /*ca30*/  @!P0 NANOSLEEP.SYNCS 0x989680 ;  /* 0x009896800000895d */ /* 0x008fea0003900000 */
[----:B------:R-:W3:Y:S02]  /*ca40*/  @!P0 SYNCS.PHASECHK.TRANS64 P0, [R0+URZ+0xd0], R3 ;  /* 0x0000d003000085a7 */ /* 0x000ee400080010ff */
[----:B---3--:R-:W-:Y:S05]  /*ca50*/  @!P0 BRA `(.L_x_206) ;  /* 0xfffffffc00f08947 */ /* 0x008fea000383ffff */
[----:B------:R-:W-:Y:S05]  /*ca60*/  BRA `(.L_x_207) ;  /* 0xffffff8c00407947 */ /* 0x000fea000383ffff */
.L_x_106:
[----:B-1----:R1:W2:Y:S02]  /*ca70*/  SYNCS.PHASECHK.TRANS64.TRYWAIT P0, [R3+URZ+0xf0], R0 ;  /* 0x0000f000030075a7 */ /* 0x0022a400080011ff */
[----:B--2---:R-:W-:Y:S05]  /*ca80*/  @!P0 NANOSLEEP.SYNCS 0x989680 ;  /* 0x009896800000895d */ /* 0x004fea0003900000 */
[----:B------:R-:W2:Y:S02]  /*ca90*/  @!P0 SYNCS.PHASECHK.TRANS64 P0, [R3+URZ+0xf0], R0 ;  /* 0x0000f000030085a7 */ /* 0x000ea400080010ff */
[----:B--2---:R-:W-:Y:S05]  /*caa0*/  @!P0 BRA `(.L_x_106) ;  /* 0xfffffffc00f08947 */ /* 0x004fea000383ffff */
[----:B------:R-:W-:Y:S05]  /*cab0*/  BRA `(.L_x_208) ;  /* 0xffffff9000107947 */ /* 0x000fea000383ffff */
.L_x_117:
[----:B-1----:R-:W-:Y:S04]  /*cac0*/  MOV R0, UR44 ;  /* 0x0000002c00007c02 */ /* 0x002fe80008000f00 */
[----:B------:R1:W2:Y:S03]  /*cad0*/  SYNCS.PHASECHK.TRANS64.TRYWAIT P1, [R0+URZ+0xa0], R7 ;  /* 0x0000a007000075a7 */ /* 0x0002a600080211ff */
[----:B--2---:R-:W-:Y:S05]  /*cae0*/  @!P1 NANOSLEEP.SYNCS 0x989680 ;  /* 0x009896800000995d */ /* 0x004fea0003900000 */
[----:B------:R-:W2:Y:S02]  /*caf0*/  @!P1 SYNCS.PHASECHK.TRANS64 P1, [R0+URZ+0xa0], R7 ;  /* 0x0000a007000095a7 */ /* 0x000ea400080210ff */
[----:B--2---:R-:W-:Y:S05]  /*cb00*/  @!P1 BRA `(.L_x_117) ;  /* 0xfffffffc00ec9947 */ /* 0x004fea000383ffff */
[----:B------:R-:W-:Y:S05]  /*cb10*/  BRA `(.L_x_116) ;  /* 0xffffff9c00c87947 */ /* 0x000fea000383ffff */
.L_x_119:
[----:B-1----:R1:W4:Y:S02]  /*cb20*/  SYNCS.PHASECHK.TRANS64.TRYWAIT P0, [R166+URZ+0x110], R3 ;  /* 0x00011003a60075a7 */ /* 0x00232400080011ff */
[----:B----4-:R-:W-:Y:S05]  /*cb30*/  @!P0 NANOSLEEP.SYNCS 0x989680 ;  /* 0x009896800000895d */ /* 0x010fea0003900000 */
[----:B------:R-:W4:Y:S02]  /*cb40*/  @!P0 SYNCS.PHASECHK.TRANS64 P0, [R166+URZ+0x110], R3 ;  /* 0x00011003a60085a7 */ /* 0x000f2400080010ff */
[----:B----4-:R-:W-:Y:S05]  /*cb50*/  @!P0 BRA `(.L_x_119) ;  /* 0xfffffffc00f08947 */ /* 0x010fea000383ffff */
[----:B------:R-:W-:Y:S05]  /*cb60*/  BRA `(.L_x_118) ;  /* 0xffffffa000287947 */ /* 0x000fea000383ffff */
.L_x_128:
[----:B--2---:R2:W3:Y:S02]  /*cb70*/  SYNCS.PHASECHK.TRANS64.TRYWAIT P0, [R3+URZ+0xa0], R0 ;  /* 0x0000a000030075a7 */ /* 0x0044e400080011ff */
[----:B---3--:R-:W-:Y:S05]  /*cb80*/  @!P0 NANOSLEEP.SYNCS 0x989680 ;  /* 0x009896800000895d */ /* 0x008fea0003900000 */
[----:B------:R-:W3:Y:S02]  /*cb90*/  @!P0 SYNCS.PHASECHK.TRANS64 P0, [R3+URZ+0xa0], R0 ;  /* 0x0000a000030085a7 */ /* 0x000ee400080010ff */
[----:B---3--:R-:W-:Y:S05]  /*cba0*/  @!P0 BRA `(.L_x_128) ;  /* 0xfffffffc00f08947 */ /* 0x008fea000383ffff */
[----:B------:R-:W-:Y:S05]  /*cbb0*/  BRA `(.L_x_127) ;  /* 0xffffffb000f07947 */ /* 0x000fea000383ffff */
.L_x_136:
[----:B--2---:R2:W3:Y:S02]  /*cbc0*/  SYNCS.PHASECHK.TRANS64.TRYWAIT P0, [R0+URZ+0xa0], R7 ;  /* 0x0000a007000075a7 */ /* 0x0044e400080011ff */
[----:B---3--:R-:W-:Y:S05]  /*cbd0*/  @!P0 NANOSLEEP.SYNCS 0x989680 ;  /* 0x009896800000895d */ /* 0x008fea0003900000 */
[----:B------:R-:W3:Y:S02]  /*cbe0*/  @!P0 SYNCS.PHASECHK.TRANS64 P0, [R0+URZ+0xa0], R7 ;  /* 0x0000a007000085a7 */ /* 0x000ee400080010ff */
[----:B---3--:R-:W-:Y:S05]  /*cbf0*/  @!P0 BRA `(.L_x_136) ;  /* 0xfffffffc00f08947 */ /* 0x008fea000383ffff */
[----:B------:R-:W-:Y:S05]  /*cc00*/  BRA `(.L_x_135) ;  /* 0xffffffc400e87947 */ /* 0x000fea000383ffff */
.L_x_144:
[----:B--2---:R2:W3:Y:S02]  /*cc10*/  SYNCS.PHASECHK.TRANS64.TRYWAIT P0, [R3+URZ+0xa0], R0 ;  /* 0x0000a000030075a7 */ /* 0x0044e400080011ff */
[----:B---3--:R-:W-:Y:S05]  /*cc20*/  @!P0 NANOSLEEP.SYNCS 0x989680 ;  /* 0x009896800000895d */ /* 0x008fea0003900000 */
[----:B------:R-:W3:Y:S02]  /*cc30*/  @!P0 SYNCS.PHASECHK.TRANS64 P0, [R3+URZ+0xa0], R0 ;  /* 0x0000a000030085a7 */ /* 0x000ee400080010ff */
[----:B---3--:R-:W-:Y:S05]  /*cc40*/  @!P0 BRA `(.L_x_144) ;  /* 0xfffffffc00f08947 */ /* 0x008fea000383ffff */
[----:B------:R-:W-:Y:S05]  /*cc50*/  BRA `(.L_x_143) ;  /* 0xffffffd800e07947 */ /* 0x000fea000383ffff */
        .weak           $__internal_0_$__cuda_sm10x_tcgen05_guardrail_trap_col_being_dealloced_not_returned_by_alloc
        .type           $__internal_0_$__cuda_sm10x_tcgen05_guardrail_trap_col_being_dealloced_not_returned_by_alloc,@function
        .size           $__internal_0_$__cuda_sm10x_tcgen05_guardrail_trap_col_being_dealloced_not_returned_by_alloc,($__internal_1_$__cuda_sm10x_tcgen05_guardrail_trap_phase_invalid_during_alloc - $__internal_0_$__cuda_sm10x_tcgen05_guardrail_trap_col_being_dealloced_not_returned_by_alloc)
$__internal_0_$__cuda_sm10x_tcgen05_guardrail_trap_col_being_dealloced_not_returned_by_alloc:
[----:B------:R-:W-:Y:S05]  /*cc60*/  BPT.TRAP 0x1 ;  /* 0x000000040000795c */ /* 0x000fea0000300000 */
[----:B------:R-:W-:-:S04]  /*cc70*/  HFMA2 R3, -RZ, RZ, 0, 0 ;  /* 0x00000000ff037431 */ /* 0x000fc800000001ff */
[----:B------:R-:W-:Y:S05]  /*cc80*/  RET.REL.NODEC R2 `(_ZN7cutlass13device_kernelINS_4gemm6kernel13GemmUniversalIN4cute5tupleIJiiiiEEENS1_10collective13CollectiveMmaINS1_35MainloopSm100TmaUmmaWarpSpecializedILi10ELi2ELi2ENS5_IJNS4_1CILi4EEENSA_ILi1EEESC_EEEEENS5_IJNSA_ILi256EEESF_NSA_ILi32EEEEEENS_6half_tENS5_IJlSC_lEEESI_SJ_NS4_8TiledMMAINS4_8MMA_AtomIJNS4_26SM100_MMA_F16BF16_2x1SM_SSISI_SI_fLi256ELi256ELNS4_4UMMA5MajorE0ELSO_0ELNSN_7ScaleInE0ELSP_0EEEEEENS4_6LayoutINS5_IJSC_SC_SC_EEENS5_IJNSA_ILi0EEESU_SU_EEEEENS5_IJNS4_10UnderscoreESX_SX_EEEEENS4_18SM100_TMA_2SM_LOADENS4_14ComposedLayoutINS4_7SwizzleILi2ELi4ELi3EEENS4_18smem_ptr_flag_bitsILi16EEENSS_INS5_IJNSA_ILi8EEESG_EEENS5_IJSG_SC_EEEEEEEvNS4_8identityENS4_28SM100_TMA_2SM_LOAD_MULTICASTES1A_vS1B_EENS_8epilogue10collective18CollectiveEpilogueINS1E_23Sm100TmaWarpSpecializedILi4ELi2ELi64ELb1ELb0EEEJNS5_IJNSA_ILi128EEESF_SG_EEENS5_IJNSS_IS1J_SC_EENSS_INSA_ILi64EEESC_EEEEESI_SJ_SI_SJ_NS1E_6fusion15FusionCallbacksIS1I_NS1P_17LinearCombinationISI_fSI_fLNS_15FloatRoundStyleE2EEES1K_S1O_JEEENS4_5SM1004TMEM4LOAD26SM100_TMEM_LOAD_32dp32b64xENS4_13SM90_TMA_LOADENS11_INS12_ILi3ELi4ELi3EEES15_NSS_INS5_IJS16_S1M_EEENS5_IJS1M_SC_EEEEEEENS4_39AutoVectorizingCopyWithAssumedAlignmentILi128EEENS4_14SM90_TMA_STOREES24_S26_S26_EEEvvEEEEvNT_6ParamsE) ;  /* 0xffffff3002dc7950 */ /* 0x000fea0003c3ffff */
        .weak           $__internal_1_$__cuda_sm10x_tcgen05_guardrail_trap_phase_invalid_during_alloc
        .type           $__internal_1_$__cuda_sm10x_tcgen05_guardrail_trap_phase_invalid_during_alloc,@function
        .size           $__internal_1_$__cuda_sm10x_tcgen05_guardrail_trap_phase_invalid_during_alloc,($__internal_2_$__cuda_sm10x_tcgen05_guardrail_trap_unallocated_columns_being_dealloced - $__internal_1_$__cuda_sm10x_tcgen05_guardrail_trap_phase_invalid_during_alloc)
$__internal_1_$__cuda_sm10x_tcgen05_guardrail_trap_phase_invalid_during_alloc:
[----:B------:R-:W-:Y:S05]  /*cc90*/  BPT.TRAP 0x1 ;  /* 0x000000040000795c */ /* 0x000fea0000300000 */
[----:B------:R-:W-:-:S04]  /*cca0*/  MOV R5, 0x0 ;  /* 0x0000000000057802 */ /* 0x000fc80000000f00 */
[----:B------:R-:W-:Y:S05]  /*ccb0*/  RET.REL.NODEC R4 `(_ZN7cutlass13device_kernelINS_4gemm6kernel13GemmUniversalIN4cute5tupleIJiiiiEEENS1_10collective13CollectiveMmaINS1_35MainloopSm100TmaUmmaWarpSpecializedILi10ELi2ELi2ENS5_IJNS4_1CILi4EEENSA_ILi1EEESC_EEEEENS5_IJNSA_ILi256EEESF_NSA_ILi32EEEEEENS_6half_tENS5_IJlSC_lEEESI_SJ_NS4_8TiledMMAINS4_8MMA_AtomIJNS4_26SM100_MMA_F16BF16_2x1SM_SSISI_SI_fLi256ELi256ELNS4_4UMMA5MajorE0ELSO_0ELNSN_7ScaleInE0ELSP_0EEEEEENS4_6LayoutINS5_IJSC_SC_SC_EEENS5_IJNSA_ILi0EEESU_SU_EEEEENS5_IJNS4_10UnderscoreESX_SX_EEEEENS4_18SM100_TMA_2SM_LOADENS4_14ComposedLayoutINS4_7SwizzleILi2ELi4ELi3EEENS4_18smem_ptr_flag_bitsILi16EEENSS_INS5_IJNSA_ILi8EEESG_EEENS5_IJSG_SC_EEEEEEEvNS4_8identityENS4_28SM100_TMA_2SM_LOAD_MULTICASTES1A_vS1B_EENS_8epilogue10collective18CollectiveEpilogueINS1E_23Sm100TmaWarpSpecializedILi4ELi2ELi64ELb1ELb0EEEJNS5_IJNSA_ILi128EEESF_SG_EEENS5_IJNSS_IS1J_SC_EENSS_INSA_ILi64EEESC_EEEEESI_SJ_SI_SJ_NS1E_6fusion15FusionCallbacksIS1I_NS1P_17LinearCombinationISI_fSI_fLNS_15FloatRoundStyleE2EEES1K_S1O_JEEENS4_5SM1004TMEM4LOAD26SM100_TMEM_LOAD_32dp32b64xENS4_13SM90_TMA_LOADENS11_INS12_ILi3ELi4ELi3EEES15_NSS_INS5_IJS16_S1M_EEENS5_IJS1M_SC_EEEEEEENS4_39AutoVectorizingCopyWithAssumedAlignmentILi128EEENS4_14SM90_TMA_STOREES24_S26_S26_EEEvvEEEEvNT_6ParamsE) ;  /* 0xffffff3004d07950 */ /* 0x000fea0003c3ffff */
        .weak           $__internal_2_$__cuda_sm10x_tcgen05_guardrail_trap_unallocated_columns_being_dealloced
        .type           $__internal_2_$__cuda_sm10x_tcgen05_guardrail_trap_unallocated_columns_being_dealloced,@function
        .size           $__internal_2_$__cuda_sm10x_tcgen05_guardrail_trap_unallocated_columns_being_dealloced,(.L_x_210 - $__internal_2_$__cuda_sm10x_tcgen05_guardrail_trap_unallocated_columns_being_dealloced)
$__internal_2_$__cuda_sm10x_tcgen05_guardrail_trap_unallocated_columns_being_dealloced:
[----:B------:R-:W-:Y:S05]  /*ccc0*/  BPT.TRAP 0x1 ;  /* 0x000000040000795c */ /* 0x000fea0000300000 */
[----:B------:R-:W-:-:S04]  /*ccd0*/  HFMA2 R3, -RZ, RZ, 0, 0 ;  /* 0x00000000ff037431 */ /* 0x000fc800000001ff */
[----:B------:R-:W-:Y:S05]  /*cce0*/  RET.REL.NODEC R2 `(_ZN7cutlass13device_kernelINS_4gemm6kernel13GemmUniversalIN4cute5tupleIJiiiiEEENS1_10collective13CollectiveMmaINS1_35MainloopSm100TmaUmmaWarpSpecializedILi10ELi2ELi2ENS5_IJNS4_1CILi4EEENSA_ILi1EEESC_EEEEENS5_IJNSA_ILi256EEESF_NSA_ILi32EEEEEENS_6half_tENS5_IJlSC_lEEESI_SJ_NS4_8TiledMMAINS4_8MMA_AtomIJNS4_26SM100_MMA_F16BF16_2x1SM_SSISI_SI_fLi256ELi256ELNS4_4UMMA5MajorE0ELSO_0ELNSN_7ScaleInE0ELSP_0EEEEEENS4_6LayoutINS5_IJSC_SC_SC_EEENS5_IJNSA_ILi0EEESU_SU_EEEEENS5_IJNS4_10UnderscoreESX_SX_EEEEENS4_18SM100_TMA_2SM_LOADENS4_14ComposedLayoutINS4_7SwizzleILi2ELi4ELi3EEENS4_18smem_ptr_flag_bitsILi16EEENSS_INS5_IJNSA_ILi8EEESG_EEENS5_IJSG_SC_EEEEEEEvNS4_8identityENS4_28SM100_TMA_2SM_LOAD_MULTICASTES1A_vS1B_EENS_8epilogue10collective18CollectiveEpilogueINS1E_23Sm100TmaWarpSpecializedILi4ELi2ELi64ELb1ELb0EEEJNS5_IJNSA_ILi128EEESF_SG_EEENS5_IJNSS_IS1J_SC_EENSS_INSA_ILi64EEESC_EEEEESI_SJ_SI_SJ_NS1E_6fusion15FusionCallbacksIS1I_NS1P_17LinearCombinationISI_fSI_fLNS_15FloatRoundStyleE2EEES1K_S1O_JEEENS4_5SM1004TMEM4LOAD26SM100_TMEM_LOAD_32dp32b64xENS4_13SM90_TMA_LOADENS11_INS12_ILi3ELi4ELi3EEES15_NSS_INS5_IJS16_S1M_EEENS5_IJS1M_SC_EEEEEEENS4_39AutoVectorizingCopyWithAssumedAlignmentILi128EEENS4_14SM90_TMA_STOREES24_S26_S26_EEEvvEEEEvNT_6ParamsE) ;  /* 0xffffff3002c47950 */ /* 0x000fea0003c3ffff */
.L_x_209:
[----:B------:R-:W-:-:S00]  /*ccf0*/  BRA `(.L_x_209) ;  /* 0xfffffffc00fc7947 */ /* 0x000fc0000383ffff */
[----:B------:R-:W-:-:S00]  /*cd00*/  NOP ;  /* 0x0000000000007918 */ /* 0x000fc00000000000 */
[----:B------:R-:W-:-:S00]  /*cd10*/  NOP ;  /* 0x0000000000007918 */ /* 0x000fc00000000000 */
[----:B------:R-:W-:-:S00]  /*cd20*/  NOP ;  /* 0x0000000000007918 */ /* 0x000fc00000000000 */
[----:B------:R-:W-:-:S00]  /*cd30*/  NOP ;  /* 0x0000000000007918 */ /* 0x000fc00000000000 */
[----:B------:R-:W-:-:S00]  /*cd40*/  NOP ;  /* 0x0000000000007918 */ /* 0x000fc00000000000 */
[----:B------:R-:W-:-:S00]  /*cd50*/  NOP ;  /* 0x0000000000007918 */ /* 0x000fc00000000000 */
[----:B------:R-:W-:-:S00]  /*cd60*/  NOP ;  /* 0x0000000000007918 */ /* 0x000fc00000000000 */
[----:B------:R-:W-:-:S00]  /*cd70*/  NOP ;  /* 0x0000000000007918 */ /* 0x000fc00000000000 */
.L_x_210:


//--------------------- .nv.global.init           --------------------------
	.section	.nv.global.init,"aw",@progbits
.nv.global.init:
	.type		$str$27,@object
	.size		$str$27,($str$28 - $str$27)
$str$27:
        /*0000*/ 	.byte	0x28, 0x61, 0x64, 0x64, 0x72, 0x65, 0x73, 0x73, 0x20, 0x26, 0x20, 0x6d, 0x61, 0x73, 0x6b, 0x29
        /*0010*/ 	.byte	0x20, 0x3d, 0x3d, 0x20, 0x30, 0x00
	.type		$str$28,@object
	.size		$str$28,($str$26 - $str$28)
$str$28:
        /*0016*/ 	.byte	0x2f, 0x74, 0x6d, 0x70, 0x2f, 0x63, 0x75, 0x74, 0x6c, 0x61, 0x73, 0x73, 0x5f, 0x73, 0x77, 0x65
        /*0026*/ 	.byte	0x65, 0x70, 0x5f, 0x73, 0x72, 0x63, 0x2f, 0x69, 0x6e, 0x63, 0x6c, 0x75, 0x64, 0x65, 0x2f, 0x63
        /*0036*/ 	.byte	0x75, 0x74, 0x65, 0x2f, 0x70, 0x6f, 0x69, 0x6e, 0x74, 0x65, 0x72, 0x5f, 0x66, 0x6c, 0x61, 0x67
        /*0046*/ 	.byte	0x67, 0x65, 0x64, 0x2e, 0x68, 0x70, 0x70, 0x00
	.type		$str$26,@object
	.size		$str$26,($str$25 - $str$26)
$str$26:
        /*004e*/ 	.byte	0x2f, 0x74, 0x6d, 0x70, 0x2f, 0x63, 0x75, 0x74, 0x6c, 0x61, 0x73, 0x73, 0x5f, 0x73, 0x77, 0x65
        /*005e*/ 	.byte	0x65, 0x70, 0x5f, 0x73, 0x72, 0x63, 0x2f, 0x69, 0x6e, 0x63, 0x6c, 0x75, 0x64, 0x65, 0x2f, 0x63
        /*006e*/ 	.byte	0x75, 0x74, 0x65, 0x2f, 0x61, 0x74, 0x6f, 0x6d, 0x2f, 0x63, 0x6f, 0x70, 0x79, 0x5f, 0x74, 0x72
        /*007e*/ 	.byte	0x61, 0x69, 0x74, 0x73, 0x5f, 0x73, 0x6d, 0x31, 0x30, 0x30, 0x2e, 0x68, 0x70, 0x70, 0x00
	.type		$str$25,@object
	.size		$str$25,(__unnamed_1 - $str$25)
$str$25:
        /*008d*/ 	.byte	0x28, 0x28, 0x75, 0x69, 0x6e, 0x74, 0x33, 0x32, 0x5f, 0x74, 0x28, 0x74, 0x68, 0x72, 0x65, 0x61
        /*009d*/ 	.byte	0x64, 0x49, 0x64, 0x78, 0x2e, 0x78, 0x29, 0x20, 0x2f, 0x20, 0x33, 0x32, 0x29, 0x20, 0x25, 0x20
        /*00ad*/ 	.byte	0x34, 0x29, 0x20, 0x3d, 0x3d, 0x20, 0x28, 0x28, 0x28, 0x74, 0x6d, 0x65, 0x6d, 0x5f, 0x61, 0x64
        /*00bd*/ 	.byte	0x64, 0x72, 0x20, 0x3e, 0x3e, 0x20, 0x31, 0x36, 0x29, 0x20, 0x2f, 0x20, 0x33, 0x32, 0x29, 0x20
        /*00cd*/ 	.byte	0x25, 0x20, 0x34, 0x29, 0x00
	.type		__unnamed_1,@object
	.size		__unnamed_1,(__unnamed_2 - __unnamed_1)
__unnamed_1:
        /*00d2*/ 	.byte	0x61, 0x75, 0x74, 0x6f, 0x20, 0x63, 0x75, 0x74, 0x65, 0x3a, 0x3a, 0x61, 0x73, 0x5f, 0x70, 0x6f
        /* <DEDUP_REMOVED lines=24> */
        /*0262*/ 	.byte	0x3e, 0x3e, 0x3e, 0x3e, 0x5d, 0x00
	.type		__unnamed_2,@object
	.size		__unnamed_2,(.L_2 - __unnamed_2)
__unnamed_2:
        /* <DEDUP_REMOVED lines=43> */
        /*0518*/ 	.byte	0x74, 0x65, 0x3a, 0x3a, 0x43, 0x3c, 0x30, 0x3e, 0x3e, 0x3e, 0x3e, 0x5d, 0x00
.L_2:


//--------------------- .nv.shared._ZN7cutlass13device_kernelINS_4gemm6kernel13GemmUniversalIN4cute5tupleIJiiiiEEENS1_10collective13CollectiveMmaINS1_35MainloopSm100TmaUmmaWarpSpecializedILi10ELi2ELi2ENS5_IJNS4_1CILi4EEENSA_ILi1EEESC_EEEEENS5_IJNSA_ILi256EEESF_NSA_ILi32EEEEEENS_6half_tENS5_IJlSC_lEEESI_SJ_NS4_8TiledMMAINS4_8MMA_AtomIJNS4_26SM100_MMA_F16BF16_2x1SM_SSISI_SI_fLi256ELi256ELNS4_4UMMA5MajorE0ELSO_0ELNSN_7ScaleInE0ELSP_0EEEEEENS4_6LayoutINS5_IJSC_SC_SC_EEENS5_IJNSA_ILi0EEESU_SU_EEEEENS5_IJNS4_10UnderscoreESX_SX_EEEEENS4_18SM100_TMA_2SM_LOADENS4_14ComposedLayoutINS4_7SwizzleILi2ELi4ELi3EEENS4_18smem_ptr_flag_bitsILi16EEENSS_INS5_IJNSA_ILi8EEESG_EEENS5_IJSG_SC_EEEEEEEvNS4_8identityENS4_28SM100_TMA_2SM_LOAD_MULTICASTES1A_vS1B_EENS_8epilogue10collective18CollectiveEpilogueINS1E_23Sm100TmaWarpSpecializedILi4ELi2ELi64ELb1ELb0EEEJNS5_IJNSA_ILi128EEESF_SG_EEENS5_IJNSS_IS1J_SC_EENSS_INSA_ILi64EEESC_EEEEESI_SJ_SI_SJ_NS1E_6fusion15FusionCallbacksIS1I_NS1P_17LinearCombinationISI_fSI_fLNS_15FloatRoundStyleE2EEES1K_S1O_JEEENS4_5SM1004TMEM4LOAD26SM100_TMEM_LOAD_32dp32b64xENS4_13SM90_TMA_LOADENS11_INS12_ILi3ELi4ELi3EEES15_NSS_INS5_IJS16_S1M_EEENS5_IJS1M_SC_EEEEEEENS4_39AutoVectorizingCopyWithAssumedAlignmentILi128EEENS4_14SM90_TMA_STOREES24_S26_S26_EEEvvEEEEvNT_6ParamsE --------------------------
	.section	.nv.shared._ZN7cutlass13device_kernelINS_4gemm6kernel13GemmUniversalIN4cute5tupleIJiiiiEEENS1_10collective13CollectiveMmaINS1_35MainloopSm100TmaUmmaWarpSpecializedILi10ELi2ELi2ENS5_IJNS4_1CILi4EEENSA_ILi1EEESC_EEEEENS5_IJNSA_ILi256EEESF_NSA_ILi32EEEEEENS_6half_tENS5_IJlSC_lEEESI_SJ_NS4_8TiledMMAINS4_8MMA_AtomIJNS4_26SM100_MMA_F16BF16_2x1SM_SSISI_SI_fLi256ELi256ELNS4_4UMMA5MajorE0ELSO_0ELNSN_7ScaleInE0ELSP_0EEEEEENS4_6LayoutINS5_IJSC_SC_SC_EEENS5_IJNSA_ILi0EEESU_SU_EEEEENS5_IJNS4_10UnderscoreESX_SX_EEEEENS4_18SM100_TMA_2SM_LOADENS4_14ComposedLayoutINS4_7SwizzleILi2ELi4ELi3EEENS4_18smem_ptr_flag_bitsILi16EEENSS_INS5_IJNSA_ILi8EEESG_EEENS5_IJSG_SC_EEEEEEEvNS4_8identityENS4_28SM100_TMA_2SM_LOAD_MULTICASTES1A_vS1B_EENS_8epilogue10collective18CollectiveEpilogueINS1E_23Sm100TmaWarpSpecializedILi4ELi2ELi64ELb1ELb0EEEJNS5_IJNSA_ILi128EEESF_SG_EEENS5_IJNSS_IS1J_SC_EENSS_INSA_ILi64EEESC_EEEEESI_SJ_SI_SJ_NS1E_6fusion15FusionCallbacksIS1I_NS1P_17LinearCombinationISI_fSI_fLNS_15FloatRoundStyleE2EEES1K_S1O_JEEENS4_5SM1004TMEM4LOAD26SM100_TMEM_LOAD_32dp32b64xENS4_13SM90_TMA_LOADENS11_INS12_ILi3ELi4ELi3EEES15_NSS_INS5_IJS16_S1M_EEENS5_IJS1M_SC_EEEEEEENS4_39AutoVectorizingCopyWithAssumedAlignmentILi128EEENS4_14SM90_TMA_STOREES24_S26_S26_EEEvvEEEEvNT_6ParamsE,"aw",@nobits
	.sectionflags	@""
	.align	16
	.zero		1024


//--------------------- .nv.shared.reserved.0     --------------------------
	.section	.nv.shared.reserved.0,"aw",@nobits
	.weak		__nv_reservedSMEM_offset_0_alias
	.size		__nv_reservedSMEM_offset_0_alias, 0, 64
	.other		__nv_reservedSMEM_offset_0_alias,@"STO_CUDA_RESERVED_SHARED STV_DEFAULT"
__nv_reservedSMEM_offset_0_alias:
	.zero		0
.nv.shared.reserved.0:
	.zero		64
	.weak		__nv_reservedSMEM_tcgen05_partition
	.type		__nv_reservedSMEM_tcgen05_partition,@object
	.size		__nv_reservedSMEM_tcgen05_partition,(.L_0 - __nv_reservedSMEM_tcgen05_partition)
__nv_reservedSMEM_tcgen05_partition:
	.zero		32
.L_0:


//--------------------- .nv.global                --------------------------
	.section	.nv.global,"aw",@nobits
.nv.global:
	.type		_ZN40_INTERNAL_2408a5df_4_k_cu_b01605ff_320334cute1_E,@object
	.size		_ZN40_INTERNAL_2408a5df_4_k_cu_b01605ff_320334cute1_E,(_ZN40_INTERNAL_2408a5df_4_k_cu_b01605ff_320334cuda3std3__45__cpo6cbeginE - _ZN40_INTERNAL_2408a5df_4_k_cu_b01605ff_320334cute1_E)
_ZN40_INTERNAL_2408a5df_4_k_cu_b01605ff_320334cute1_E:
	.zero		1
	.type		_ZN40_INTERNAL_2408a5df_4_k_cu_b01605ff_320334cuda3std3__45__cpo6cbeginE,@object
	.size		_ZN40_INTERNAL_2408a5df_4_k_cu_b01605ff_320334cuda3std3__45__cpo6cbeginE,(_ZN40_INTERNAL_2408a5df_4_k_cu_b01605ff_320334cuda3std3__48in_placeE - _ZN40_INTERNAL_2408a5df_4_k_cu_b01605ff_320334cuda3std3__45__cpo6cbeginE)
_ZN40_INTERNAL_2408a5df_4_k_cu_b01605ff_320334cuda3std3__45__cpo6cbeginE:
	.zero		1
	.type		_ZN40_INTERNAL_2408a5df_4_k_cu_b01605ff_320334cuda3std3__48in_placeE,@object
	.size		_ZN40_INTERNAL_2408a5df_4_k_cu_b01605ff_320334cuda3std3__48in_placeE,(_ZN40_INTERNAL_2408a5df_4_k_cu_b01605ff_320334cuda3std6ranges3__45__cpo9iter_moveE - _ZN40_INTERNAL_2408a5df_4_k_cu_b01605ff_320334cuda3std3__48in_placeE)
_ZN40_INTERNAL_2408a5df_4_k_cu_b01605ff_320334cuda3std3__48in_placeE:
	.zero		1
	.type		_ZN40_INTERNAL_2408a5df_4_k_cu_b01605ff_320334cuda3std6ranges3__45__cpo9iter_moveE,@object
	.size		_ZN40_INTERNAL_2408a5df_4_k_cu_b01605ff_320334cuda3std6ranges3__45__cpo9iter_moveE,(_ZN40_INTERNAL_2408a5df_4_k_cu_b01605ff_320334cuda3std3__45__cpo5beginE - _ZN40_INTERNAL_2408a5df_4_k_cu_b01605ff_320334cuda3std6ranges3__45__cpo9iter_moveE)
_ZN40_INTERNAL_2408a5df_4_k_cu_b01605ff_320334cuda3std6ranges3__45__cpo9iter_moveE:
	.zero		1
	.type		_ZN40_INTERNAL_2408a5df_4_k_cu_b01605ff_320334cuda3std3__45__cpo5beginE,@object
	.size		_ZN40_INTERNAL_2408a5df_4_k_cu_b01605ff_320334cuda3std3__45__cpo5beginE,(_ZN40_INTERNAL_2408a5df_4_k_cu_b01605ff_320334cuda3std3__442_GLOBAL__N__2408a5df_4_k_cu_b01605ff_320336ignoreE - _ZN40_INTERNAL_2408a5df_4_k_cu_b01605ff_320334cuda3std3__45__cpo5beginE)
_ZN40_INTERNAL_2408a5df_4_k_cu_b01605ff_320334cuda3std3__45__cpo5beginE:
	.zero		1
	.type		_ZN40_INTERNAL_2408a5df_4_k_cu_b01605ff_320334cuda3std3__442_GLOBAL__N__2408a5df_4_k_cu_b01605ff_320336ignoreE,@object
	.size		_ZN40_INTERNAL_2408a5df_4_k_cu_b01605ff_320334cuda3std3__442_GLOBAL__N__2408a5df_4_k_cu_b01605ff_320336ignoreE,(_ZN40_INTERNAL_2408a5df_4_k_cu_b01605ff_320334cute7productE - _ZN40_INTERNAL_2408a5df_4_k_cu_b01605ff_320334cuda3std3__442_GLOBAL__N__2408a5df_4_k_cu_b01605ff_320336ignoreE)
_ZN40_INTERNAL_2408a5df_4_k_cu_b01605ff_320334cuda3std3__442_GLOBAL__N__2408a5df_4_k_cu_b01605ff_320336ignoreE:
	.zero		1
	.type		_ZN40_INTERNAL_2408a5df_4_k_cu_b01605ff_320334cute7productE,@object
	.size		_ZN40_INTERNAL_2408a5df_4_k_cu_b01605ff_320334cute7productE,(_ZN40_INTERNAL_2408a5df_4_k_cu_b01605ff_320334cuda3std3__45__cpo3endE - _ZN40_INTERNAL_2408a5df_4_k_cu_b01605ff_320334cute7productE)
_ZN40_INTERNAL_2408a5df_4_k_cu_b01605ff_320334cute7productE:
	.zero		1
	.type		_ZN40_INTERNAL_2408a5df_4_k_cu_b01605ff_320334cuda3std3__45__cpo3endE,@object
	.size		_ZN40_INTERNAL_2408a5df_4_k_cu_b01605ff_320334cuda3std3__45__cpo3endE,(_ZN40_INTERNAL_2408a5df_4_k_cu_b01605ff_320334cuda3std3__419piecewise_constructE - _ZN40_INTERNAL_2408a5df_4_k_cu_b01605ff_320334cuda3std3__45__cpo3endE)
_ZN40_INTERNAL_2408a5df_4_k_cu_b01605ff_320334cuda3std3__45__cpo3endE:
	.zero		1
	.type		_ZN40_INTERNAL_2408a5df_4_k_cu_b01605ff_320334cuda3std3__419piecewise_constructE,@object
	.size		_ZN40_INTERNAL_2408a5df_4_k_cu_b01605ff_320334cuda3std3__419piecewise_constructE,(_ZN40_INTERNAL_2408a5df_4_k_cu_b01605ff_320334cuda3std3__45__cpo4cendE - _ZN40_INTERNAL_2408a5df_4_k_cu_b01605ff_320334cuda3std3__419piecewise_constructE)
_ZN40_INTERNAL_2408a5df_4_k_cu_b01605ff_320334cuda3std3__419piecewise_constructE:
	.zero		1
	.type		_ZN40_INTERNAL_2408a5df_4_k_cu_b01605ff_320334cuda3std3__45__cpo4cendE,@object
	.size		_ZN40_INTERNAL_2408a5df_4_k_cu_b01605ff_320334cuda3std3__45__cpo4cendE,(_ZN40_INTERNAL_2408a5df_4_k_cu_b01605ff_320334cuda3std6ranges3__45__cpo4swapE - _ZN40_INTERNAL_2408a5df_4_k_cu_b01605ff_320334cuda3std3__45__cpo4cendE)
_ZN40_INTERNAL_2408a5df_4_k_cu_b01605ff_320334cuda3std3__45__cpo4cendE:
	.zero		1
	.type		_ZN40_INTERNAL_2408a5df_4_k_cu_b01605ff_320334cuda3std6ranges3__45__cpo4swapE,@object
	.size		_ZN40_INTERNAL_2408a5df_4_k_cu_b01605ff_320334cuda3std6ranges3__45__cpo4swapE,(.L_10 - _ZN40_INTERNAL_2408a5df_4_k_cu_b01605ff_320334cuda3std6ranges3__45__cpo4swapE)
_ZN40_INTERNAL_2408a5df_4_k_cu_b01605ff_320334cuda3std6ranges3__45__cpo4swapE:
	.zero		1
.L_10:


//--------------------- .nv.constant0._ZN7cutlass13device_kernelINS_4gemm6kernel13GemmUniversalIN4cute5tupleIJiiiiEEENS1_10collective13CollectiveMmaINS1_35MainloopSm100TmaUmmaWarpSpecializedILi10ELi2ELi2ENS5_IJNS4_1CILi4EEENSA_ILi1EEESC_EEEEENS5_IJNSA_ILi256EEESF_NSA_ILi32EEEEEENS_6half_tENS5_IJlSC_lEEESI_SJ_NS4_8TiledMMAINS4_8MMA_AtomIJNS4_26SM100_MMA_F16BF16_2x1SM_SSISI_SI_fLi256ELi256ELNS4_4UMMA5MajorE0ELSO_0ELNSN_7ScaleInE0ELSP_0EEEEEENS4_6LayoutINS5_IJSC_SC_SC_EEENS5_IJNSA_ILi0EEESU_SU_EEEEENS5_IJNS4_10UnderscoreESX_SX_EEEEENS4_18SM100_TMA_2SM_LOADENS4_14ComposedLayoutINS4_7SwizzleILi2ELi4ELi3EEENS4_18smem_ptr_flag_bitsILi16EEENSS_INS5_IJNSA_ILi8EEESG_EEENS5_IJSG_SC_EEEEEEEvNS4_8identityENS4_28SM100_TMA_2SM_LOAD_MULTICASTES1A_vS1B_EENS_8epilogue10collective18CollectiveEpilogueINS1E_23Sm100TmaWarpSpecializedILi4ELi2ELi64ELb1ELb0EEEJNS5_IJNSA_ILi128EEESF_SG_EEENS5_IJNSS_IS1J_SC_EENSS_INSA_ILi64EEESC_EEEEESI_SJ_SI_SJ_NS1E_6fusion15FusionCallbacksIS1I_NS1P_17LinearCombinationISI_fSI_fLNS_15FloatRoundStyleE2EEES1K_S1O_JEEENS4_5SM1004TMEM4LOAD26SM100_TMEM_LOAD_32dp32b64xENS4_13SM90_TMA_LOADENS11_INS12_ILi3ELi4ELi3EEES15_NSS_INS5_IJS16_S1M_EEENS5_IJS1M_SC_EEEEEEENS4_39AutoVectorizingCopyWithAssumedAlignmentILi128EEENS4_14SM90_TMA_STOREES24_S26_S26_EEEvvEEEEvNT_6ParamsE --------------------------
	.section	.nv.constant0._ZN7cutlass13device_kernelINS_4gemm6kernel13GemmUniversalIN4cute5tupleIJiiiiEEENS1_10collective13CollectiveMmaINS1_35MainloopSm100TmaUmmaWarpSpecializedILi10ELi2ELi2ENS5_IJNS4_1CILi4EEENSA_ILi1EEESC_EEEEENS5_IJNSA_ILi256EEESF_NSA_ILi32EEEEEENS_6half_tENS5_IJlSC_lEEESI_SJ_NS4_8TiledMMAINS4_8MMA_AtomIJNS4_26SM100_MMA_F16BF16_2x1SM_SSISI_SI_fLi256ELi256ELNS4_4UMMA5MajorE0ELSO_0ELNSN_7ScaleInE0ELSP_0EEEEEENS4_6LayoutINS5_IJSC_SC_SC_EEENS5_IJNSA_ILi0EEESU_SU_EEEEENS5_IJNS4_10UnderscoreESX_SX_EEEEENS4_18SM100_TMA_2SM_LOADENS4_14ComposedLayoutINS4_7SwizzleILi2ELi4ELi3EEENS4_18smem_ptr_flag_bitsILi16EEENSS_INS5_IJNSA_ILi8EEESG_EEENS5_IJSG_SC_EEEEEEEvNS4_8identityENS4_28SM100_TMA_2SM_LOAD_MULTICASTES1A_vS1B_EENS_8epilogue10collective18CollectiveEpilogueINS1E_23Sm100TmaWarpSpecializedILi4ELi2ELi64ELb1ELb0EEEJNS5_IJNSA_ILi128EEESF_SG_EEENS5_IJNSS_IS1J_SC_EENSS_INSA_ILi64EEESC_EEEEESI_SJ_SI_SJ_NS1E_6fusion15FusionCallbacksIS1I_NS1P_17LinearCombinationISI_fSI_fLNS_15FloatRoundStyleE2EEES1K_S1O_JEEENS4_5SM1004TMEM4LOAD26SM100_TMEM_LOAD_32dp32b64xENS4_13SM90_TMA_LOADENS11_INS12_ILi3ELi4ELi3EEES15_NSS_INS5_IJS16_S1M_EEENS5_IJS1M_SC_EEEEEEENS4_39AutoVectorizingCopyWithAssumedAlignmentILi128EEENS4_14SM90_TMA_STOREES24_S26_S26_EEEvvEEEEvNT_6ParamsE,"a",@progbits
	.sectionflags	@""
	.align	4
.nv.constant0._ZN7cutlass13device_kernelINS_4gemm6kernel13GemmUniversalIN4cute5tupleIJiiiiEEENS1_10collective13CollectiveMmaINS1_35MainloopSm100TmaUmmaWarpSpecializedILi10ELi2ELi2ENS5_IJNS4_1CILi4EEENSA_ILi1EEESC_EEEEENS5_IJNSA_ILi256EEESF_NSA_ILi32EEEEEENS_6half_tENS5_IJlSC_lEEESI_SJ_NS4_8TiledMMAINS4_8MMA_AtomIJNS4_26SM100_MMA_F16BF16_2x1SM_SSISI_SI_fLi256ELi256ELNS4_4UMMA5MajorE0ELSO_0ELNSN_7ScaleInE0ELSP_0EEEEEENS4_6LayoutINS5_IJSC_SC_SC_EEENS5_IJNSA_ILi0EEESU_SU_EEEEENS5_IJNS4_10UnderscoreESX_SX_EEEEENS4_18SM100_TMA_2SM_LOADENS4_14ComposedLayoutINS4_7SwizzleILi2ELi4ELi3EEENS4_18smem_ptr_flag_bitsILi16EEENSS_INS5_IJNSA_ILi8EEESG_EEENS5_IJSG_SC_EEEEEEEvNS4_8identityENS4_28SM100_TMA_2SM_LOAD_MULTICASTES1A_vS1B_EENS_8epilogue10collective18CollectiveEpilogueINS1E_23Sm100TmaWarpSpecializedILi4ELi2ELi64ELb1ELb0EEEJNS5_IJNSA_ILi128EEESF_SG_EEENS5_IJNSS_IS1J_SC_EENSS_INSA_ILi64EEESC_EEEEESI_SJ_SI_SJ_NS1E_6fusion15FusionCallbacksIS1I_NS1P_17LinearCombinationISI_fSI_fLNS_15FloatRoundStyleE2EEES1K_S1O_JEEENS4_5SM1004TMEM4LOAD26SM100_TMEM_LOAD_32dp32b64xENS4_13SM90_TMA_LOADENS11_INS12_ILi3ELi4ELi3EEES15_NSS_INS5_IJS16_S1M_EEENS5_IJS1M_SC_EEEEEEENS4_39AutoVectorizingCopyWithAssumedAlignmentILi128EEENS4_14SM90_TMA_STOREES24_S26_S26_EEEvvEEEEvNT_6ParamsE:
	.zero		2944


//--------------------- SYMBOLS --------------------------

	.type		.nv.reservedSmem.offset0,@object
	.size		.nv.reservedSmem.offset0,0x4
	.type		.nv.reservedSmem.cap,@object
	.size		.nv.reservedSmem.cap,0x4
	.type		__assertfail,@function
